	.target	sm_100a

	.elftype	@"ET_EXEC"


//--------------------- .note.nv.tkinfo           --------------------------
	.section	.note.nv.tkinfo,"",@"SHT_NOTE"
	.sectionflags	@"SHF_NOTE_NV_TKINFO"
	.tkinfo
        /*0018*/ 	.word	0x00000002
        /*0030*/ 	.string	""
        /*0030*/ 	.string	"ptxas"
        /*0030*/ 	.string	"Cuda compilation tools, release 13.0, V13.0.88"
        /*0030*/ 	.string	"Build cuda_13.0.r13.0/compiler.36424714_0"
        /*0030*/ 	.string	"-arch sm_100a -m 64 "



//--------------------- .note.nv.cuinfo           --------------------------
	.section	.note.nv.cuinfo,"",@"SHT_NOTE"
	.sectionflags	@"SHF_NOTE_NV_CUINFO"
        /*0018*/ 	.short	0x0002
        /*001a*/ 	.short	0x0064
        /*001c*/ 	.short	0x0082
	.zero		2


//--------------------- .nv.info                  --------------------------
	.section	.nv.info,"",@"SHT_CUDA_INFO"
	.align	4


	//----- nvinfo : EIATTR_REGCOUNT
	.align		4
        /*0000*/ 	.byte	0x04, 0x2f
        /*0002*/ 	.short	(.L_19 - .L_18)
	.align		4
.L_18:
        /*0004*/ 	.word	index@(_ZN7cutlass13device_kernelINS_4gemm6kernel13GemmUniversalIN4cute5tupleIJiiiiEEENS1_10collective13CollectiveMmaINS1_35MainloopSm100TmaUmmaWarpSpecializedILi2ELi2ELi2ENS5_IJNS4_1CILi2EEENSA_ILi1EEESC_EEEEENS5_IJNSA_ILi256EEENSA_ILi224EEESF_EEENS_12float_e4m3_tENS5_IJlSC_lEEESI_SJ_NS4_8TiledMMAINS4_8MMA_AtomIJNS4_10MMA_TraitsINS4_25SM100_MMA_F8F6F4_2x1SM_SSEJSI_SI_fSF_SG_NS4_17integral_constantINS4_4UMMA5MajorELSQ_0EEESR_NSO_INSP_7ScaleInELSS_0EEEST_EEEEEENS4_6LayoutINS5_IJSC_SC_SC_EEENS5_IJNSA_ILi0EEESY_SY_EEEEENS5_IJNS4_10UnderscoreES11_S11_EEEEENS4_18SM100_TMA_2SM_LOADENS4_14ComposedLayoutINS4_7SwizzleILi3ELi4ELi3EEENS4_18smem_ptr_flag_bitsILi8EEENSW_INS5_IJNSA_ILi8EEENSA_ILi128EEEEEENS5_IJS1B_SC_EEEEEEEvNS4_8identityES14_S1F_vS1G_EENS_8epilogue10collective18CollectiveEpilogueINS1I_23Sm100TmaWarpSpecializedILi1ELi1ELi224ELb0ELb0EEEJNS5_IJS1B_SG_SF_EEENS5_IJNSW_IS1B_SC_EENSW_ISG_SC_EEEEESI_SJ_SI_SJ_NS1I_6fusion15FusionCallbacksIS1M_NS1R_17LinearCombinationISI_fSI_fLNS_15FloatRoundStyleE2EEES1N_S1Q_JEEENS4_5SM1004TMEM4LOAD26SM100_TMEM_LOAD_32dp32b32xENS4_13SM90_TMA_LOADENS15_INS16_ILi1ELi4ELi3EEES19_NSW_INS5_IJS1A_NSA_ILi32EEEEEENS5_IJS23_SC_EEEEEEENS4_39AutoVectorizingCopyWithAssumedAlignmentILi128EEENS4_14SM90_TMA_STOREES27_S29_S29_EEEvvEEEEvNT_6ParamsE)
        /*0008*/ 	.word	0x000000ff


	//----- nvinfo : EIATTR_FRAME_SIZE
	.align		4
.L_19:
        /*000c*/ 	.byte	0x04, 0x11
        /*000e*/ 	.short	(.L_21 - .L_20)
	.align		4
.L_20:
        /*0010*/ 	.word	index@($__internal_2_$__cuda_sm10x_tcgen05_guardrail_trap_unallocated_columns_being_dealloced)
        /*0014*/ 	.word	0x00000120


	//----- nvinfo : EIATTR_FRAME_SIZE
	.align		4
.L_21:
        /*0018*/ 	.byte	0x04, 0x11
        /*001a*/ 	.short	(.L_23 - .L_22)
	.align		4
.L_22:
        /*001c*/ 	.word	index@($__internal_1_$__cuda_sm10x_tcgen05_guardrail_trap_phase_invalid_during_alloc)
        /*0020*/ 	.word	0x00000120


	//----- nvinfo : EIATTR_FRAME_SIZE
	.align		4
.L_23:
        /*0024*/ 	.byte	0x04, 0x11
        /*0026*/ 	.short	(.L_25 - .L_24)
	.align		4
.L_24:
        /*0028*/ 	.word	index@($__internal_0_$__cuda_sm10x_tcgen05_guardrail_trap_col_being_dealloced_not_returned_by_alloc)
        /*002c*/ 	.word	0x00000120


	//----- nvinfo : EIATTR_FRAME_SIZE
	.align		4
.L_25:
        /*0030*/ 	.byte	0x04, 0x11
        /*0032*/ 	.short	(.L_27 - .L_26)
	.align		4
.L_26:
        /*0034*/ 	.word	index@(_ZN7cutlass13device_kernelINS_4gemm6kernel13GemmUniversalIN4cute5tupleIJiiiiEEENS1_10collective13CollectiveMmaINS1_35MainloopSm100TmaUmmaWarpSpecializedILi2ELi2ELi2ENS5_IJNS4_1CILi2EEENSA_ILi1EEESC_EEEEENS5_IJNSA_ILi256EEENSA_ILi224EEESF_EEENS_12float_e4m3_tENS5_IJlSC_lEEESI_SJ_NS4_8TiledMMAINS4_8MMA_AtomIJNS4_10MMA_TraitsINS4_25SM100_MMA_F8F6F4_2x1SM_SSEJSI_SI_fSF_SG_NS4_17integral_constantINS4_4UMMA5MajorELSQ_0EEESR_NSO_INSP_7ScaleInELSS_0EEEST_EEEEEENS4_6LayoutINS5_IJSC_SC_SC_EEENS5_IJNSA_ILi0EEESY_SY_EEEEENS5_IJNS4_10UnderscoreES11_S11_EEEEENS4_18SM100_TMA_2SM_LOADENS4_14ComposedLayoutINS4_7SwizzleILi3ELi4ELi3EEENS4_18smem_ptr_flag_bitsILi8EEENSW_INS5_IJNSA_ILi8EEENSA_ILi128EEEEEENS5_IJS1B_SC_EEEEEEEvNS4_8identityES14_S1F_vS1G_EENS_8epilogue10collective18CollectiveEpilogueINS1I_23Sm100TmaWarpSpecializedILi1ELi1ELi224ELb0ELb0EEEJNS5_IJS1B_SG_SF_EEENS5_IJNSW_IS1B_SC_EENSW_ISG_SC_EEEEESI_SJ_SI_SJ_NS1I_6fusion15FusionCallbacksIS1M_NS1R_17LinearCombinationISI_fSI_fLNS_15FloatRoundStyleE2EEES1N_S1Q_JEEENS4_5SM1004TMEM4LOAD26SM100_TMEM_LOAD_32dp32b32xENS4_13SM90_TMA_LOADENS15_INS16_ILi1ELi4ELi3EEES19_NSW_INS5_IJS1A_NSA_ILi32EEEEEENS5_IJS23_SC_EEEEEEENS4_39AutoVectorizingCopyWithAssumedAlignmentILi128EEENS4_14SM90_TMA_STOREES27_S29_S29_EEEvvEEEEvNT_6ParamsE)
        /*0038*/ 	.word	0x00000120


	//----- nvinfo : EIATTR_MIN_STACK_SIZE
	.align		4
.L_27:
        /*003c*/ 	.byte	0x04, 0x12
        /*003e*/ 	.short	(.L_29 - .L_28)
	.align		4
.L_28:
        /*0040*/ 	.word	index@(_ZN7cutlass13device_kernelINS_4gemm6kernel13GemmUniversalIN4cute5tupleIJiiiiEEENS1_10collective13CollectiveMmaINS1_35MainloopSm100TmaUmmaWarpSpecializedILi2ELi2ELi2ENS5_IJNS4_1CILi2EEENSA_ILi1EEESC_EEEEENS5_IJNSA_ILi256EEENSA_ILi224EEESF_EEENS_12float_e4m3_tENS5_IJlSC_lEEESI_SJ_NS4_8TiledMMAINS4_8MMA_AtomIJNS4_10MMA_TraitsINS4_25SM100_MMA_F8F6F4_2x1SM_SSEJSI_SI_fSF_SG_NS4_17integral_constantINS4_4UMMA5MajorELSQ_0EEESR_NSO_INSP_7ScaleInELSS_0EEEST_EEEEEENS4_6LayoutINS5_IJSC_SC_SC_EEENS5_IJNSA_ILi0EEESY_SY_EEEEENS5_IJNS4_10UnderscoreES11_S11_EEEEENS4_18SM100_TMA_2SM_LOADENS4_14ComposedLayoutINS4_7SwizzleILi3ELi4ELi3EEENS4_18smem_ptr_flag_bitsILi8EEENSW_INS5_IJNSA_ILi8EEENSA_ILi128EEEEEENS5_IJS1B_SC_EEEEEEEvNS4_8identityES14_S1F_vS1G_EENS_8epilogue10collective18CollectiveEpilogueINS1I_23Sm100TmaWarpSpecializedILi1ELi1ELi224ELb0ELb0EEEJNS5_IJS1B_SG_SF_EEENS5_IJNSW_IS1B_SC_EENSW_ISG_SC_EEEEESI_SJ_SI_SJ_NS1I_6fusion15FusionCallbacksIS1M_NS1R_17LinearCombinationISI_fSI_fLNS_15FloatRoundStyleE2EEES1N_S1Q_JEEENS4_5SM1004TMEM4LOAD26SM100_TMEM_LOAD_32dp32b32xENS4_13SM90_TMA_LOADENS15_INS16_ILi1ELi4ELi3EEES19_NSW_INS5_IJS1A_NSA_ILi32EEEEEENS5_IJS23_SC_EEEEEEENS4_39AutoVectorizingCopyWithAssumedAlignmentILi128EEENS4_14SM90_TMA_STOREES27_S29_S29_EEEvvEEEEvNT_6ParamsE)
        /*0044*/ 	.word	0x00000120
.L_29:


//--------------------- .nv.compat                --------------------------
	.section	.nv.compat,"",@"SHT_CUDA_COMPAT_INFO"
	.align	4
        /*0000*/ 	.byte	0x02, 0x09, 0x01, 0x00, 0x02, 0x02, 0x02, 0x00, 0x02, 0x05, 0x05, 0x00, 0x03, 0x07, 0x01, 0x01
        /*0010*/ 	.byte	0x02, 0x03, 0x01, 0x00, 0x02, 0x06, 0x01, 0x00, 0x04, 0x0b, 0x08, 0x00, 0x09, 0x00, 0x00, 0x00
        /*0020*/ 	.byte	0x00, 0x00, 0x00, 0x00


//--------------------- .nv.info._ZN7cutlass13device_kernelINS_4gemm6kernel13GemmUniversalIN4cute5tupleIJiiiiEEENS1_10collective13CollectiveMmaINS1_35MainloopSm100TmaUmmaWarpSpecializedILi2ELi2ELi2ENS5_IJNS4_1CILi2EEENSA_ILi1EEESC_EEEEENS5_IJNSA_ILi256EEENSA_ILi224EEESF_EEENS_12float_e4m3_tENS5_IJlSC_lEEESI_SJ_NS4_8TiledMMAINS4_8MMA_AtomIJNS4_10MMA_TraitsINS4_25SM100_MMA_F8F6F4_2x1SM_SSEJSI_SI_fSF_SG_NS4_17integral_constantINS4_4UMMA5MajorELSQ_0EEESR_NSO_INSP_7ScaleInELSS_0EEEST_EEEEEENS4_6LayoutINS5_IJSC_SC_SC_EEENS5_IJNSA_ILi0EEESY_SY_EEEEENS5_IJNS4_10UnderscoreES11_S11_EEEEENS4_18SM100_TMA_2SM_LOADENS4_14ComposedLayoutINS4_7SwizzleILi3ELi4ELi3EEENS4_18smem_ptr_flag_bitsILi8EEENSW_INS5_IJNSA_ILi8EEENSA_ILi128EEEEEENS5_IJS1B_SC_EEEEEEEvNS4_8identityES14_S1F_vS1G_EENS_8epilogue10collective18CollectiveEpilogueINS1I_23Sm100TmaWarpSpecializedILi1ELi1ELi224ELb0ELb0EEEJNS5_IJS1B_SG_SF_EEENS5_IJNSW_IS1B_SC_EENSW_ISG_SC_EEEEESI_SJ_SI_SJ_NS1I_6fusion15FusionCallbacksIS1M_NS1R_17LinearCombinationISI_fSI_fLNS_15FloatRoundStyleE2EEES1N_S1Q_JEEENS4_5SM1004TMEM4LOAD26SM100_TMEM_LOAD_32dp32b32xENS4_13SM90_TMA_LOADENS15_INS16_ILi1ELi4ELi3EEES19_NSW_INS5_IJS1A_NSA_ILi32EEEEEENS5_IJS23_SC_EEEEEEENS4_39AutoVectorizingCopyWithAssumedAlignmentILi128EEENS4_14SM90_TMA_STOREES27_S29_S29_EEEvvEEEEvNT_6ParamsE --------------------------
	.section	.nv.info._ZN7cutlass13device_kernelINS_4gemm6kernel13GemmUniversalIN4cute5tupleIJiiiiEEENS1_10collective13CollectiveMmaINS1_35MainloopSm100TmaUmmaWarpSpecializedILi2ELi2ELi2ENS5_IJNS4_1CILi2EEENSA_ILi1EEESC_EEEEENS5_IJNSA_ILi256EEENSA_ILi224EEESF_EEENS_12float_e4m3_tENS5_IJlSC_lEEESI_SJ_NS4_8TiledMMAINS4_8MMA_AtomIJNS4_10MMA_TraitsINS4_25SM100_MMA_F8F6F4_2x1SM_SSEJSI_SI_fSF_SG_NS4_17integral_constantINS4_4UMMA5MajorELSQ_0EEESR_NSO_INSP_7ScaleInELSS_0EEEST_EEEEEENS4_6LayoutINS5_IJSC_SC_SC_EEENS5_IJNSA_ILi0EEESY_SY_EEEEENS5_IJNS4_10UnderscoreES11_S11_EEEEENS4_18SM100_TMA_2SM_LOADENS4_14ComposedLayoutINS4_7SwizzleILi3ELi4ELi3EEENS4_18smem_ptr_flag_bitsILi8EEENSW_INS5_IJNSA_ILi8EEENSA_ILi128EEEEEENS5_IJS1B_SC_EEEEEEEvNS4_8identityES14_S1F_vS1G_EENS_8epilogue10collective18CollectiveEpilogueINS1I_23Sm100TmaWarpSpecializedILi1ELi1ELi224ELb0ELb0EEEJNS5_IJS1B_SG_SF_EEENS5_IJNSW_IS1B_SC_EENSW_ISG_SC_EEEEESI_SJ_SI_SJ_NS1I_6fusion15FusionCallbacksIS1M_NS1R_17LinearCombinationISI_fSI_fLNS_15FloatRoundStyleE2EEES1N_S1Q_JEEENS4_5SM1004TMEM4LOAD26SM100_TMEM_LOAD_32dp32b32xENS4_13SM90_TMA_LOADENS15_INS16_ILi1ELi4ELi3EEES19_NSW_INS5_IJS1A_NSA_ILi32EEEEEENS5_IJS23_SC_EEEEEEENS4_39AutoVectorizingCopyWithAssumedAlignmentILi128EEENS4_14SM90_TMA_STOREES27_S29_S29_EEEvvEEEEvNT_6ParamsE,"",@"SHT_CUDA_INFO"
	.sectionflags	@""
	.align	4


	//----- nvinfo : EIATTR_CUDA_API_VERSION
	.align		4
        /*0000*/ 	.byte	0x04, 0x37
        /*0002*/ 	.short	(.L_31 - .L_30)
.L_30:
        /*0004*/ 	.word	0x00000082


	//----- nvinfo : EIATTR_KPARAM_INFO
	.align		4
.L_31:
        /*0008*/ 	.byte	0x04, 0x17
        /*000a*/ 	.short	(.L_33 - .L_32)
.L_32:
        /*000c*/ 	.word	0x00000000
        /*0010*/ 	.short	0x0000
        /*0012*/ 	.short	0x0000
        /*0014*/ 	.byte	0x00, 0xf0, 0x01, 0x20


	//----- nvinfo : EIATTR_AT_ENTRY_FRAGMENTS
	.align		4
.L_33:
        /*0018*/ 	.byte	0x04, 0x4f
        /*001a*/ 	.short	(.L_35 - .L_34)


	//   ....[0]....
.L_34:
        /*001c*/ 	.word	0x00000007


	//----- nvinfo : EIATTR_RESERVED_SMEM_USED
	.align		4
.L_35:
        /*0020*/ 	.byte	0x01, 0x41
	.zero		2


	//----- nvinfo : EIATTR_SPARSE_MMA_MASK
	.align		4
        /*0024*/ 	.byte	0x03, 0x50
        /*0026*/ 	.short	0x0000


	//----- nvinfo : EIATTR_TCGEN05_2CTA_USED
	.align		4
        /*0028*/ 	.byte	0x01, 0x52
	.zero		2


	//----- nvinfo : EIATTR_MAXREG_COUNT
	.align		4
        /*002c*/ 	.byte	0x03, 0x1b
        /*002e*/ 	.short	0x00ff


	//----- nvinfo : EIATTR_NUM_BARRIERS
	.align		4
        /*0030*/ 	.byte	0x02, 0x4c
        /*0032*/ 	.byte	0x07
	.zero		1


	//----- nvinfo : EIATTR_EXTERNS
	.align		4
        /*0034*/ 	.byte	0x04, 0x0f
        /*0036*/ 	.short	(.L_37 - .L_36)


	//   ....[0]....
	.align		4
.L_36:
        /*0038*/ 	.word	index@(__assertfail)


	//----- nvinfo : EIATTR_ANNOTATIONS
	.align		4
.L_37:
        /*003c*/ 	.byte	0x04, 0x55
        /*003e*/ 	.short	(.L_39 - .L_38)


	//   ....[0]....
.L_38:
        /*0040*/ 	.word	0x00000001
        /*0044*/ 	.byte	0xe0, 0x00, 0x00, 0x00, 0x01, 0x00, 0x00, 0x00, 0x80, 0x01, 0x00, 0x00, 0x01, 0x00, 0x00, 0x00
        /* <DEDUP_REMOVED lines=101> */
        /*06a4*/ 	.byte	0xb0, 0xba, 0x00, 0x00


	//----- nvinfo : EIATTR_MERCURY_ISA_VERSION
	.align		4
.L_39:
        /*06a8*/ 	.byte	0x03, 0x5f
        /*06aa*/ 	.short	0x0101


	//----- nvinfo : EIATTR_INT_WARP_WIDE_INSTR_OFFSETS
	.align		4
        /*06ac*/ 	.byte	0x04, 0x31
        /*06ae*/ 	.short	(.L_41 - .L_40)


	//   ....[0]....
.L_40:
        /*06b0*/ 	.word	0x00000c80


	//   ....[1]....
        /*06b4*/ 	.word	0x00000d20


	//   ....[2]....
        /*06b8*/ 	.word	0x000041f0


	//   ....[3]....
        /*06bc*/ 	.word	0x00004220


	//   ....[4]....
        /*06c0*/ 	.word	0x00004240


	//   ....[5]....
        /*06c4*/ 	.word	0x00004e70


	//   ....[6]....
        /*06c8*/ 	.word	0x00004ef0


	//   ....[7]....
        /*06cc*/ 	.word	0x00004f50


	//   ....[8]....
        /*06d0*/ 	.word	0x00004fb0


	//   ....[9]....
        /*06d4*/ 	.word	0x00005010


	//   ....[10]....
        /*06d8*/ 	.word	0x00005050


	//   ....[11]....
        /*06dc*/ 	.word	0x000050f0


	//   ....[12]....
        /*06e0*/ 	.word	0x00005110


	//----- nvinfo : EIATTR_COOP_GROUP_MASK_REGIDS
	.align		4
.L_41:
        /*06e4*/ 	.byte	0x04, 0x29
        /*06e6*/ 	.short	(.L_43 - .L_42)


	//   ....[0]....
.L_42:
        /*06e8*/ 	.word	0xffffffff


	//   ....[1]....
        /*06ec*/ 	.word	0xffffffff


	//   ....[2]....
        /*06f0*/ 	.word	0xffffffff


	//   ....[3]....
        /*06f4*/ 	.word	0xffffffff


	//   ....[4]....
        /*06f8*/ 	.word	0xffffffff


	//   ....[5]....
        /*06fc*/ 	.word	0xffffffff


	//   ....[6]....
        /*0700*/ 	.word	0xffffffff


	//   ....[7]....
        /*0704*/ 	.word	0xffffffff


	//   ....[8]....
        /*0708*/ 	.word	0xffffffff


	//   ....[9]....
        /*070c*/ 	.word	0xffffffff


	//   ....[10]....
        /*0710*/ 	.word	0xffffffff


	//   ....[11]....
        /*0714*/ 	.word	0xffffffff


	//   ....[12]....
        /*0718*/ 	.word	0xffffffff


	//   ....[13]....
        /*071c*/ 	.word	0xffffffff


	//----- nvinfo : EIATTR_COOP_GROUP_INSTR_OFFSETS
	.align		4
.L_43:
        /*0720*/ 	.byte	0x04, 0x28
        /*0722*/ 	.short	(.L_45 - .L_44)


	//   ....[0]....
.L_44:
        /*0724*/ 	.word	0x000000b0


	//   ....[1]....
        /*0728*/ 	.word	0x00000550


	//   ....[2]....
        /*072c*/ 	.word	0x00000690


	//   ....[3]....
        /*0730*/ 	.word	0x000007c0


	//   ....[4]....
        /*0734*/ 	.word	0x000008b0


	//   ....[5]....
        /*0738*/ 	.word	0x00000a10


	//   ....[6]....
        /*073c*/ 	.word	0x00000b60


	//   ....[7]....
        /*0740*/ 	.word	0x00000da0


	//   ....[8]....
        /*0744*/ 	.word	0x00002180


	//   ....[9]....
        /*0748*/ 	.word	0x00002f20


	//   ....[10]....
        /*074c*/ 	.word	0x000033f0


	//   ....[11]....
        /*0750*/ 	.word	0x00003420


	//   ....[12]....
        /*0754*/ 	.word	0x000040f0


	//   ....[13]....
        /*0758*/ 	.word	0x00004300


	//----- nvinfo : EIATTR_VRC_CTA_INIT_COUNT
	.align		4
.L_45:
        /*075c*/ 	.byte	0x02, 0x4a
        /*075e*/ 	.byte	0x80
	.zero		1


	//----- nvinfo : EIATTR_SYSCALL_OFFSETS
	.align		4
        /*0760*/ 	.byte	0x04, 0x46
        /*0762*/ 	.short	(.L_47 - .L_46)


	//   ....[0]....
.L_46:
        /*0764*/ 	.word	0x00005b10


	//   ....[1]....
        /*0768*/ 	.word	0x00005c40


	//   ....[2]....
        /*076c*/ 	.word	0x00006bd0


	//   ....[3]....
        /*0770*/ 	.word	0x00006d40


	//   ....[4]....
        /*0774*/ 	.word	0x00006eb0


	//   ....[5]....
        /*0778*/ 	.word	0x00007020


	//   ....[6]....
        /*077c*/ 	.word	0x00007190


	//   ....[7]....
        /*0780*/ 	.word	0x00007300


	//   ....[8]....
        /*0784*/ 	.word	0x00007470


	//----- nvinfo : EIATTR_MBARRIER_INSTR_OFFSETS
	.align		4
.L_47:
        /*0788*/ 	.byte	0x04, 0x39
        /*078a*/ 	.short	(.L_49 - .L_48)


	//   ....[0]....
.L_48:
        /*078c*/ 	.word	0x00000640
        /*0790*/ 	.word	0x000000ff
        /*0794*/ 	.word	0x00000000
        /*0798*/ 	.short	0x0100
        /*079a*/ 	.byte	0x04
	.zero		1


	//   ....[1]....
        /*079c*/ 	.word	0x00000650
        /*07a0*/ 	.word	0x000000ff
        /*07a4*/ 	.word	0x00000010
        /*07a8*/ 	.short	0x0100
        /*07aa*/ 	.byte	0x04
	.zero		1


	//   ....[2]....
        /*07ac*/ 	.word	0x00000660
        /*07b0*/ 	.word	0x000000ff
        /*07b4*/ 	.word	0x00000008
        /*07b8*/ 	.short	0x0100
        /*07ba*/ 	.byte	0x04
	.zero		1


	//   ....[3]....
        /*07bc*/ 	.word	0x00000670
        /*07c0*/ 	.word	0x000000ff
        /*07c4*/ 	.word	0x00000018
        /*07c8*/ 	.short	0x0100
        /*07ca*/ 	.byte	0x04
	.zero		1


	//   ....[4]....
        /*07cc*/ 	.word	0x00000790
        /*07d0*/ 	.word	0x000000ff
        /*07d4*/ 	.word	0x00000020
        /*07d8*/ 	.short	0x0100
        /*07da*/ 	.byte	0x04
	.zero		1


	//   ....[5]....
        /*07dc*/ 	.word	0x000007a0
        /*07e0*/ 	.word	0x000000ff
        /*07e4*/ 	.word	0x00000028
        /*07e8*/ 	.short	0x0100
        /*07ea*/ 	.byte	0x04
	.zero		1


	//   ....[6]....
        /*07ec*/ 	.word	0x00000880
        /*07f0*/ 	.word	0x000000ff
        /*07f4*/ 	.word	0x00000030
        /*07f8*/ 	.short	0x0100
        /*07fa*/ 	.byte	0x04
	.zero		1


	//   ....[7]....
        /*07fc*/ 	.word	0x00000890
        /*0800*/ 	.word	0x000000ff
        /*0804*/ 	.word	0x00000038
        /*0808*/ 	.short	0x0100
        /*080a*/ 	.byte	0x04
	.zero		1


	//   ....[8]....
        /*080c*/ 	.word	0x000009c0
        /*0810*/ 	.word	0x000000ff
        /*0814*/ 	.word	0x00000040
        /*0818*/ 	.short	0x0100
        /*081a*/ 	.byte	0x04
	.zero		1


	//   ....[9]....
        /*081c*/ 	.word	0x000009d0
        /*0820*/ 	.word	0x000000ff
        /*0824*/ 	.word	0x00000050
        /*0828*/ 	.short	0x0100
        /*082a*/ 	.byte	0x04
	.zero		1


	//   ....[10]....
        /*082c*/ 	.word	0x000009e0
        /*0830*/ 	.word	0x000000ff
        /*0834*/ 	.word	0x00000048
        /*0838*/ 	.short	0x0100
        /*083a*/ 	.byte	0x04
	.zero		1


	//   ....[11]....
        /*083c*/ 	.word	0x000009f0
        /*0840*/ 	.word	0x000000ff
        /*0844*/ 	.word	0x00000058
        /*0848*/ 	.short	0x0100
        /*084a*/ 	.byte	0x04
	.zero		1


	//   ....[12]....
        /*084c*/ 	.word	0x00000b10
        /*0850*/ 	.word	0x000000ff
        /*0854*/ 	.word	0x00000060
        /*0858*/ 	.short	0x0100
        /*085a*/ 	.byte	0x04
	.zero		1


	//   ....[13]....
        /*085c*/ 	.word	0x00000b20
        /*0860*/ 	.word	0x000000ff
        /*0864*/ 	.word	0x00000070
        /*0868*/ 	.short	0x0100
        /*086a*/ 	.byte	0x04
	.zero		1


	//   ....[14]....
        /*086c*/ 	.word	0x00000b30
        /*0870*/ 	.word	0x000000ff
        /*0874*/ 	.word	0x00000068
        /*0878*/ 	.short	0x0100
        /*087a*/ 	.byte	0x04
	.zero		1


	//   ....[15]....
        /*087c*/ 	.word	0x00000b40
        /*0880*/ 	.word	0x000000ff
        /*0884*/ 	.word	0x00000078
        /*0888*/ 	.short	0x0100
        /*088a*/ 	.byte	0x04
	.zero		1


	//   ....[16]....
        /*088c*/ 	.word	0x00000c30
        /*0890*/ 	.word	0x000000ff
        /*0894*/ 	.word	0x00000080
        /*0898*/ 	.short	0x0100
        /*089a*/ 	.byte	0x04
	.zero		1


	//   ....[17]....
        /*089c*/ 	.word	0x00000c40
        /*08a0*/ 	.word	0x000000ff
        /*08a4*/ 	.word	0x00000090
        /*08a8*/ 	.short	0x0100
        /*08aa*/ 	.byte	0x04
	.zero		1


	//   ....[18]....
        /*08ac*/ 	.word	0x00000c50
        /*08b0*/ 	.word	0x000000ff
        /*08b4*/ 	.word	0x00000088
        /*08b8*/ 	.short	0x0100
        /*08ba*/ 	.byte	0x04
	.zero		1


	//   ....[19]....
        /*08bc*/ 	.word	0x00000c60
        /*08c0*/ 	.word	0x000000ff
        /*08c4*/ 	.word	0x00000098
        /*08c8*/ 	.short	0x0100
        /*08ca*/ 	.byte	0x04
	.zero		1


	//   ....[20]....
        /*08cc*/ 	.word	0x00000d60
        /*08d0*/ 	.word	0x000000ff
        /*08d4*/ 	.word	0x000000a0
        /*08d8*/ 	.short	0x0100
        /*08da*/ 	.byte	0x04
	.zero		1


	//   ....[21]....
        /*08dc*/ 	.word	0x00001850
        /*08e0*/ 	.word	0x00000002
        /*08e4*/ 	.word	0x00000090
        /*08e8*/ 	.short	0x010a
        /*08ea*/ 	.byte	0xff
	.zero		1


	//   ....[22]....
        /*08ec*/ 	.word	0x00001870
        /*08f0*/ 	.word	0x00000002
        /*08f4*/ 	.word	0x00000080
        /*08f8*/ 	.short	0x0101
        /*08fa*/ 	.byte	0xff
	.zero		1


	//   ....[23]....
        /*08fc*/ 	.word	0x00001950
        /*0900*/ 	.word	0x000000ff
        /*0904*/ 	.word	0x00000010
        /*0908*/ 	.short	0x010a
        /*090a*/ 	.byte	0x06
	.zero		1


	//   ....[24]....
        /*090c*/ 	.word	0x00001a20
        /*0910*/ 	.word	0x000000ff
        /*0914*/ 	.word	0x00000010
        /*0918*/ 	.short	0x010a
        /*091a*/ 	.byte	0x21
	.zero		1


	//   ....[25]....
        /*091c*/ 	.word	0x00001bd0
        /*0920*/ 	.word	0x000000ff
        /*0924*/ 	.word	0x00000010
        /*0928*/ 	.short	0x010a
        /*092a*/ 	.byte	0x07
	.zero		1


	//   ....[26]....
        /*092c*/ 	.word	0x00001d90
        /*0930*/ 	.word	0x000000ff
        /*0934*/ 	.word	0x00000038
        /*0938*/ 	.short	0x0101
        /*093a*/ 	.byte	0x04
	.zero		1


	//   ....[27]....
        /*093c*/ 	.word	0x00001db0
        /*0940*/ 	.word	0x000000ff
        /*0944*/ 	.word	0x00000010
        /*0948*/ 	.short	0x010a
        /*094a*/ 	.byte	0x06
	.zero		1


	//   ....[28]....
        /*094c*/ 	.word	0x00001e30
        /*0950*/ 	.word	0x000000ff
        /*0954*/ 	.word	0x00000010
        /*0958*/ 	.short	0x010a
        /*095a*/ 	.byte	0x21
	.zero		1


	//   ....[29]....
        /*095c*/ 	.word	0x00001fc0
        /*0960*/ 	.word	0x000000ff
        /*0964*/ 	.word	0x00000010
        /*0968*/ 	.short	0x010a
        /*096a*/ 	.byte	0x07
	.zero		1


	//   ....[30]....
        /*096c*/ 	.word	0x000021b0
        /*0970*/ 	.word	0x00000003
        /*0974*/ 	.word	0x00000040
        /*0978*/ 	.short	0x010a
        /*097a*/ 	.byte	0xff
	.zero		1


	//   ....[31]....
        /*097c*/ 	.word	0x00002300
        /*0980*/ 	.word	0x00000002
        /*0984*/ 	.word	0x00000000
        /*0988*/ 	.short	0x0101
        /*098a*/ 	.byte	0xff
	.zero		1


	//   ....[32]....
        /*098c*/ 	.word	0x000028a0
        /*0990*/ 	.word	0x000000ff
        /*0994*/ 	.word	0x00000000
        /*0998*/ 	.short	0x010a
        /*099a*/ 	.byte	0x04
	.zero		1


	//   ....[33]....
        /*099c*/ 	.word	0x00002940
        /*09a0*/ 	.word	0x00000000
        /*09a4*/ 	.word	0x00000000
        /*09a8*/ 	.short	0x010a
        /*09aa*/ 	.byte	0xff
	.zero		1


	//   ....[34]....
        /*09ac*/ 	.word	0x00002a80
        /*09b0*/ 	.word	0x00000000
        /*09b4*/ 	.word	0x00000080
        /*09b8*/ 	.short	0x010a
        /*09ba*/ 	.byte	0xff
	.zero		1


	//   ....[35]....
        /*09bc*/ 	.word	0x00002af0
        /*09c0*/ 	.word	0x00000000
        /*09c4*/ 	.word	0x00000000
        /*09c8*/ 	.short	0x0101
        /*09ca*/ 	.byte	0xff
	.zero		1


	//   ....[36]....
        /*09cc*/ 	.word	0x00002b00
        /*09d0*/ 	.word	0x000000ff
        /*09d4*/ 	.word	0x00000050
        /*09d8*/ 	.short	0x010a
        /*09da*/ 	.byte	0x04
	.zero		1


	//   ....[37]....
        /*09dc*/ 	.word	0x00002c20
        /*09e0*/ 	.word	0x00000000
        /*09e4*/ 	.word	0x00000040
        /*09e8*/ 	.short	0x010a
        /*09ea*/ 	.byte	0xff
	.zero		1


	//   ....[38]....
        /*09ec*/ 	.word	0x00002d10
        /*09f0*/ 	.word	0x00000000
        /*09f4*/ 	.word	0x00000000
        /*09f8*/ 	.short	0x0101
        /*09fa*/ 	.byte	0xff
	.zero		1


	//   ....[39]....
        /*09fc*/ 	.word	0x00002dc0
        /*0a00*/ 	.word	0x000000ff
        /*0a04*/ 	.word	0x00000050
        /*0a08*/ 	.short	0x0106
        /*0a0a*/ 	.byte	0x04
	.zero		1


	//   ....[40]....
        /*0a0c*/ 	.word	0x00002de0
        /*0a10*/ 	.word	0x000000ff
        /*0a14*/ 	.word	0x00000050
        /*0a18*/ 	.short	0x010a
        /*0a1a*/ 	.byte	0x04
	.zero		1


	//   ....[41]....
        /*0a1c*/ 	.word	0x00002e70
        /*0a20*/ 	.word	0x000000ff
        /*0a24*/ 	.word	0x00000050
        /*0a28*/ 	.short	0x0106
        /*0a2a*/ 	.byte	0x07
	.zero		1


	//   ....[42]....
        /*0a2c*/ 	.word	0x00002eb0
        /*0a30*/ 	.word	0x00000000
        /*0a34*/ 	.word	0x00000050
        /*0a38*/ 	.short	0x010a
        /*0a3a*/ 	.byte	0xff
	.zero		1


	//   ....[43]....
        /*0a3c*/ 	.word	0x000030f0
        /*0a40*/ 	.word	0x000000ff
        /*0a44*/ 	.word	0x00000008
        /*0a48*/ 	.short	0x010a
        /*0a4a*/ 	.byte	0x06
	.zero		1


	//   ....[44]....
        /*0a4c*/ 	.word	0x00003110
        /*0a50*/ 	.word	0x000000ff
        /*0a54*/ 	.word	0x00000008
        /*0a58*/ 	.short	0x010a
        /*0a5a*/ 	.byte	0x06
	.zero		1


	//   ....[45]....
        /*0a5c*/ 	.word	0x000032a0
        /*0a60*/ 	.word	0x000000ff
        /*0a64*/ 	.word	0x00000008
        /*0a68*/ 	.short	0x010a
        /*0a6a*/ 	.byte	0x06
	.zero		1


	//   ....[46]....
        /*0a6c*/ 	.word	0x000032c0
        /*0a70*/ 	.word	0x000000ff
        /*0a74*/ 	.word	0x00000008
        /*0a78*/ 	.short	0x010a
        /*0a7a*/ 	.byte	0x06
	.zero		1


	//   ....[47]....
        /*0a7c*/ 	.word	0x00003380
        /*0a80*/ 	.word	0x000000ff
        /*0a84*/ 	.word	0x00000000
        /*0a88*/ 	.short	0x0101
        /*0a8a*/ 	.byte	0x04
	.zero		1


	//   ....[48]....
        /*0a8c*/ 	.word	0x00003750
        /*0a90*/ 	.word	0x00000003
        /*0a94*/ 	.word	0x00000040
        /*0a98*/ 	.short	0x010a
        /*0a9a*/ 	.byte	0xff
	.zero		1


	//   ....[49]....
        /*0a9c*/ 	.word	0x00003810
        /*0aa0*/ 	.word	0x00000003
        /*0aa4*/ 	.word	0x00000000
        /*0aa8*/ 	.short	0x0101
        /*0aaa*/ 	.byte	0xff
	.zero		1


	//   ....[50]....
        /*0aac*/ 	.word	0x000038c0
        /*0ab0*/ 	.word	0x000000ff
        /*0ab4*/ 	.word	0x00000000
        /*0ab8*/ 	.short	0x010a
        /*0aba*/ 	.byte	0x05
	.zero		1


	//   ....[51]....
        /*0abc*/ 	.word	0x000038d0
        /*0ac0*/ 	.word	0x000000ff
        /*0ac4*/ 	.word	0x00000070
        /*0ac8*/ 	.short	0x010a
        /*0aca*/ 	.byte	0x2f
	.zero		1


	//   ....[52]....
        /*0acc*/ 	.word	0x00003980
        /*0ad0*/ 	.word	0x000000ff
        /*0ad4*/ 	.word	0x00000000
        /*0ad8*/ 	.short	0x010a
        /*0ada*/ 	.byte	0x07
	.zero		1


	//   ....[53]....
        /*0adc*/ 	.word	0x00003ab0
        /*0ae0*/ 	.word	0x000000ff
        /*0ae4*/ 	.word	0x00000000
        /*0ae8*/ 	.short	0x010a
        /*0aea*/ 	.byte	0x06
	.zero		1


	//   ....[54]....
        /*0aec*/ 	.word	0x00003f00
        /*0af0*/ 	.word	0x000000ff
        /*0af4*/ 	.word	0x00000000
        /*0af8*/ 	.short	0x010a
        /*0afa*/ 	.byte	0x04
	.zero		1


	//   ....[55]....
        /*0afc*/ 	.word	0x00003fa0
        /*0b00*/ 	.word	0x00000000
        /*0b04*/ 	.word	0x00000000
        /*0b08*/ 	.short	0x010a
        /*0b0a*/ 	.byte	0xff
	.zero		1


	//   ....[56]....
        /*0b0c*/ 	.word	0x00003fe0
        /*0b10*/ 	.word	0x00000000
        /*0b14*/ 	.word	0x00000000
        /*0b18*/ 	.short	0x010a
        /*0b1a*/ 	.byte	0xff
	.zero		1


	//   ....[57]....
        /*0b1c*/ 	.word	0x00004050
        /*0b20*/ 	.word	0x000000ff
        /*0b24*/ 	.word	0x00000000
        /*0b28*/ 	.short	0x0101
        /*0b2a*/ 	.byte	0x04
	.zero		1


	//   ....[58]....
        /*0b2c*/ 	.word	0x00004090
        /*0b30*/ 	.word	0x000000ff
        /*0b34*/ 	.word	0x000000a0
        /*0b38*/ 	.short	0x010a
        /*0b3a*/ 	.byte	0x2b
	.zero		1


	//   ....[59]....
        /*0b3c*/ 	.word	0x000040e0
        /*0b40*/ 	.word	0x000000ff
        /*0b44*/ 	.word	0x00000000
        /*0b48*/ 	.short	0x0101
        /*0b4a*/ 	.byte	0x04
	.zero		1


	//   ....[60]....
        /*0b4c*/ 	.word	0x00004590
        /*0b50*/ 	.word	0x00000002
        /*0b54*/ 	.word	0x00000040
        /*0b58*/ 	.short	0x010a
        /*0b5a*/ 	.byte	0xff
	.zero		1


	//   ....[61]....
        /*0b5c*/ 	.word	0x00004700
        /*0b60*/ 	.word	0x00000000
        /*0b64*/ 	.word	0x00000000
        /*0b68*/ 	.short	0x0101
        /*0b6a*/ 	.byte	0xff
	.zero		1


	//   ....[62]....
        /*0b6c*/ 	.word	0x00004bc0
        /*0b70*/ 	.word	0x000000ff
        /*0b74*/ 	.word	0x00000038
        /*0b78*/ 	.short	0x010a
        /*0b7a*/ 	.byte	0x1d
	.zero		1


	//   ....[63]....
        /*0b7c*/ 	.word	0x00004d90
        /*0b80*/ 	.word	0x000000ff
        /*0b84*/ 	.word	0x00000028
        /*0b88*/ 	.short	0x010a
        /*0b8a*/ 	.byte	0x1d
	.zero		1


	//   ....[64]....
        /*0b8c*/ 	.word	0x00005130
        /*0b90*/ 	.word	0x000000ff
        /*0b94*/ 	.word	0x00000020
        /*0b98*/ 	.short	0x010b
        /*0b9a*/ 	.byte	0x1d
	.zero		1


	//   ....[65]....
        /*0b9c*/ 	.word	0x00005140
        /*0ba0*/ 	.word	0x000000ff
        /*0ba4*/ 	.word	0x00000000
        /*0ba8*/ 	.short	0x0101
        /*0baa*/ 	.byte	0x2c
	.zero		1


	//   ....[66]....
        /*0bac*/ 	.word	0x00005180
        /*0bb0*/ 	.word	0x00000002
        /*0bb4*/ 	.word	0x00000028
        /*0bb8*/ 	.short	0x010a
        /*0bba*/ 	.byte	0xff
	.zero		1


	//   ....[67]....
        /*0bbc*/ 	.word	0x00005380
        /*0bc0*/ 	.word	0x000000ff
        /*0bc4*/ 	.word	0x00000040
        /*0bc8*/ 	.short	0x010a
        /*0bca*/ 	.byte	0x04
	.zero		1


	//   ....[68]....
        /*0bcc*/ 	.word	0x00005450
        /*0bd0*/ 	.word	0x000000ff
        /*0bd4*/ 	.word	0x00000000
        /*0bd8*/ 	.short	0x0101
        /*0bda*/ 	.byte	0x04
	.zero		1


	//   ....[69]....
        /*0bdc*/ 	.word	0x00006240
        /*0be0*/ 	.word	0x000000ff
        /*0be4*/ 	.word	0x00000020
        /*0be8*/ 	.short	0x010a
        /*0bea*/ 	.byte	0x2c
	.zero		1


	//   ....[70]....
        /*0bec*/ 	.word	0x00006270
        /*0bf0*/ 	.word	0x0000000a
        /*0bf4*/ 	.word	0x00000060
        /*0bf8*/ 	.short	0x010a
        /*0bfa*/ 	.byte	0xff
	.zero		1


	//   ....[71]....
        /*0bfc*/ 	.word	0x00006560
        /*0c00*/ 	.word	0x000000ff
        /*0c04*/ 	.word	0x00000020
        /*0c08*/ 	.short	0x010a
        /*0c0a*/ 	.byte	0x2c
	.zero		1


	//   ....[72]....
        /*0c0c*/ 	.word	0x000069b0
        /*0c10*/ 	.word	0x000000ff
        /*0c14*/ 	.word	0x00000000
        /*0c18*/ 	.short	0x0101
        /*0c1a*/ 	.byte	0x04
	.zero		1


	//   ....[73]....
        /*0c1c*/ 	.word	0x00006ab0
        /*0c20*/ 	.word	0x0000000a
        /*0c24*/ 	.word	0x00000060
        /*0c28*/ 	.short	0x010a
        /*0c2a*/ 	.byte	0xff
	.zero		1


	//   ....[74]....
        /*0c2c*/ 	.word	0x0000b080
        /*0c30*/ 	.word	0x000000ff
        /*0c34*/ 	.word	0x00000000
        /*0c38*/ 	.short	0x0101
        /*0c3a*/ 	.byte	0x05
	.zero		1


	//   ....[75]....
        /*0c3c*/ 	.word	0x0000c080
        /*0c40*/ 	.word	0x00000002
        /*0c44*/ 	.word	0x00000090
        /*0c48*/ 	.short	0x010a
        /*0c4a*/ 	.byte	0xff
	.zero		1


	//   ....[76]....
        /*0c4c*/ 	.word	0x0000c0e0
        /*0c50*/ 	.word	0x00000004
        /*0c54*/ 	.word	0x00000010
        /*0c58*/ 	.short	0x010a
        /*0c5a*/ 	.byte	0xff
	.zero		1


	//   ....[77]....
        /*0c5c*/ 	.word	0x0000c140
        /*0c60*/ 	.word	0x00000004
        /*0c64*/ 	.word	0x00000010
        /*0c68*/ 	.short	0x010a
        /*0c6a*/ 	.byte	0xff
	.zero		1


	//   ....[78]....
        /*0c6c*/ 	.word	0x0000c190
        /*0c70*/ 	.word	0x00000003
        /*0c74*/ 	.word	0x00000040
        /*0c78*/ 	.short	0x010a
        /*0c7a*/ 	.byte	0xff
	.zero		1


	//   ....[79]....
        /*0c7c*/ 	.word	0x0000c1f0
        /*0c80*/ 	.word	0x00000003
        /*0c84*/ 	.word	0x00000000
        /*0c88*/ 	.short	0x010a
        /*0c8a*/ 	.byte	0xff
	.zero		1


	//   ....[80]....
        /*0c8c*/ 	.word	0x0000c240
        /*0c90*/ 	.word	0x00000000
        /*0c94*/ 	.word	0x00000080
        /*0c98*/ 	.short	0x010a
        /*0c9a*/ 	.byte	0xff
	.zero		1


	//   ....[81]....
        /*0c9c*/ 	.word	0x0000c2a0
        /*0ca0*/ 	.word	0x00000003
        /*0ca4*/ 	.word	0x00000050
        /*0ca8*/ 	.short	0x010a
        /*0caa*/ 	.byte	0xff
	.zero		1


	//   ....[82]....
        /*0cac*/ 	.word	0x0000c2f0
        /*0cb0*/ 	.word	0x00000000
        /*0cb4*/ 	.word	0x00000040
        /*0cb8*/ 	.short	0x010a
        /*0cba*/ 	.byte	0xff
	.zero		1


	//   ....[83]....
        /*0cbc*/ 	.word	0x0000c350
        /*0cc0*/ 	.word	0x00000002
        /*0cc4*/ 	.word	0x00000050
        /*0cc8*/ 	.short	0x010a
        /*0cca*/ 	.byte	0xff
	.zero		1


	//   ....[84]....
        /*0ccc*/ 	.word	0x0000c3b0
        /*0cd0*/ 	.word	0x00000005
        /*0cd4*/ 	.word	0x00000008
        /*0cd8*/ 	.short	0x010a
        /*0cda*/ 	.byte	0xff
	.zero		1


	//   ....[85]....
        /*0cdc*/ 	.word	0x0000c4a0
        /*0ce0*/ 	.word	0x00000002
        /*0ce4*/ 	.word	0x00000008
        /*0ce8*/ 	.short	0x010a
        /*0cea*/ 	.byte	0xff
	.zero		1


	//   ....[86]....
        /*0cec*/ 	.word	0x0000c4f0
        /*0cf0*/ 	.word	0x00000003
        /*0cf4*/ 	.word	0x00000040
        /*0cf8*/ 	.short	0x010a
        /*0cfa*/ 	.byte	0xff
	.zero		1


	//   ....[87]....
        /*0cfc*/ 	.word	0x0000c550
        /*0d00*/ 	.word	0x00000003
        /*0d04*/ 	.word	0x00000070
        /*0d08*/ 	.short	0x010a
        /*0d0a*/ 	.byte	0xff
	.zero		1


	//   ....[88]....
        /*0d0c*/ 	.word	0x0000c5b0
        /*0d10*/ 	.word	0x00000003
        /*0d14*/ 	.word	0x00000000
        /*0d18*/ 	.short	0x010a
        /*0d1a*/ 	.byte	0xff
	.zero		1


	//   ....[89]....
        /*0d1c*/ 	.word	0x0000c610
        /*0d20*/ 	.word	0x00000002
        /*0d24*/ 	.word	0x00000000
        /*0d28*/ 	.short	0x010a
        /*0d2a*/ 	.byte	0xff
	.zero		1


	//   ....[90]....
        /*0d2c*/ 	.word	0x0000c670
        /*0d30*/ 	.word	0x00000000
        /*0d34*/ 	.word	0x000000a0
        /*0d38*/ 	.short	0x010a
        /*0d3a*/ 	.byte	0xff
	.zero		1


	//   ....[91]....
        /*0d3c*/ 	.word	0x0000c6c0
        /*0d40*/ 	.word	0x00000002
        /*0d44*/ 	.word	0x00000040
        /*0d48*/ 	.short	0x010a
        /*0d4a*/ 	.byte	0xff
	.zero		1


	//   ....[92]....
        /*0d4c*/ 	.word	0x0000c720
        /*0d50*/ 	.word	0x00000002
        /*0d54*/ 	.word	0x00000038
        /*0d58*/ 	.short	0x010a
        /*0d5a*/ 	.byte	0xff
	.zero		1


	//   ....[93]....
        /*0d5c*/ 	.word	0x0000c780
        /*0d60*/ 	.word	0x00000002
        /*0d64*/ 	.word	0x00000028
        /*0d68*/ 	.short	0x010a
        /*0d6a*/ 	.byte	0xff
	.zero		1


	//   ....[94]....
        /*0d6c*/ 	.word	0x0000c7e0
        /*0d70*/ 	.word	0x00000002
        /*0d74*/ 	.word	0x00000040
        /*0d78*/ 	.short	0x010a
        /*0d7a*/ 	.byte	0xff
	.zero		1


	//   ....[95]....
        /*0d7c*/ 	.word	0x0000c840
        /*0d80*/ 	.word	0x00000003
        /*0d84*/ 	.word	0x00000020
        /*0d88*/ 	.short	0x010a
        /*0d8a*/ 	.byte	0xff
	.zero		1


	//   ....[96]....
        /*0d8c*/ 	.word	0x0000c890
        /*0d90*/ 	.word	0x0000000a
        /*0d94*/ 	.word	0x00000060
        /*0d98*/ 	.short	0x010a
        /*0d9a*/ 	.byte	0xff
	.zero		1


	//----- nvinfo : EIATTR_NUM_MBARRIERS
	.align		4
.L_49:
        /*0d9c*/ 	.byte	0x03, 0x38
        /*0d9e*/ 	.short	0x0015


	//----- nvinfo : EIATTR_EXIT_INSTR_OFFSETS
	.align		4
        /*0da0*/ 	.byte	0x04, 0x1c
        /*0da2*/ 	.short	(.L_51 - .L_50)


	//   ....[0]....
.L_50:
        /*0da4*/ 	.word	0x00002970


	//   ....[1]....
        /*0da8*/ 	.word	0x00002e80


	//   ....[2]....
        /*0dac*/ 	.word	0x00002ee0


	//   ....[3]....
        /*0db0*/ 	.word	0x00004310


	//   ....[4]....
        /*0db4*/ 	.word	0x000051b0


	//   ....[5]....
        /*0db8*/ 	.word	0x000051f0


	//   ....[6]....
        /*0dbc*/ 	.word	0x0000c070


	//----- nvinfo : EIATTR_MAX_THREADS
	.align		4
.L_51:
        /*0dc0*/ 	.byte	0x04, 0x05
        /*0dc2*/ 	.short	(.L_53 - .L_52)
.L_52:
        /*0dc4*/ 	.word	0x00000100
        /*0dc8*/ 	.word	0x00000001
        /*0dcc*/ 	.word	0x00000001


	//----- nvinfo : EIATTR_CRS_STACK_SIZE
	.align		4
.L_53:
        /*0dd0*/ 	.byte	0x04, 0x1e
        /*0dd2*/ 	.short	(.L_55 - .L_54)
.L_54:
        /*0dd4*/ 	.word	0x00000000


	//----- nvinfo : EIATTR_CBANK_PARAM_SIZE
	.align		4
.L_55:
        /*0dd8*/ 	.byte	0x03, 0x19
        /*0dda*/ 	.short	0x0800


	//----- nvinfo : EIATTR_PARAM_CBANK
	.align		4
        /*0ddc*/ 	.byte	0x04, 0x0a
        /*0dde*/ 	.short	(.L_57 - .L_56)
	.align		4
.L_56:
        /*0de0*/ 	.word	index@(.nv.constant0._ZN7cutlass13device_kernelINS_4gemm6kernel13GemmUniversalIN4cute5tupleIJiiiiEEENS1_10collective13CollectiveMmaINS1_35MainloopSm100TmaUmmaWarpSpecializedILi2ELi2ELi2ENS5_IJNS4_1CILi2EEENSA_ILi1EEESC_EEEEENS5_IJNSA_ILi256EEENSA_ILi224EEESF_EEENS_12float_e4m3_tENS5_IJlSC_lEEESI_SJ_NS4_8TiledMMAINS4_8MMA_AtomIJNS4_10MMA_TraitsINS4_25SM100_MMA_F8F6F4_2x1SM_SSEJSI_SI_fSF_SG_NS4_17integral_constantINS4_4UMMA5MajorELSQ_0EEESR_NSO_INSP_7ScaleInELSS_0EEEST_EEEEEENS4_6LayoutINS5_IJSC_SC_SC_EEENS5_IJNSA_ILi0EEESY_SY_EEEEENS5_IJNS4_10UnderscoreES11_S11_EEEEENS4_18SM100_TMA_2SM_LOADENS4_14ComposedLayoutINS4_7SwizzleILi3ELi4ELi3EEENS4_18smem_ptr_flag_bitsILi8EEENSW_INS5_IJNSA_ILi8EEENSA_ILi128EEEEEENS5_IJS1B_SC_EEEEEEEvNS4_8identityES14_S1F_vS1G_EENS_8epilogue10collective18CollectiveEpilogueINS1I_23Sm100TmaWarpSpecializedILi1ELi1ELi224ELb0ELb0EEEJNS5_IJS1B_SG_SF_EEENS5_IJNSW_IS1B_SC_EENSW_ISG_SC_EEEEESI_SJ_SI_SJ_NS1I_6fusion15FusionCallbacksIS1M_NS1R_17LinearCombinationISI_fSI_fLNS_15FloatRoundStyleE2EEES1N_S1Q_JEEENS4_5SM1004TMEM4LOAD26SM100_TMEM_LOAD_32dp32b32xENS4_13SM90_TMA_LOADENS15_INS16_ILi1ELi4ELi3EEES19_NSW_INS5_IJS1A_NSA_ILi32EEEEEENS5_IJS23_SC_EEEEEEENS4_39AutoVectorizingCopyWithAssumedAlignmentILi128EEENS4_14SM90_TMA_STOREES27_S29_S29_EEEvvEEEEvNT_6ParamsE)
        /*0de4*/ 	.short	0x0380
        /*0de6*/ 	.short	0x0800


	//----- nvinfo : EIATTR_SW_WAR
	.align		4
.L_57:
        /*0de8*/ 	.byte	0x04, 0x36
        /*0dea*/ 	.short	(.L_59 - .L_58)
.L_58:
        /*0dec*/ 	.word	0x00000008
.L_59:


//--------------------- .nv.callgraph             --------------------------
	.section	.nv.callgraph,"",@"SHT_CUDA_CALLGRAPH"
	.align	4
	.sectionentsize	8
	.align		4
        /*0000*/ 	.word	0x00000000
	.align		4
        /*0004*/ 	.word	0xffffffff
	.align		4
        /*0008*/ 	.word	index@(_ZN7cutlass13device_kernelINS_4gemm6kernel13GemmUniversalIN4cute5tupleIJiiiiEEENS1_10collective13CollectiveMmaINS1_35MainloopSm100TmaUmmaWarpSpecializedILi2ELi2ELi2ENS5_IJNS4_1CILi2EEENSA_ILi1EEESC_EEEEENS5_IJNSA_ILi256EEENSA_ILi224EEESF_EEENS_12float_e4m3_tENS5_IJlSC_lEEESI_SJ_NS4_8TiledMMAINS4_8MMA_AtomIJNS4_10MMA_TraitsINS4_25SM100_MMA_F8F6F4_2x1SM_SSEJSI_SI_fSF_SG_NS4_17integral_constantINS4_4UMMA5MajorELSQ_0EEESR_NSO_INSP_7ScaleInELSS_0EEEST_EEEEEENS4_6LayoutINS5_IJSC_SC_SC_EEENS5_IJNSA_ILi0EEESY_SY_EEEEENS5_IJNS4_10UnderscoreES11_S11_EEEEENS4_18SM100_TMA_2SM_LOADENS4_14ComposedLayoutINS4_7SwizzleILi3ELi4ELi3EEENS4_18smem_ptr_flag_bitsILi8EEENSW_INS5_IJNSA_ILi8EEENSA_ILi128EEEEEENS5_IJS1B_SC_EEEEEEEvNS4_8identityES14_S1F_vS1G_EENS_8epilogue10collective18CollectiveEpilogueINS1I_23Sm100TmaWarpSpecializedILi1ELi1ELi224ELb0ELb0EEEJNS5_IJS1B_SG_SF_EEENS5_IJNSW_IS1B_SC_EENSW_ISG_SC_EEEEESI_SJ_SI_SJ_NS1I_6fusion15FusionCallbacksIS1M_NS1R_17LinearCombinationISI_fSI_fLNS_15FloatRoundStyleE2EEES1N_S1Q_JEEENS4_5SM1004TMEM4LOAD26SM100_TMEM_LOAD_32dp32b32xENS4_13SM90_TMA_LOADENS15_INS16_ILi1ELi4ELi3EEES19_NSW_INS5_IJS1A_NSA_ILi32EEEEEENS5_IJS23_SC_EEEEEEENS4_39AutoVectorizingCopyWithAssumedAlignmentILi128EEENS4_14SM90_TMA_STOREES27_S29_S29_EEEvvEEEEvNT_6ParamsE)
	.align		4
        /*000c*/ 	.word	index@(__assertfail)
	.align		4
        /*0010*/ 	.word	0x00000000
	.align		4
        /*0014*/ 	.word	0xfffffffe
	.align		4
        /*0018*/ 	.word	0x00000000
	.align		4
        /*001c*/ 	.word	0xfffffffd
	.align		4
        /*0020*/ 	.word	0x00000000
	.align		4
        /*0024*/ 	.word	0xfffffffc


//--------------------- .nv.constant4             --------------------------
	.section	.nv.constant4,"a",@progbits
	.align	8
	.align		8
.nv.constant4:
        /*0000*/ 	.dword	__assertfail
	.align		8
        /*0008*/ 	.dword	__unnamed_1
	.align		8
        /*0010*/ 	.dword	__unnamed_2
	.align		8
        /*0018*/ 	.dword	_ZN40_INTERNAL_89bbc79a_4_k_cu_2a92e6f1_207494cuda3std3__45__cpo5beginE
	.align		8
        /*0020*/ 	.dword	_ZN40_INTERNAL_89bbc79a_4_k_cu_2a92e6f1_207494cuda3std3__45__cpo3endE
	.align		8
        /*0028*/ 	.dword	_ZN40_INTERNAL_89bbc79a_4_k_cu_2a92e6f1_207494cuda3std3__45__cpo6cbeginE
	.align		8
        /*0030*/ 	.dword	_ZN40_INTERNAL_89bbc79a_4_k_cu_2a92e6f1_207494cuda3std3__45__cpo4cendE
	.align		8
        /*0038*/ 	.dword	_ZN40_INTERNAL_89bbc79a_4_k_cu_2a92e6f1_207494cuda3std3__442_GLOBAL__N__89bbc79a_4_k_cu_2a92e6f1_207496ignoreE
	.align		8
        /*0040*/ 	.dword	_ZN40_INTERNAL_89bbc79a_4_k_cu_2a92e6f1_207494cuda3std3__419piecewise_constructE
	.align		8
        /*0048*/ 	.dword	_ZN40_INTERNAL_89bbc79a_4_k_cu_2a92e6f1_207494cuda3std3__48in_placeE
	.align		8
        /*0050*/ 	.dword	_ZN40_INTERNAL_89bbc79a_4_k_cu_2a92e6f1_207494cuda3std6ranges3__45__cpo4swapE
	.align		8
        /*0058*/ 	.dword	_ZN40_INTERNAL_89bbc79a_4_k_cu_2a92e6f1_207494cuda3std6ranges3__45__cpo9iter_moveE
	.align		8
        /*0060*/ 	.dword	_ZN40_INTERNAL_89bbc79a_4_k_cu_2a92e6f1_207494cute7productE
	.align		8
        /*0068*/ 	.dword	_ZN40_INTERNAL_89bbc79a_4_k_cu_2a92e6f1_207494cute1_E
	.align		8
        /*0070*/ 	.dword	$str$25
	.align		8
        /*0078*/ 	.dword	$str$26
	.align		8
        /*0080*/ 	.dword	$str$27
	.align		8
        /*0088*/ 	.dword	$str$28


//--------------------- .text._ZN7cutlass13device_kernelINS_4gemm6kernel13GemmUniversalIN4cute5tupleIJiiiiEEENS1_10collective13CollectiveMmaINS1_35MainloopSm100TmaUmmaWarpSpecializedILi2ELi2ELi2ENS5_IJNS4_1CILi2EEENSA_ILi1EEESC_EEEEENS5_IJNSA_ILi256EEENSA_ILi224EEESF_EEENS_12float_e4m3_tENS5_IJlSC_lEEESI_SJ_NS4_8TiledMMAINS4_8MMA_AtomIJNS4_10MMA_TraitsINS4_25SM100_MMA_F8F6F4_2x1SM_SSEJSI_SI_fSF_SG_NS4_17integral_constantINS4_4UMMA5MajorELSQ_0EEESR_NSO_INSP_7ScaleInELSS_0EEEST_EEEEEENS4_6LayoutINS5_IJSC_SC_SC_EEENS5_IJNSA_ILi0EEESY_SY_EEEEENS5_IJNS4_10UnderscoreES11_S11_EEEEENS4_18SM100_TMA_2SM_LOADENS4_14ComposedLayoutINS4_7SwizzleILi3ELi4ELi3EEENS4_18smem_ptr_flag_bitsILi8EEENSW_INS5_IJNSA_ILi8EEENSA_ILi128EEEEEENS5_IJS1B_SC_EEEEEEEvNS4_8identityES14_S1F_vS1G_EENS_8epilogue10collective18CollectiveEpilogueINS1I_23Sm100TmaWarpSpecializedILi1ELi1ELi224ELb0ELb0EEEJNS5_IJS1B_SG_SF_EEENS5_IJNSW_IS1B_SC_EENSW_ISG_SC_EEEEESI_SJ_SI_SJ_NS1I_6fusion15FusionCallbacksIS1M_NS1R_17LinearCombinationISI_fSI_fLNS_15FloatRoundStyleE2EEES1N_S1Q_JEEENS4_5SM1004TMEM4LOAD26SM100_TMEM_LOAD_32dp32b32xENS4_13SM90_TMA_LOADENS15_INS16_ILi1ELi4ELi3EEES19_NSW_INS5_IJS1A_NSA_ILi32EEEEEENS5_IJS23_SC_EEEEEEENS4_39AutoVectorizingCopyWithAssumedAlignmentILi128EEENS4_14SM90_TMA_STOREES27_S29_S29_EEEvvEEEEvNT_6ParamsE --------------------------
	.section	.text._ZN7cutlass13device_kernelINS_4gemm6kernel13GemmUniversalIN4cute5tupleIJiiiiEEENS1_10collective13CollectiveMmaINS1_35MainloopSm100TmaUmmaWarpSpecializedILi2ELi2ELi2ENS5_IJNS4_1CILi2EEENSA_ILi1EEESC_EEEEENS5_IJNSA_ILi256EEENSA_ILi224EEESF_EEENS_12float_e4m3_tENS5_IJlSC_lEEESI_SJ_NS4_8TiledMMAINS4_8MMA_AtomIJNS4_10MMA_TraitsINS4_25SM100_MMA_F8F6F4_2x1SM_SSEJSI_SI_fSF_SG_NS4_17integral_constantINS4_4UMMA5MajorELSQ_0EEESR_NSO_INSP_7ScaleInELSS_0EEEST_EEEEEENS4_6LayoutINS5_IJSC_SC_SC_EEENS5_IJNSA_ILi0EEESY_SY_EEEEENS5_IJNS4_10UnderscoreES11_S11_EEEEENS4_18SM100_TMA_2SM_LOADENS4_14ComposedLayoutINS4_7SwizzleILi3ELi4ELi3EEENS4_18smem_ptr_flag_bitsILi8EEENSW_INS5_IJNSA_ILi8EEENSA_ILi128EEEEEENS5_IJS1B_SC_EEEEEEEvNS4_8identityES14_S1F_vS1G_EENS_8epilogue10collective18CollectiveEpilogueINS1I_23Sm100TmaWarpSpecializedILi1ELi1ELi224ELb0ELb0EEEJNS5_IJS1B_SG_SF_EEENS5_IJNSW_IS1B_SC_EENSW_ISG_SC_EEEEESI_SJ_SI_SJ_NS1I_6fusion15FusionCallbacksIS1M_NS1R_17LinearCombinationISI_fSI_fLNS_15FloatRoundStyleE2EEES1N_S1Q_JEEENS4_5SM1004TMEM4LOAD26SM100_TMEM_LOAD_32dp32b32xENS4_13SM90_TMA_LOADENS15_INS16_ILi1ELi4ELi3EEES19_NSW_INS5_IJS1A_NSA_ILi32EEEEEENS5_IJS23_SC_EEEEEEENS4_39AutoVectorizingCopyWithAssumedAlignmentILi128EEENS4_14SM90_TMA_STOREES27_S29_S29_EEEvvEEEEvNT_6ParamsE,"ax",@progbits
	.align	128
.text._ZN7cutlass13device_kernelINS_4gemm6kernel13GemmUniversalIN4cute5tupleIJiiiiEEENS1_10collective13CollectiveMmaINS1_35MainloopSm100TmaUmmaWarpSpecializedILi2ELi2ELi2ENS5_IJNS4_1CILi2EEENSA_ILi1EEESC_EEEEENS5_IJNSA_ILi256EEENSA_ILi224EEESF_EEENS_12float_e4m3_tENS5_IJlSC_lEEESI_SJ_NS4_8TiledMMAINS4_8MMA_AtomIJNS4_10MMA_TraitsINS4_25SM100_MMA_F8F6F4_2x1SM_SSEJSI_SI_fSF_SG_NS4_17integral_constantINS4_4UMMA5MajorELSQ_0EEESR_NSO_INSP_7ScaleInELSS_0EEEST_EEEEEENS4_6LayoutINS5_IJSC_SC_SC_EEENS5_IJNSA_ILi0EEESY_SY_EEEEENS5_IJNS4_10UnderscoreES11_S11_EEEEENS4_18SM100_TMA_2SM_LOADENS4_14ComposedLayoutINS4_7SwizzleILi3ELi4ELi3EEENS4_18smem_ptr_flag_bitsILi8EEENSW_INS5_IJNSA_ILi8EEENSA_ILi128EEEEEENS5_IJS1B_SC_EEEEEEEvNS4_8identityES14_S1F_vS1G_EENS_8epilogue10collective18CollectiveEpilogueINS1I_23Sm100TmaWarpSpecializedILi1ELi1ELi224ELb0ELb0EEEJNS5_IJS1B_SG_SF_EEENS5_IJNSW_IS1B_SC_EENSW_ISG_SC_EEEEESI_SJ_SI_SJ_NS1I_6fusion15FusionCallbacksIS1M_NS1R_17LinearCombinationISI_fSI_fLNS_15FloatRoundStyleE2EEES1N_S1Q_JEEENS4_5SM1004TMEM4LOAD26SM100_TMEM_LOAD_32dp32b32xENS4_13SM90_TMA_LOADENS15_INS16_ILi1ELi4ELi3EEES19_NSW_INS5_IJS1A_NSA_ILi32EEEEEENS5_IJS23_SC_EEEEEEENS4_39AutoVectorizingCopyWithAssumedAlignmentILi128EEENS4_14SM90_TMA_STOREES27_S29_S29_EEEvvEEEEvNT_6ParamsE:
        .type           _ZN7cutlass13device_kernelINS_4gemm6kernel13GemmUniversalIN4cute5tupleIJiiiiEEENS1_10collective13CollectiveMmaINS1_35MainloopSm100TmaUmmaWarpSpecializedILi2ELi2ELi2ENS5_IJNS4_1CILi2EEENSA_ILi1EEESC_EEEEENS5_IJNSA_ILi256EEENSA_ILi224EEESF_EEENS_12float_e4m3_tENS5_IJlSC_lEEESI_SJ_NS4_8TiledMMAINS4_8MMA_AtomIJNS4_10MMA_TraitsINS4_25SM100_MMA_F8F6F4_2x1SM_SSEJSI_SI_fSF_SG_NS4_17integral_constantINS4_4UMMA5MajorELSQ_0EEESR_NSO_INSP_7ScaleInELSS_0EEEST_EEEEEENS4_6LayoutINS5_IJSC_SC_SC_EEENS5_IJNSA_ILi0EEESY_SY_EEEEENS5_IJNS4_10UnderscoreES11_S11_EEEEENS4_18SM100_TMA_2SM_LOADENS4_14ComposedLayoutINS4_7SwizzleILi3ELi4ELi3EEENS4_18smem_ptr_flag_bitsILi8EEENSW_INS5_IJNSA_ILi8EEENSA_ILi128EEEEEENS5_IJS1B_SC_EEEEEEEvNS4_8identityES14_S1F_vS1G_EENS_8epilogue10collective18CollectiveEpilogueINS1I_23Sm100TmaWarpSpecializedILi1ELi1ELi224ELb0ELb0EEEJNS5_IJS1B_SG_SF_EEENS5_IJNSW_IS1B_SC_EENSW_ISG_SC_EEEEESI_SJ_SI_SJ_NS1I_6fusion15FusionCallbacksIS1M_NS1R_17LinearCombinationISI_fSI_fLNS_15FloatRoundStyleE2EEES1N_S1Q_JEEENS4_5SM1004TMEM4LOAD26SM100_TMEM_LOAD_32dp32b32xENS4_13SM90_TMA_LOADENS15_INS16_ILi1ELi4ELi3EEES19_NSW_INS5_IJS1A_NSA_ILi32EEEEEENS5_IJS23_SC_EEEEEEENS4_39AutoVectorizingCopyWithAssumedAlignmentILi128EEENS4_14SM90_TMA_STOREES27_S29_S29_EEEvvEEEEvNT_6ParamsE,@function
        .size           _ZN7cutlass13device_kernelINS_4gemm6kernel13GemmUniversalIN4cute5tupleIJiiiiEEENS1_10collective13CollectiveMmaINS1_35MainloopSm100TmaUmmaWarpSpecializedILi2ELi2ELi2ENS5_IJNS4_1CILi2EEENSA_ILi1EEESC_EEEEENS5_IJNSA_ILi256EEENSA_ILi224EEESF_EEENS_12float_e4m3_tENS5_IJlSC_lEEESI_SJ_NS4_8TiledMMAINS4_8MMA_AtomIJNS4_10MMA_TraitsINS4_25SM100_MMA_F8F6F4_2x1SM_SSEJSI_SI_fSF_SG_NS4_17integral_constantINS4_4UMMA5MajorELSQ_0EEESR_NSO_INSP_7ScaleInELSS_0EEEST_EEEEEENS4_6LayoutINS5_IJSC_SC_SC_EEENS5_IJNSA_ILi0EEESY_SY_EEEEENS5_IJNS4_10UnderscoreES11_S11_EEEEENS4_18SM100_TMA_2SM_LOADENS4_14ComposedLayoutINS4_7SwizzleILi3ELi4ELi3EEENS4_18smem_ptr_flag_bitsILi8EEENSW_INS5_IJNSA_ILi8EEENSA_ILi128EEEEEENS5_IJS1B_SC_EEEEEEEvNS4_8identityES14_S1F_vS1G_EENS_8epilogue10collective18CollectiveEpilogueINS1I_23Sm100TmaWarpSpecializedILi1ELi1ELi224ELb0ELb0EEEJNS5_IJS1B_SG_SF_EEENS5_IJNSW_IS1B_SC_EENSW_ISG_SC_EEEEESI_SJ_SI_SJ_NS1I_6fusion15FusionCallbacksIS1M_NS1R_17LinearCombinationISI_fSI_fLNS_15FloatRoundStyleE2EEES1N_S1Q_JEEENS4_5SM1004TMEM4LOAD26SM100_TMEM_LOAD_32dp32b32xENS4_13SM90_TMA_LOADENS15_INS16_ILi1ELi4ELi3EEES19_NSW_INS5_IJS1A_NSA_ILi32EEEEEENS5_IJS23_SC_EEEEEEENS4_39AutoVectorizingCopyWithAssumedAlignmentILi128EEENS4_14SM90_TMA_STOREES27_S29_S29_EEEvvEEEEvNT_6ParamsE,(.L_x_143 - _ZN7cutlass13device_kernelINS_4gemm6kernel13GemmUniversalIN4cute5tupleIJiiiiEEENS1_10collective13CollectiveMmaINS1_35MainloopSm100TmaUmmaWarpSpecializedILi2ELi2ELi2ENS5_IJNS4_1CILi2EEENSA_ILi1EEESC_EEEEENS5_IJNSA_ILi256EEENSA_ILi224EEESF_EEENS_12float_e4m3_tENS5_IJlSC_lEEESI_SJ_NS4_8TiledMMAINS4_8MMA_AtomIJNS4_10MMA_TraitsINS4_25SM100_MMA_F8F6F4_2x1SM_SSEJSI_SI_fSF_SG_NS4_17integral_constantINS4_4UMMA5MajorELSQ_0EEESR_NSO_INSP_7ScaleInELSS_0EEEST_EEEEEENS4_6LayoutINS5_IJSC_SC_SC_EEENS5_IJNSA_ILi0EEESY_SY_EEEEENS5_IJNS4_10UnderscoreES11_S11_EEEEENS4_18SM100_TMA_2SM_LOADENS4_14ComposedLayoutINS4_7SwizzleILi3ELi4ELi3EEENS4_18smem_ptr_flag_bitsILi8EEENSW_INS5_IJNSA_ILi8EEENSA_ILi128EEEEEENS5_IJS1B_SC_EEEEEEEvNS4_8identityES14_S1F_vS1G_EENS_8epilogue10collective18CollectiveEpilogueINS1I_23Sm100TmaWarpSpecializedILi1ELi1ELi224ELb0ELb0EEEJNS5_IJS1B_SG_SF_EEENS5_IJNSW_IS1B_SC_EENSW_ISG_SC_EEEEESI_SJ_SI_SJ_NS1I_6fusion15FusionCallbacksIS1M_NS1R_17LinearCombinationISI_fSI_fLNS_15FloatRoundStyleE2EEES1N_S1Q_JEEENS4_5SM1004TMEM4LOAD26SM100_TMEM_LOAD_32dp32b32xENS4_13SM90_TMA_LOADENS15_INS16_ILi1ELi4ELi3EEES19_NSW_INS5_IJS1A_NSA_ILi32EEEEEENS5_IJS23_SC_EEEEEEENS4_39AutoVectorizingCopyWithAssumedAlignmentILi128EEENS4_14SM90_TMA_STOREES27_S29_S29_EEEvvEEEEvNT_6ParamsE)
        .other          _ZN7cutlass13device_kernelINS_4gemm6kernel13GemmUniversalIN4cute5tupleIJiiiiEEENS1_10collective13CollectiveMmaINS1_35MainloopSm100TmaUmmaWarpSpecializedILi2ELi2ELi2ENS5_IJNS4_1CILi2EEENSA_ILi1EEESC_EEEEENS5_IJNSA_ILi256EEENSA_ILi224EEESF_EEENS_12float_e4m3_tENS5_IJlSC_lEEESI_SJ_NS4_8TiledMMAINS4_8MMA_AtomIJNS4_10MMA_TraitsINS4_25SM100_MMA_F8F6F4_2x1SM_SSEJSI_SI_fSF_SG_NS4_17integral_constantINS4_4UMMA5MajorELSQ_0EEESR_NSO_INSP_7ScaleInELSS_0EEEST_EEEEEENS4_6LayoutINS5_IJSC_SC_SC_EEENS5_IJNSA_ILi0EEESY_SY_EEEEENS5_IJNS4_10UnderscoreES11_S11_EEEEENS4_18SM100_TMA_2SM_LOADENS4_14ComposedLayoutINS4_7SwizzleILi3ELi4ELi3EEENS4_18smem_ptr_flag_bitsILi8EEENSW_INS5_IJNSA_ILi8EEENSA_ILi128EEEEEENS5_IJS1B_SC_EEEEEEEvNS4_8identityES14_S1F_vS1G_EENS_8epilogue10collective18CollectiveEpilogueINS1I_23Sm100TmaWarpSpecializedILi1ELi1ELi224ELb0ELb0EEEJNS5_IJS1B_SG_SF_EEENS5_IJNSW_IS1B_SC_EENSW_ISG_SC_EEEEESI_SJ_SI_SJ_NS1I_6fusion15FusionCallbacksIS1M_NS1R_17LinearCombinationISI_fSI_fLNS_15FloatRoundStyleE2EEES1N_S1Q_JEEENS4_5SM1004TMEM4LOAD26SM100_TMEM_LOAD_32dp32b32xENS4_13SM90_TMA_LOADENS15_INS16_ILi1ELi4ELi3EEES19_NSW_INS5_IJS1A_NSA_ILi32EEEEEENS5_IJS23_SC_EEEEEEENS4_39AutoVectorizingCopyWithAssumedAlignmentILi128EEENS4_14SM90_TMA_STOREES27_S29_S29_EEEvvEEEEvNT_6ParamsE,@"STO_CUDA_ENTRY STV_DEFAULT"
_ZN7cutlass13device_kernelINS_4gemm6kernel13GemmUniversalIN4cute5tupleIJiiiiEEENS1_10collective13CollectiveMmaINS1_35MainloopSm100TmaUmmaWarpSpecializedILi2ELi2ELi2ENS5_IJNS4_1CILi2EEENSA_ILi1EEESC_EEEEENS5_IJNSA_ILi256EEENSA_ILi224EEESF_EEENS_12float_e4m3_tENS5_IJlSC_lEEESI_SJ_NS4_8TiledMMAINS4_8MMA_AtomIJNS4_10MMA_TraitsINS4_25SM100_MMA_F8F6F4_2x1SM_SSEJSI_SI_fSF_SG_NS4_17integral_constantINS4_4UMMA5MajorELSQ_0EEESR_NSO_INSP_7ScaleInELSS_0EEEST_EEEEEENS4_6LayoutINS5_IJSC_SC_SC_EEENS5_IJNSA_ILi0EEESY_SY_EEEEENS5_IJNS4_10UnderscoreES11_S11_EEEEENS4_18SM100_TMA_2SM_LOADENS4_14ComposedLayoutINS4_7SwizzleILi3ELi4ELi3EEENS4_18smem_ptr_flag_bitsILi8EEENSW_INS5_IJNSA_ILi8EEENSA_ILi128EEEEEENS5_IJS1B_SC_EEEEEEEvNS4_8identityES14_S1F_vS1G_EENS_8epilogue10collective18CollectiveEpilogueINS1I_23Sm100TmaWarpSpecializedILi1ELi1ELi224ELb0ELb0EEEJNS5_IJS1B_SG_SF_EEENS5_IJNSW_IS1B_SC_EENSW_ISG_SC_EEEEESI_SJ_SI_SJ_NS1I_6fusion15FusionCallbacksIS1M_NS1R_17LinearCombinationISI_fSI_fLNS_15FloatRoundStyleE2EEES1N_S1Q_JEEENS4_5SM1004TMEM4LOAD26SM100_TMEM_LOAD_32dp32b32xENS4_13SM90_TMA_LOADENS15_INS16_ILi1ELi4ELi3EEES19_NSW_INS5_IJS1A_NSA_ILi32EEEEEENS5_IJS23_SC_EEEEEEENS4_39AutoVectorizingCopyWithAssumedAlignmentILi128EEENS4_14SM90_TMA_STOREES27_S29_S29_EEEvvEEEEvNT_6ParamsE:
[----:B------:R-:W1:Y:S01]  /*0000*/  LDC R1, c[0x0][0x37c] ;  /* 0x0000df00ff017b82 */ /* 0x000e620000000800 */
[----:B------:R-:W2:Y:S01]  /*0010*/  S2R R6, SR_TID.X ;  /* 0x0000000000067919 */ /* 0x000ea20000002100 */
[----:B------:R-:W3:Y:S01]  /*0020*/  LDCU.64 UR10, c[0x0][0x890] ;  /* 0x00011200ff0a77ac */ /* 0x000ee20008000a00 */
[----:B-1----:R-:W-:-:S05]  /*0030*/  VIADD R1, R1, 0xfffffee0 ;  /* 0xfffffee001017836 */ /* 0x002fca0000000000 */
[----:B------:R-:W1:Y:S01]  /*0040*/  S2UR UR5, SR_CgaCtaId ;  /* 0x00000000000579c3 */ /* 0x000e620000008800 */
[----:B------:R-:W-:Y:S01]  /*0050*/  ELECT P1, URZ, PT ;  /* 0x0000000000ff782f */ /* 0x000fe20003820000 */
[----:B---3--:R-:W-:-:S04]  /*0060*/  UISETP.NE.U32.AND UP0, UPT, UR10, URZ, UPT ;  /* 0x000000ff0a00728c */ /* 0x008fc8000bf05070 */
[----:B------:R-:W-:Y:S02]  /*0070*/  UISETP.NE.AND.EX UP0, UPT, UR11, URZ, UPT, UP0 ;  /* 0x000000ff0b00728c */ /* 0x000fe4000bf05300 */
[----:B-1----:R-:W-:Y:S02]  /*0080*/  ULOP3.LUT UR70, UR5, 0x1, URZ, 0xc0, !UPT ;  /* 0x0000000105467892 */ /* 0x002fe4000f8ec0ff */
[----:B------:R-:W-:Y:S01]  /*0090*/  ULOP3.LUT UR69, UR5, 0x1, URZ, 0x3c, !UPT ;  /* 0x0000000105457892 */ /* 0x000fe2000f8e3cff */
[----:B--2---:R-:W-:-:S05]  /*00a0*/  SHF.R.U32.HI R2, RZ, 0x5, R6 ;  /* 0x00000005ff027819 */ /* 0x004fca0000011606 */
[----:B------:R-:W1:Y:S02]  /*00b0*/  SHFL.IDX PT, R0, R2, RZ, 0x1f ;  /* 0x00001fff02007589 */ /* 0x000e6400000e0000 */
[----:B-1----:R-:W-:Y:S02]  /*00c0*/  R2UR UR14, R0 ;  /* 0x00000000000e72ca */ /* 0x002fe400000e0000 */
[----:B------:R-:W-:-:S05]  /*00d0*/  PRMT R0, RZ, 0x7610, R0 ;  /* 0x00007610ff007816 */ /* 0x000fca0000000000 */
[----:B------:R1:W-:Y:S01]  /*00e0*/  STL.S16 [R1+0x60], R0 ;  /* 0x0000600001007387 */ /* 0x0003e20000100600 */
[----:B------:R-:W-:Y:S07]  /*00f0*/  BRA.U UP0, `(.L_x_0) ;  /* 0x0000000100387547 */ /* 0x000fee000b800000 */
[----:B------:R-:W2:Y:S02]  /*0100*/  LDCU.64 UR6, c[0x0][0x888] ;  /* 0x00011100ff0677ac */ /* 0x000ea40008000a00 */
[----:B--2---:R-:W-:-:S04]  /*0110*/  UISETP.NE.U32.AND UP0, UPT, UR6, URZ, UPT ;  /* 0x000000ff0600728c */ /* 0x004fc8000bf05070 */
[----:B------:R-:W-:-:S09]  /*0120*/  UISETP.NE.AND.EX UP0, UPT, UR7, URZ, UPT, UP0 ;  /* 0x000000ff0700728c */ /* 0x000fd2000bf05300 */
[----:B------:R-:W-:Y:S05]  /*0130*/  BRA.U !UP0, `(.L_x_1) ;  /* 0x0000000108187547 */ /* 0x000fea000b800000 */
[----:B------:R-:W2:Y:S01]  /*0140*/  LDC.64 R4, c[0x0][0x888] ;  /* 0x00022200ff047b82 */ /* 0x000ea20000000a00 */
[----:B------:R-:W2:Y:S02]  /*0150*/  LDCU.64 UR6, c[0x0][0x358] ;  /* 0x00006b00ff0677ac */ /* 0x000ea40008000a00 */
[----:B--2---:R2:W5:Y:S01]  /*0160*/  LDG.E R219, desc[UR6][R4.64] ;  /* 0x0000000604db7981 */ /* 0x004562000c1e1900 */
[----:B-1----:R-:W-:-:S05]  /*0170*/  HFMA2 R0, -RZ, RZ, 0, 5.9604644775390625e-08 ;  /* 0x00000001ff007431 */ /* 0x002fca00000001ff */
[----:B------:R2:W-:Y:S01]  /*0180*/  STL.S16 [R1+0x60], R0 ;  /* 0x0000600001007387 */ /* 0x0005e20000100600 */
[----:B------:R-:W-:Y:S05]  /*0190*/  BRA `(.L_x_0) ;  /* 0x0000000000107947 */ /* 0x000fea0003800000 */
.L_x_1:
[----:B-1----:R-:W-:Y:S01]  /*01a0*/  HFMA2 R0, -RZ, RZ, 0, 5.9604644775390625e-08 ;  /* 0x00000001ff007431 */ /* 0x002fe200000001ff */
[----:B------:R-:W1:Y:S04]  /*01b0*/  LDCU UR4, c[0x0][0x880] ;  /* 0x00011000ff0477ac */ /* 0x000e680008000800 */
[----:B------:R3:W-:Y:S01]  /*01c0*/  STL.S16 [R1+0x60], R0 ;  /* 0x0000600001007387 */ /* 0x0007e20000100600 */
[----:B-1----:R-:W-:-:S03]  /*01d0*/  MOV R219, UR4 ;  /* 0x0000000400db7c02 */ /* 0x002fc60008000f00 */
.L_x_0:
[----:B------:R-:W4:Y:S02]  /*01e0*/  LDCU.64 UR6, c[0x0][0x8b0] ;  /* 0x00011600ff0677ac */ /* 0x000f240008000a00 */
[----:B----4-:R-:W-:-:S04]  /*01f0*/  UISETP.NE.U32.AND UP0, UPT, UR6, URZ, UPT ;  /* 0x000000ff0600728c */ /* 0x010fc8000bf05070 */
[----:B------:R-:W-:-:S09]  /*0200*/  UISETP.NE.AND.EX UP0, UPT, UR7, URZ, UPT, UP0 ;  /* 0x000000ff0700728c */ /* 0x000fd2000bf05300 */
[----:B------:R-:W-:Y:S05]  /*0210*/  BRA.U UP0, `(.L_x_2) ;  /* 0x0000000100287547 */ /* 0x000fea000b800000 */
[----:B------:R-:W4:Y:S02]  /*0220*/  LDCU.64 UR6, c[0x0][0x8a8] ;  /* 0x00011500ff0677ac */ /* 0x000f240008000a00 */
[----:B----4-:R-:W-:-:S04]  /*0230*/  UISETP.NE.U32.AND UP0, UPT, UR6, URZ, UPT ;  /* 0x000000ff0600728c */ /* 0x010fc8000bf05070 */
[----:B------:R-:W-:-:S09]  /*0240*/  UISETP.NE.AND.EX UP0, UPT, UR7, URZ, UPT, UP0 ;  /* 0x000000ff0700728c */ /* 0x000fd2000bf05300 */
[----:B------:R-:W-:Y:S05]  /*0250*/  BRA.U !UP0, `(.L_x_3) ;  /* 0x0000000108107547 */ /* 0x000fea000b800000 */
[----:B--2---:R-:W2:Y:S01]  /*0260*/  LDC.64 R4, c[0x0][0x8a8] ;  /* 0x00022a00ff047b82 */ /* 0x004ea20000000a00 */
[----:B------:R-:W2:Y:S02]  /*0270*/  LDCU.64 UR6, c[0x0][0x358] ;  /* 0x00006b00ff0677ac */ /* 0x000ea40008000a00 */
[----:B--2---:R4:W5:Y:S01]  /*0280*/  LDG.E R217, desc[UR6][R4.64] ;  /* 0x0000000604d97981 */ /* 0x004962000c1e1900 */
[----:B------:R-:W-:Y:S05]  /*0290*/  BRA `(.L_x_2) ;  /* 0x0000000000087947 */ /* 0x000fea0003800000 */
.L_x_3:
[----:B------:R-:W4:Y:S02]  /*02a0*/  LDCU UR4, c[0x0][0x8a0] ;  /* 0x00011400ff0477ac */ /* 0x000f240008000800 */
[----:B----4-:R-:W-:Y:S02]  /*02b0*/  MOV R217, UR4 ;  /* 0x0000000400d97c02 */ /* 0x010fe40008000f00 */
.L_x_2:
[----:B-123--:R-:W-:Y:S01]  /*02c0*/  IMAD.U32 R0, RZ, RZ, UR14 ;  /* 0x0000000eff007e24 */ /* 0x00efe2000f8e00ff */
[----:B------:R-:W-:Y:S04]  /*02d0*/  BSSY.RECONVERGENT B0, `(.L_x_4) ;  /* 0x000000c000007945 */ /* 0x000fe80003800200 */
[C---:B------:R-:W-:Y:S02]  /*02e0*/  ISETP.NE.OR P2, PT, R0.reuse, 0x1, !P1 ;  /* 0x000000010000780c */ /* 0x040fe40004f45670 */
[----:B------:R-:W-:-:S11]  /*02f0*/  ISETP.NE.OR P0, PT, R0, 0x3, !P1 ;  /* 0x000000030000780c */ /* 0x000fd60004f05670 */
[----:B------:R-:W-:Y:S05]  /*0300*/  @P2 BRA `(.L_x_5) ;  /* 0x0000000000202947 */ /* 0x000fea0003800000 */
[----:B------:R-:W1:Y:S02]  /*0310*/  LDCU.64 UR6, c[0x0][0x348] ;  /* 0x00006900ff0677ac */ /* 0x000e640008000a00 */
[----:B-1----:R-:W-:Y:S02]  /*0320*/  UIADD3 UR8, UP1, UPT, UR6, 0x80, URZ ;  /* 0x0000008006087890 */ /* 0x002fe4000ff3e0ff */
[----:B------:R-:W-:Y:S02]  /*0330*/  UIADD3 UR6, UP0, UPT, UR6, 0x180, URZ ;  /* 0x0000018006067890 */ /* 0x000fe4000ff1e0ff */
[----:B------:R-:W-:Y:S02]  /*0340*/  UIADD3.X UR9, UPT, UPT, URZ, UR7, URZ, UP1, !UPT ;  /* 0x00000007ff097290 */ /* 0x000fe40008ffe4ff */
[----:B------:R-:W-:-:S07]  /*0350*/  UIADD3.X UR7, UPT, UPT, URZ, UR7, URZ, UP0, !UPT ;  /* 0x00000007ff077290 */ /* 0x000fce00087fe4ff */
[----:B------:R1:W-:Y:S02]  /*0360*/  UTMACCTL.PF [UR8] ;  /* 0x00000000080079b9 */ /* 0x0003e40008040000 */
[----:B------:R1:W-:Y:S02]  /*0370*/  UTMACCTL.PF [UR6] ;  /* 0x00000000060079b9 */ /* 0x0003e40008040000 */
[----:B-1----:R-:W-:Y:S01]  /*0380*/  NOP ;  /* 0x0000000000007918 */ /* 0x002fe20000000000 */
.L_x_5:
[----:B------:R-:W-:Y:S05]  /*0390*/  BSYNC.RECONVERGENT B0 ;  /* 0x0000000000007941 */ /* 0x000fea0003800200 */
.L_x_4:
[----:B------:R-:W-:Y:S04]  /*03a0*/  BSSY.RECONVERGENT B0, `(.L_x_6) ;  /* 0x000000a000007945 */ /* 0x000fe80003800200 */
        /* <DEDUP_REMOVED lines=9> */
.L_x_7:
[----:B------:R-:W-:Y:S05]  /*0440*/  BSYNC.RECONVERGENT B0 ;  /* 0x0000000000007941 */ /* 0x000fea0003800200 */
.L_x_6:
[----:B------:R-:W1:Y:S01]  /*0450*/  LDCU.64 UR6, c[0x0][0x888] ;  /* 0x00011100ff0677ac */ /* 0x000e620008000a00 */
[----:B------:R-:W-:Y:S02]  /*0460*/  UISETP.EQ.U32.AND UP1, UPT, UR10, URZ, UPT ;  /* 0x000000ff0a00728c */ /* 0x000fe4000bf22070 */
[----:B------:R-:W-:Y:S02]  /*0470*/  UPLOP3.LUT UP4, UPT, UPT, UPT, UPT, 0x80, 0x8 ;  /* 0x000000000008789c */ /* 0x000fe40003f8f070 */
[----:B-1----:R-:W-:-:S04]  /*0480*/  UISETP.NE.U32.AND UP0, UPT, UR6, URZ, UPT ;  /* 0x000000ff0600728c */ /* 0x002fc8000bf05070 */
[----:B------:R-:W-:-:S04]  /*0490*/  UISETP.NE.AND.EX UP2, UPT, UR7, URZ, UPT, UP0 ;  /* 0x000000ff0700728c */ /* 0x000fc8000bf45300 */
[----:B------:R-:W-:-:S04]  /*04a0*/  UISETP.EQ.OR.EX UP3, UPT, UR11, URZ, !UP2, UP1 ;  /* 0x000000ff0b00728c */ /* 0x000fc8000d762710 */
[----:B------:R-:W-:-:S05]  /*04b0*/  UP2UR UR60, UPR, URZ, 0x8 ;  /* 0x00000008ff3c7883 */ /* 0x000fca0008000000 */
[----:B------:R-:W-:Y:S07]  /*04c0*/  BRA.U !UP3, `(.L_x_8) ;  /* 0x000000010b207547 */ /* 0x000fee000b800000 */
[----:B------:R-:W-:Y:S01]  /*04d0*/  UISETP.NE.U32.AND UP1, UPT, UR10, URZ, UPT ;  /* 0x000000ff0a00728c */ /* 0x000fe2000bf25070 */
[----:B-----5:R-:W-:Y:S01]  /*04e0*/  FSETP.NEU.AND P0, PT, R219, RZ, PT ;  /* 0x000000ffdb00720b */ /* 0x020fe20003f0d000 */
[----:B------:R-:W-:Y:S02]  /*04f0*/  USEL UR4, URZ, 0xffffffff, UP2 ;  /* 0xffffffffff047887 */ /* 0x000fe40009000000 */
[----:B------:R-:W-:-:S10]  /*0500*/  UISETP.NE.AND.EX UP1, UPT, UR11, URZ, UPT, UP1 ;  /* 0x000000ff0b00728c */ /* 0x000fd4000bf25310 */
[----:B------:R-:W-:Y:S01]  /*0510*/  VOTEU.ANY UP0, P0 ;  /* 0x0000000000ff7886 */ /* 0x000fe20000000100 */
[----:B------:R-:W-:-:S04]  /*0520*/  @!UP1 USEL UR4, URZ, 0xffffffff, UP0 ;  /* 0xffffffffff049887 */ /* 0x000fc80008000000 */
[----:B------:R-:W-:-:S04]  /*0530*/  ULOP3.LUT UR4, UR4, 0x1, URZ, 0xc0, !UPT ;  /* 0x0000000104047892 */ /* 0x000fc8000f8ec0ff */
[----:B------:R-:W-:-:S11]  /*0540*/  UISETP.NE.U32.AND UP4, UPT, UR4, 0x1, UPT ;  /* 0x000000010400788c */ /* 0x000fd6000bf85070 */
.L_x_8:
[----:B------:R-:W1:Y:S01]  /*0550*/  SHFL.IDX PT, R0, R2, RZ, 0x1f ;  /* 0x00001fff02007589 */ /* 0x000e6200000e0000 */
[----:B------:R-:W-:-:S04]  /*0560*/  UISETP.NE.AND UP0, UPT, UR14, 0x2, UPT ;  /* 0x000000020e00788c */ /* 0x000fc8000bf05270 */
[----:B------:R-:W-:Y:S02]  /*0570*/  UISETP.EQ.AND UP1, UPT, UR70, URZ, !UP0 ;  /* 0x000000ff4600728c */ /* 0x000fe4000c722270 */
[----:B------:R-:W-:-:S04]  /*0580*/  USEL UR50, URZ, 0x1, UP0 ;  /* 0x00000001ff327887 */ /* 0x000fc80008000000 */
[----:B------:R-:W-:Y:S02]  /*0590*/  PLOP3.LUT P3, PT, P1, PT, UP1, 0x80, 0x8 ;  /* 0x000000000008781c */ /* 0x000fe40000f6f018 */
[----:B-1----:R-:W-:-:S13]  /*05a0*/  ISETP.NE.AND P0, PT, R0, RZ, PT ;  /* 0x000000ff0000720c */ /* 0x002fda0003f05270 */
[----:B------:R-:W-:Y:S05]  /*05b0*/  @P0 BRA `(.L_x_9) ;  /* 0x0000000000340947 */ /* 0x000fea0003800000 */
[----:B------:R-:W-:Y:S01]  /*05c0*/  UMOV UR4, 0x400 ;  /* 0x0000040000047882 */ /* 0x000fe20000000000 */
[----:B------:R-:W-:Y:S01]  /*05d0*/  UMOV UR6, 0x1 ;  /* 0x0000000100067882 */ /* 0x000fe20000000000 */
[----:B------:R-:W-:Y:S02]  /*05e0*/  ULEA UR4, UR5, UR4, 0x18 ;  /* 0x0000000405047291 */ /* 0x000fe4000f8ec0ff */
[----:B------:R-:W-:-:S04]  /*05f0*/  UIADD3 UR6, UPT, UPT, -UR6, 0x100000, URZ ;  /* 0x0010000006067890 */ /* 0x000fc8000fffe1ff */
[----:B------:R-:W-:Y:S02]  /*0600*/  USHF.L.U32 UR7, UR6, 0xb, URZ ;  /* 0x0000000b06077899 */ /* 0x000fe400080006ff */
[----:B------:R-:W-:Y:S01]  /*0610*/  USHF.L.U32 UR6, UR6, 0x1, URZ ;  /* 0x0000000106067899 */ /* 0x000fe200080006ff */
[----:B------:R-:W-:Y:S01]  /*0620*/  ELECT P0, URZ, PT ;  /* 0x0000000000ff782f */ /* 0x000fe20003800000 */
[----:B------:R-:W1:Y:S10]  /*0630*/  FENCE.VIEW.ASYNC.S ;  /* 0x00000000000073c6 */ /* 0x000e740000000000 */
[----:B-1----:R1:W2:Y:S01]  /*0640*/  SYNCS.EXCH.64 URZ, [UR4], UR6 ;  /* 0x0000000604ff75b2 */ /* 0x0022a20008000100 */
[----:B------:R1:W3:Y:S01]  /*0650*/  SYNCS.EXCH.64 URZ, [UR4+0x10], UR6 ;  /* 0x0000100604ff75b2 */ /* 0x0002e20008000100 */
[----:B------:R1:W1:Y:S01]  /*0660*/  SYNCS.EXCH.64 URZ, [UR4+0x8], UR6 ;  /* 0x0000080604ff75b2 */ /* 0x0002620008000100 */
[----:B------:R1:W1:Y:S01]  /*0670*/  SYNCS.EXCH.64 URZ, [UR4+0x18], UR6 ;  /* 0x0000180604ff75b2 */ /* 0x0002620008000100 */
[----:B------:R-:W-:Y:S01]  /*0680*/  NOP ;  /* 0x0000000000007918 */ /* 0x000fe20000000000 */
.L_x_9:
[----:B------:R-:W4:Y:S01]  /*0690*/  SHFL.IDX PT, R0, R2, RZ, 0x1f ;  /* 0x00001fff02007589 */ /* 0x000f2200000e0000 */
[----:B------:R-:W-:Y:S01]  /*06a0*/  NOP ;  /* 0x0000000000007918 */ /* 0x000fe20000000000 */
[----:B----4-:R-:W-:-:S13]  /*06b0*/  ISETP.NE.AND P0, PT, R0, 0x1, PT ;  /* 0x000000010000780c */ /* 0x010fda0003f05270 */
[----:B------:R-:W-:Y:S05]  /*06c0*/  @P0 BRA `(.L_x_10) ;  /* 0x00000000003c0947 */ /* 0x000fea0003800000 */
[----:B-1----:R-:W-:Y:S01]  /*06d0*/  UMOV UR4, 0x400 ;  /* 0x0000040000047882 */ /* 0x002fe20000000000 */
[----:B------:R-:W-:Y:S01]  /*06e0*/  UMOV UR8, 0x20 ;  /* 0x0000002000087882 */ /* 0x000fe20000000000 */
[----:B------:R-:W-:Y:S01]  /*06f0*/  UMOV UR6, 0x80 ;  /* 0x0000008000067882 */ /* 0x000fe20000000000 */
[----:B------:R-:W-:Y:S02]  /*0700*/  ULEA UR4, UR5, UR4, 0x18 ;  /* 0x0000000405047291 */ /* 0x000fe4000f8ec0ff */
[----:B------:R-:W-:-:S04]  /*0710*/  UIADD3 UR8, UPT, UPT, -UR8, 0x100000, URZ ;  /* 0x0010000008087890 */ /* 0x000fc8000fffe1ff */
[----:B------:R-:W-:Y:S02]  /*0720*/  USHF.L.U32 UR9, UR8, 0xb, URZ ;  /* 0x0000000b08097899 */ /* 0x000fe400080006ff */
[----:B------:R-:W-:Y:S02]  /*0730*/  USHF.L.U32 UR8, UR8, 0x1, URZ ;  /* 0x0000000108087899 */ /* 0x000fe400080006ff */
[----:B------:R-:W-:-:S04]  /*0740*/  UIADD3 UR6, UPT, UPT, -UR6, 0x100000, URZ ;  /* 0x0010000006067890 */ /* 0x000fc8000fffe1ff */
[----:B------:R-:W-:Y:S02]  /*0750*/  USHF.L.U32 UR7, UR6, 0xb, URZ ;  /* 0x0000000b06077899 */ /* 0x000fe400080006ff */
[----:B------:R-:W-:Y:S01]  /*0760*/  USHF.L.U32 UR6, UR6, 0x1, URZ ;  /* 0x0000000106067899 */ /* 0x000fe200080006ff */
[----:B------:R-:W-:Y:S01]  /*0770*/  ELECT P0, URZ, PT ;  /* 0x0000000000ff782f */ /* 0x000fe20003800000 */
[----:B------:R-:W1:Y:S02]  /*0780*/  FENCE.VIEW.ASYNC.S ;  /* 0x00000000000073c6 */ /* 0x000e640000000000 */
[----:B-1----:R4:W1:Y:S08]  /*0790*/  SYNCS.EXCH.64 URZ, [UR4+0x20], UR8 ;  /* 0x0000200804ff75b2 */ /* 0x0028700008000100 */
[----:B------:R4:W1:Y:S02]  /*07a0*/  SYNCS.EXCH.64 URZ, [UR4+0x28], UR6 ;  /* 0x0000280604ff75b2 */ /* 0x0008640008000100 */
[----:B----4-:R-:W-:Y:S01]  /*07b0*/  NOP ;  /* 0x0000000000007918 */ /* 0x010fe20000000000 */
.L_x_10:
[----:B------:R-:W4:Y:S01]  /*07c0*/  SHFL.IDX PT, R0, R2, RZ, 0x1f ;  /* 0x00001fff02007589 */ /* 0x000f2200000e0000 */
[----:B------:R-:W-:Y:S01]  /*07d0*/  NOP ;  /* 0x0000000000007918 */ /* 0x000fe20000000000 */
[----:B----4-:R-:W-:-:S13]  /*07e0*/  ISETP.NE.AND P0, PT, R0, 0x3, PT ;  /* 0x000000030000780c */ /* 0x010fda0003f05270 */
[----:B------:R-:W-:Y:S05]  /*07f0*/  @P0 BRA `(.L_x_11) ;  /* 0x00000000002c0947 */ /* 0x000fea0003800000 */
[----:B-1----:R-:W-:Y:S01]  /*0800*/  UMOV UR4, 0x400 ;  /* 0x0000040000047882 */ /* 0x002fe20000000000 */
[----:B------:R-:W-:Y:S01]  /*0810*/  UMOV UR6, 0x20 ;  /* 0x0000002000067882 */ /* 0x000fe20000000000 */
[----:B------:R-:W-:Y:S02]  /*0820*/  ULEA UR4, UR5, UR4, 0x18 ;  /* 0x0000000405047291 */ /* 0x000fe4000f8ec0ff */
[----:B------:R-:W-:-:S04]  /*0830*/  UIADD3 UR6, UPT, UPT, -UR6, 0x100000, URZ ;  /* 0x0010000006067890 */ /* 0x000fc8000fffe1ff */
[----:B------:R-:W-:Y:S02]  /*0840*/  USHF.L.U32 UR7, UR6, 0xb, URZ ;  /* 0x0000000b06077899 */ /* 0x000fe400080006ff */
[----:B------:R-:W-:Y:S01]  /*0850*/  USHF.L.U32 UR6, UR6, 0x1, URZ ;  /* 0x0000000106067899 */ /* 0x000fe200080006ff */
[----:B------:R-:W-:Y:S01]  /*0860*/  ELECT P0, URZ, PT ;  /* 0x0000000000ff782f */ /* 0x000fe20003800000 */
[----:B------:R-:W1:Y:S10]  /*0870*/  FENCE.VIEW.ASYNC.S ;  /* 0x00000000000073c6 */ /* 0x000e740000000000 */
[----:B-1----:R4:W1:Y:S01]  /*0880*/  SYNCS.EXCH.64 URZ, [UR4+0x30], UR6 ;  /* 0x0000300604ff75b2 */ /* 0x0028620008000100 */
[----:B------:R4:W1:Y:S02]  /*0890*/  SYNCS.EXCH.64 URZ, [UR4+0x38], UR6 ;  /* 0x0000380604ff75b2 */ /* 0x0008640008000100 */
[----:B----4-:R-:W-:Y:S01]  /*08a0*/  NOP ;  /* 0x0000000000007918 */ /* 0x010fe20000000000 */
.L_x_11:
[----:B------:R-:W4:Y:S01]  /*08b0*/  SHFL.IDX PT, R0, R2, RZ, 0x1f ;  /* 0x00001fff02007589 */ /* 0x000f2200000e0000 */
[----:B------:R-:W-:Y:S01]  /*08c0*/  NOP ;  /* 0x0000000000007918 */ /* 0x000fe20000000000 */
[----:B----4-:R-:W-:-:S13]  /*08d0*/  ISETP.NE.AND P0, PT, R0, 0x4, PT ;  /* 0x000000040000780c */ /* 0x010fda0003f05270 */
[----:B------:R-:W-:Y:S05]  /*08e0*/  @P0 BRA `(.L_x_12) ;  /* 0x0000000000480947 */ /* 0x000fea0003800000 */
[----:B-1----:R-:W-:Y:S01]  /*08f0*/  UMOV UR6, 0x1e0 ;  /* 0x000001e000067882 */ /* 0x002fe20000000000 */
[----:B------:R-:W-:Y:S01]  /*0900*/  UMOV UR4, 0x400 ;  /* 0x0000040000047882 */ /* 0x000fe20000000000 */
[----:B------:R-:W-:Y:S01]  /*0910*/  USEL UR6, UR6, 0x1a0, UP4 ;  /* 0x000001a006067887 */ /* 0x000fe2000a000000 */
        /* <DEDUP_REMOVED lines=11> */
[----:B------:R4:W1:Y:S01]  /*09d0*/  SYNCS.EXCH.64 URZ, [UR4+0x50], UR6 ;  /* 0x0000500604ff75b2 */ /* 0x0008620008000100 */
[----:B------:R4:W1:Y:S01]  /*09e0*/  SYNCS.EXCH.64 URZ, [UR4+0x48], UR8 ;  /* 0x0000480804ff75b2 */ /* 0x0008620008000100 */
[----:B------:R4:W1:Y:S02]  /*09f0*/  SYNCS.EXCH.64 URZ, [UR4+0x58], UR6 ;  /* 0x0000580604ff75b2 */ /* 0x0008640008000100 */
[----:B----4-:R-:W-:Y:S01]  /*0a00*/  NOP ;  /* 0x0000000000007918 */ /* 0x010fe20000000000 */
.L_x_12:
        /* <DEDUP_REMOVED lines=21> */
.L_x_13:
[----:B------:R-:W4:Y:S01]  /*0b60*/  SHFL.IDX PT, R0, R2, RZ, 0x1f ;  /* 0x00001fff02007589 */ /* 0x000f2200000e0000 */
[----:B------:R-:W-:Y:S01]  /*0b70*/  ISETP.NE.OR P1, PT, RZ, UR14, !P1 ;  /* 0x0000000eff007c0c */ /* 0x000fe2000cf25670 */
        /* <DEDUP_REMOVED lines=12> */
[----:B------:R4:W1:Y:S01]  /*0c40*/  SYNCS.EXCH.64 URZ, [UR4+0x90], UR6 ;  /* 0x0000900604ff75b2 */ /* 0x0008620008000100 */
[----:B------:R4:W1:Y:S01]  /*0c50*/  SYNCS.EXCH.64 URZ, [UR4+0x88], UR6 ;  /* 0x0000880604ff75b2 */ /* 0x0008620008000100 */
[----:B------:R4:W1:Y:S02]  /*0c60*/  SYNCS.EXCH.64 URZ, [UR4+0x98], UR6 ;  /* 0x0000980604ff75b2 */ /* 0x0008640008000100 */
[----:B----4-:R-:W-:Y:S01]  /*0c70*/  NOP ;  /* 0x0000000000007918 */ /* 0x010fe20000000000 */
.L_x_14:
[----:B------:R-:W-:Y:S01]  /*0c80*/  VOTEU.ALL UP0, P1 ;  /* 0x0000000000ff7886 */ /* 0x000fe20000800000 */
[----:B-1----:R-:W-:Y:S01]  /*0c90*/  UMOV UR6, 0x20 ;  /* 0x0000002000067882 */ /* 0x002fe20000000000 */
[----:B------:R-:W1:Y:S01]  /*0ca0*/  LDCU UR8, c[0x0][0x36c] ;  /* 0x00006d80ff0877ac */ /* 0x000e620008000800 */
[----:B------:R-:W-:Y:S01]  /*0cb0*/  NOP ;  /* 0x0000000000007918 */ /* 0x000fe20000000000 */
[----:B------:R-:W-:Y:S01]  /*0cc0*/  LOP3.LUT R14, R6, 0x1f, RZ, 0xc0, !PT ;  /* 0x0000001f060e7812 */ /* 0x000fe200078ec0ff */
[----:B------:R-:W-:Y:S01]  /*0cd0*/  @!UP0 UMOV UR4, 0x400 ;  /* 0x0000040000048882 */ /* 0x000fe20000000000 */
[----:B------:R-:W-:-:S04]  /*0ce0*/  @!UP0 UIADD3 UR6, UPT, UPT, -UR6, 0x100000, URZ ;  /* 0x0010000006068890 */ /* 0x000fc8000fffe1ff */
[----:B------:R-:W-:Y:S02]  /*0cf0*/  @!UP0 USHF.L.U32 UR7, UR6, 0xb, URZ ;  /* 0x0000000b06078899 */ /* 0x000fe400080006ff */
[----:B------:R-:W-:Y:S02]  /*0d00*/  @!UP0 USHF.L.U32 UR6, UR6, 0x1, URZ ;  /* 0x0000000106068899 */ /* 0x000fe400080006ff */
[----:B------:R-:W-:Y:S01]  /*0d10*/  @!UP0 ULEA UR4, UR5, UR4, 0x18 ;  /* 0x0000000405048291 */ /* 0x000fe2000f8ec0ff */
[----:B------:R-:W-:Y:S01]  /*0d20*/  VOTEU.ALL UP0, P1 ;  /* 0x0000000000ff7886 */ /* 0x000fe20000800000 */
[----:B------:R-:W-:Y:S02]  /*0d30*/  UISETP.NE.AND UP5, UPT, UR14, URZ, UPT ;  /* 0x000000ff0e00728c */ /* 0x000fe4000bfa5270 */
[----:B-1----:R-:W-:Y:S01]  /*0d40*/  UISETP.EQ.U32.AND UP6, UPT, UR8, 0x1, UPT ;  /* 0x000000010800788c */ /* 0x002fe2000bfc2070 */
[----:B------:R-:W1:Y:S07]  /*0d50*/  FENCE.VIEW.ASYNC.S ;  /* 0x00000000000073c6 */ /* 0x000e6e0000000000 */
[----:B-1----:R1:W4:Y:S01]  /*0d60*/  @!UP0 SYNCS.EXCH.64 URZ, [UR4+0xa0], UR6 ;  /* 0x0000a00604ff85b2 */ /* 0x0023220008000100 */
[----:B------:R-:W-:Y:S05]  /*0d70*/  BRA.U !UP6, `(.L_x_15) ;  /* 0x000000010e087547 */ /* 0x000fea000b800000 */
[----:B--234-:R-:W-:Y:S01]  /*0d80*/  UCGABAR_ARV ;  /* 0x00000000000079c7 */ /* 0x01cfe20008000000 */
[----:B------:R-:W-:Y:S05]  /*0d90*/  BRA `(.L_x_16) ;  /* 0x0000000000047947 */ /* 0x000fea0003800000 */
.L_x_15:
[----:B--234-:R-:W-:Y:S01]  /*0da0*/  NOP ;  /* 0x0000000000007918 */ /* 0x01cfe20000000000 */
.L_x_16:
[----:B------:R-:W2:Y:S01]  /*0db0*/  S2UR UR26, SR_CTAID.X ;  /* 0x00000000001a79c3 */ /* 0x000ea20000002500 */
[----:B------:R-:W-:-:S05]  /*0dc0*/  CS2R.32 R3, SR_CgaSize ;  /* 0x0000000000037805 */ /* 0x000fca0000008a00 */
[----:B------:R-:W-:-:S05]  /*0dd0*/  IMAD R3, R3, -0xa0, RZ ;  /* 0xffffff6003037824 */ /* 0x000fca00078e02ff */
[----:B-1----:R-:W-:-:S14]  /*0de0*/  R2UR UR6, R3 ;  /* 0x00000000030672ca */ /* 0x002fdc00000e0000 */
[----:B------:R-:W1:Y:S01]  /*0df0*/  LDCU UR6, c[0x0][UR6+0x2b0] ;  /* 0x00005600060677ac */ /* 0x000e620008000800 */
[----:B------:R-:W-:Y:S02]  /*0e00*/  PRMT R7, RZ, 0x7610, R7 ;  /* 0x00007610ff077816 */ /* 0x000fe40000000007 */
[----:B------:R-:W-:Y:S02]  /*0e10*/  PRMT R8, RZ, 0x7610, R8 ;  /* 0x00007610ff087816 */ /* 0x000fe40000000008 */
[----:B------:R-:W-:-:S05]  /*0e20*/  CS2R.32 R3, SR_CgaSize ;  /* 0x0000000000037805 */ /* 0x000fca0000008a00 */
[----:B------:R-:W-:-:S05]  /*0e30*/  IMAD R3, R3, -0xa0, RZ ;  /* 0xffffff6003037824 */ /* 0x000fca00078e02ff */
[----:B------:R-:W-:-:S14]  /*0e40*/  R2UR UR4, R3 ;  /* 0x00000000030472ca */ /* 0x000fdc00000e0000 */
[----:B------:R-:W3:Y:S01]  /*0e50*/  LDCU UR4, c[0x0][UR4+0x2b4] ;  /* 0x00005680040477ac */ /* 0x000ee20008000800 */
[----:B------:R-:W4:Y:S01]  /*0e60*/  S2UR UR8, SR_CTAID.Y ;  /* 0x00000000000879c3 */ /* 0x000f220000002600 */
[----:B------:R-:W3:Y:S01]  /*0e70*/  LDCU UR24, c[0x0][0xb24] ;  /* 0x00016480ff1877ac */ /* 0x000ee20008000800 */
[----:B------:R-:W-:-:S05]  /*0e80*/  CS2R.32 R3, SR_CgaSize ;  /* 0x0000000000037805 */ /* 0x000fca0000008a00 */
[----:B------:R-:W-:-:S05]  /*0e90*/  IMAD R3, R3, -0xa0, RZ ;  /* 0xffffff6003037824 */ /* 0x000fca00078e02ff */
[----:B------:R-:W-:-:S14]  /*0ea0*/  R2UR UR56, R3 ;  /* 0x00000000033872ca */ /* 0x000fdc00000e0000 */
[----:B------:R-:W4:Y:S01]  /*0eb0*/  LDCU UR56, c[0x0][UR56+0x2a0] ;  /* 0x00005400383877ac */ /* 0x000f220008000800 */
[----:B------:R-:W1:Y:S01]  /*0ec0*/  S2UR UR36, SR_CTAID.Z ;  /* 0x00000000002479c3 */ /* 0x000e620000002700 */
[----:B------:R-:W-:-:S05]  /*0ed0*/  CS2R.32 R3, SR_CgaSize ;  /* 0x0000000000037805 */ /* 0x000fca0000008a00 */
[----:B------:R-:W-:-:S05]  /*0ee0*/  IMAD R3, R3, -0xa0, RZ ;  /* 0xffffff6003037824 */ /* 0x000fca00078e02ff */
[----:B------:R-:W-:-:S14]  /*0ef0*/  R2UR UR57, R3 ;  /* 0x00000000033972ca */ /* 0x000fdc00000e0000 */
[----:B------:R-:W4:Y:S01]  /*0f00*/  LDCU UR57, c[0x0][UR57+0x2a4] ;  /* 0x00005480393977ac */ /* 0x000f220008000800 */
[----:B------:R-:W4:Y:S01]  /*0f10*/  LDCU UR15, c[0x0][0xb24] ;  /* 0x00016480ff0f77ac */ /* 0x000f220008000800 */
[----:B--2---:R-:W-:Y:S01]  /*0f20*/  I2FP.F32.U32 R0, UR26 ;  /* 0x0000001a00007c45 */ /* 0x004fe20008201000 */
[----:B------:R-:W2:Y:S04]  /*0f30*/  LDCU UR27, c[0x0][0xb30] ;  /* 0x00016600ff1b77ac */ /* 0x000ea80008000800 */
[----:B-1----:R-:W-:Y:S01]  /*0f40*/  FMUL R0, R0, UR6 ;  /* 0x0000000600007c20 */ /* 0x002fe20008400000 */
[----:B---3--:R-:W-:Y:S01]  /*0f50*/  UISETP.GE.AND UP1, UPT, UR24, 0x1, UPT ;  /* 0x000000011800788c */ /* 0x008fe2000bf26270 */
[----:B----4-:R-:W-:Y:S02]  /*0f60*/  I2FP.F32.U32 R3, UR8 ;  /* 0x0000000800037c45 */ /* 0x010fe40008201000 */
[----:B------:R1:W3:Y:S01]  /*0f70*/  F2I.U32.TRUNC.NTZ R2, R0 ;  /* 0x0000000000027305 */ /* 0x0002e2000020f000 */
[----:B------:R-:W-:Y:S01]  /*0f80*/  UMOV UR47, UR8 ;  /* 0x00000008002f7c82 */ /* 0x000fe20008000000 */
[----:B------:R-:W-:Y:S01]  /*0f90*/  UMOV UR46, UR26 ;  /* 0x0000001a002e7c82 */ /* 0x000fe20008000000 */
[----:B-1----:R-:W-:Y:S01]  /*0fa0*/  FMUL R0, R3, UR4 ;  /* 0x0000000403007c20 */ /* 0x002fe20008400000 */
[----:B---3--:R-:W-:-:S05]  /*0fb0*/  R2UR UR4, R2 ;  /* 0x00000000020472ca */ /* 0x008fca00000e0000 */
[----:B------:R-:W1:Y:S08]  /*0fc0*/  F2I.U32.TRUNC.NTZ R0, R0 ;  /* 0x0000000000007305 */ /* 0x000e70000020f000 */
[----:B------:R-:W-:-:S04]  /*0fd0*/  UIADD3 UR6, UPT, UPT, -UR4, URZ, URZ ;  /* 0x000000ff04067290 */ /* 0x000fc8000fffe1ff */
[----:B------:R-:W-:Y:S01]  /*0fe0*/  UIMAD UR56, UR56, UR6, UR26 ;  /* 0x00000006383872a4 */ /* 0x000fe2000f8e021a */
[----:B-1----:R-:W-:-:S13]  /*0ff0*/  R2UR UR7, R0 ;  /* 0x00000000000772ca */ /* 0x002fda00000e0000 */
[----:B------:R-:W-:-:S04]  /*1000*/  UIADD3 UR4, UPT, UPT, -UR7, URZ, URZ ;  /* 0x000000ff07047290 */ /* 0x000fc8000fffe1ff */
[----:B------:R-:W-:Y:S01]  /*1010*/  UIMAD UR57, UR57, UR4, UR8 ;  /* 0x00000004393972a4 */ /* 0x000fe2000f8e0208 */
[----:B--2---:R-:W-:Y:S11]  /*1020*/  BRA.U UP5, `(.L_x_17) ;  /* 0x0000000105307547 */ /* 0x004ff6000b800000 */
[----:B------:R-:W-:Y:S02]  /*1030*/  UISETP.NE.AND UP0, UPT, UR57, URZ, UPT ;  /* 0x000000ff3900728c */ /* 0x000fe4000bf05270 */
[----:B------:R-:W-:Y:S02]  /*1040*/  ULOP3.LUT UR4, UR56, 0xfffffffe, URZ, 0xc0, !UPT ;  /* 0xfffffffe38047892 */ /* 0x000fe4000f8ec0ff */
[----:B------:R-:W-:Y:S01]  /*1050*/  UISETP.LT.U32.OR UP0, UPT, UR56, 0x2, !UP0 ;  /* 0x000000023800788c */ /* 0x000fe2000c701470 */
[----:B------:R-:W-:-:S03]  /*1060*/  UMOV UR8, 0x3 ;  /* 0x0000000300087882 */ /* 0x000fc60000000000 */
[----:B------:R-:W-:Y:S02]  /*1070*/  USEL UR7, URZ, 0x1, !UP0 ;  /* 0x00000001ff077887 */ /* 0x000fe4000c000000 */
[----:B------:R-:W-:Y:S02]  /*1080*/  USEL UR6, URZ, 0x2, !UP0 ;  /* 0x00000002ff067887 */ /* 0x000fe4000c000000 */
[----:B------:R-:W-:Y:S02]  /*1090*/  USHF.L.U32 UR4, UR8, UR4, URZ ;  /* 0x0000000408047299 */ /* 0x000fe400080006ff */
[----:B------:R-:W-:-:S04]  /*10a0*/  UIADD3 UR6, UPT, UPT, UR7, UR6, URZ ;  /* 0x0000000607067290 */ /* 0x000fc8000fffe0ff */
[----:B------:R-:W-:Y:S02]  /*10b0*/  IMAD.U32 R0, RZ, RZ, UR4 ;  /* 0x00000004ff007e24 */ /* 0x000fe4000f8e00ff */
[----:B------:R-:W-:-:S03]  /*10c0*/  IMAD.U32 R2, RZ, RZ, UR6 ;  /* 0x00000006ff027e24 */ /* 0x000fc6000f8e00ff */
[----:B------:R-:W-:Y:S02]  /*10d0*/  PRMT R8, R0, 0x7610, R8 ;  /* 0x0000761000087816 */ /* 0x000fe40000000008 */
[----:B------:R-:W-:Y:S02]  /*10e0*/  PRMT R7, R2, 0x7610, R7 ;  /* 0x0000761002077816 */ /* 0x000fe40000000007 */
.L_x_17:
[----:B------:R-:W-:Y:S05]  /*10f0*/  BRA.U !UP1, `(.L_x_18) ;  /* 0x0000000109d07547 */ /* 0x000fea000b800000 */
[----:B------:R-:W1:Y:S01]  /*1100*/  LDCU.128 UR20, c[0x0][0xb10] ;  /* 0x00016200ff1477ac */ /* 0x000e620008000c00 */
[----:B------:R-:W2:Y:S01]  /*1110*/  LDCU UR7, c[0x0][0x370] ;  /* 0x00006e00ff0777ac */ /* 0x000ea20008000800 */
[----:B------:R-:W3:Y:S01]  /*1120*/  LDCU UR8, c[0x0][0x374] ;  /* 0x00006e80ff0877ac */ /* 0x000ee20008000800 */
[----:B------:R-:W4:Y:S01]  /*1130*/  LDCU UR25, c[0x0][0xb0c] ;  /* 0x00016180ff1977ac */ /* 0x000f220008000800 */
[----:B------:R-:W4:Y:S01]  /*1140*/  LDCU UR9, c[0x0][0xb20] ;  /* 0x00016400ff0977ac */ /* 0x000f220008000800 */
[----:B-1----:R-:W-:Y:S01]  /*1150*/  UIMAD.WIDE.U32 UR12, UR26, UR20, URZ ;  /* 0x000000141a0c72a5 */ /* 0x002fe2000f8e00ff */
[----:B------:R-:W1:Y:S01]  /*1160*/  LDCU.64 UR10, c[0x0][0xb28] ;  /* 0x00016500ff0a77ac */ /* 0x000e620008000a00 */
[----:B------:R-:W-:-:S05]  /*1170*/  UISETP.NE.AND UP3, UPT, UR22, 0x1, UPT ;  /* 0x000000011600788c */ /* 0x000fca000bf65270 */
[----:B------:R-:W-:Y:S01]  /*1180*/  UMOV UR12, UR13 ;  /* 0x0000000d000c7c82 */ /* 0x000fe20008000000 */
[----:B--2---:R-:W-:Y:S02]  /*1190*/  UIMAD.WIDE.U32 UR16, UR7, UR20, URZ ;  /* 0x00000014071072a5 */ /* 0x004fe4000f8e00ff */
[----:B------:R-:W-:Y:S02]  /*11a0*/  USHF.R.U32.HI UR6, URZ, UR21, UR12 ;  /* 0x00000015ff067299 */ /* 0x000fe4000801160c */
[----:B---3--:R-:W-:Y:S02]  /*11b0*/  UIMAD.WIDE.U32 UR12, UR8, UR23, URZ ;  /* 0x00000017080c72a5 */ /* 0x008fe4000f8e00ff */
[----:B----4-:R-:W-:Y:S01]  /*11c0*/  UISETP.NE.AND UP0, UPT, UR25, 0x1, UPT ;  /* 0x000000011900788c */ /* 0x010fe2000bf05270 */
[----:B------:R-:W-:Y:S01]  /*11d0*/  UMOV UR16, UR17 ;  /* 0x0000001100107c82 */ /* 0x000fe20008000000 */
[----:B------:R-:W-:-:S03]  /*11e0*/  UISETP.NE.AND UP1, UPT, UR24, 0x1, UPT ;  /* 0x000000011800788c */ /* 0x000fc6000bf25270 */
[----:B------:R-:W-:Y:S01]  /*11f0*/  UMOV UR12, UR13 ;  /* 0x0000000d000c7c82 */ /* 0x000fe20008000000 */
[----:B------:R-:W-:Y:S02]  /*1200*/  USEL UR6, UR26, UR6, !UP0 ;  /* 0x000000061a067287 */ /* 0x000fe4000c000000 */
[----:B------:R-:W-:Y:S02]  /*1210*/  @UP3 USHF.R.U32.HI UR8, URZ, UR9, UR12 ;  /* 0x00000009ff083299 */ /* 0x000fe4000801160c */
[----:B------:R-:W-:Y:S02]  /*1220*/  UIADD3 UR46, UPT, UPT, -UR6, URZ, URZ ;  /* 0x000000ff062e7290 */ /* 0x000fe4000fffe1ff */
[----:B------:R-:W-:Y:S02]  /*1230*/  @UP0 USHF.R.U32.HI UR7, URZ, UR21, UR16 ;  /* 0x00000015ff070299 */ /* 0x000fe40008011610 */
[----:B------:R-:W-:Y:S02]  /*1240*/  UIMAD.WIDE.U32 UR16, UR47, UR23, URZ ;  /* 0x000000172f1072a5 */ /* 0x000fe4000f8e00ff */
[----:B-1----:R-:W-:-:S02]  /*1250*/  UIMAD.WIDE.U32 UR12, UR8, UR10, URZ ;  /* 0x0000000a080c72a5 */ /* 0x002fc4000f8e00ff */
[----:B------:R-:W-:Y:S02]  /*1260*/  UIMAD.WIDE.U32 UR18, UR7, UR10, URZ ;  /* 0x0000000a071272a5 */ /* 0x000fe4000f8e00ff */
[----:B------:R-:W-:Y:S01]  /*1270*/  UIMAD UR46, UR25, UR46, UR26 ;  /* 0x0000002e192e72a4 */ /* 0x000fe2000f8e021a */
[----:B------:R-:W-:Y:S02]  /*1280*/  UMOV UR4, UR17 ;  /* 0x0000001100047c82 */ /* 0x000fe40008000000 */
[----:B------:R-:W-:Y:S01]  /*1290*/  UMOV UR12, UR13 ;  /* 0x0000000d000c7c82 */ /* 0x000fe20008000000 */
[----:B------:R-:W-:Y:S02]  /*12a0*/  USHF.R.U32.HI UR4, URZ, UR9, UR4 ;  /* 0x00000009ff047299 */ /* 0x000fe40008011604 */
[----:B------:R-:W-:Y:S01]  /*12b0*/  @UP1 USHF.R.U32.HI UR8, URZ, UR11, UR12 ;  /* 0x0000000bff081299 */ /* 0x000fe2000801160c */
[----:B------:R-:W-:Y:S01]  /*12c0*/  UMOV UR18, UR19 ;  /* 0x0000001300127c82 */ /* 0x000fe20008000000 */
[----:B------:R-:W-:-:S02]  /*12d0*/  USEL UR4, UR47, UR4, !UP3 ;  /* 0x000000042f047287 */ /* 0x000fc4000d800000 */
[----:B------:R-:W-:Y:S02]  /*12e0*/  @UP1 USHF.R.U32.HI UR7, URZ, UR11, UR18 ;  /* 0x0000000bff071299 */ /* 0x000fe40008011612 */
[----:B------:R-:W-:Y:S02]  /*12f0*/  UIMAD UR8, UR8, UR24, URZ ;  /* 0x00000018080872a4 */ /* 0x000fe4000f8e02ff */
[----:B------:R-:W-:Y:S02]  /*1300*/  UIMAD UR12, UR7, UR24, URZ ;  /* 0x00000018070c72a4 */ /* 0x000fe4000f8e02ff */
[----:B------:R-:W-:Y:S02]  /*1310*/  UISETP.GE.AND UP0, UPT, UR4, UR8, UPT ;  /* 0x000000080400728c */ /* 0x000fe4000bf06270 */
[----:B------:R-:W-:Y:S02]  /*1320*/  UIMAD.WIDE.U32 UR8, UR4, UR10, URZ ;  /* 0x0000000a040872a5 */ /* 0x000fe4000f8e00ff */
[----:B------:R-:W-:-:S02]  /*1330*/  UISETP.GE.OR UP0, UPT, UR6, UR12, UP0 ;  /* 0x0000000c0600728c */ /* 0x000fc40008706670 */
[----:B------:R-:W-:Y:S02]  /*1340*/  UIMAD.WIDE.U32 UR12, UR6, UR10, URZ ;  /* 0x0000000a060c72a5 */ /* 0x000fe4000f8e00ff */
[----:B------:R-:W-:Y:S02]  /*1350*/  USHF.R.U32.HI UR9, URZ, UR11, UR9 ;  /* 0x0000000bff097299 */ /* 0x000fe40008011609 */
[----:B------:R-:W-:Y:S02]  /*1360*/  UIADD3 UR10, UPT, UPT, -UR4, URZ, URZ ;  /* 0x000000ff040a7290 */ /* 0x000fe4000fffe1ff */
[----:B------:R-:W-:Y:S02]  /*1370*/  USEL UR9, UR4, UR9, !UP1 ;  /* 0x0000000904097287 */ /* 0x000fe4000c800000 */
[----:B------:R-:W-:Y:S01]  /*1380*/  UIMAD UR47, UR22, UR10, UR47 ;  /* 0x0000000a162f72a4 */ /* 0x000fe2000f8e022f */
[----:B------:R-:W-:Y:S01]  /*1390*/  @!UP0 UMOV UR8, UR13 ;  /* 0x0000000d00088c82 */ /* 0x000fe20008000000 */
[----:B------:R-:W-:-:S02]  /*13a0*/  UIADD3 UR10, UPT, UPT, -UR9, URZ, URZ ;  /* 0x000000ff090a7290 */ /* 0x000fc4000fffe1ff */
[----:B------:R-:W-:Y:S02]  /*13b0*/  @!UP0 USHF.R.U32.HI UR8, URZ, UR11, UR8 ;  /* 0x0000000bff088299 */ /* 0x000fe40008011608 */
[----:B------:R-:W-:Y:S02]  /*13c0*/  UIMAD UR10, UR24, UR10, UR4 ;  /* 0x0000000a180a72a4 */ /* 0x000fe4000f8e0204 */
[----:B------:R-:W-:-:S04]  /*13d0*/  @!UP0 USEL UR8, UR6, UR8, !UP1 ;  /* 0x0000000806088287 */ /* 0x000fc8000c800000 */
[----:B------:R-:W-:Y:S02]  /*13e0*/  @!UP0 UIMAD UR7, UR10, UR7, UR8 ;  /* 0x000000070a0782a4 */ /* 0x000fe4000f8e0208 */
[----:B------:R-:W-:-:S04]  /*13f0*/  @!UP0 UIADD3 UR9, UPT, UPT, UR9, -UR8, URZ ;  /* 0x8000000809098290 */ /* 0x000fc8000fffe0ff */
[----:B------:R-:W-:-:S03]  /*1400*/  @!UP0 UIMAD UR4, UR9, UR24, UR6 ;  /* 0x00000018090482a4 */ /* 0x000fc6000f8e0206 */
[----:B------:R-:W-:Y:S01]  /*1410*/  @!UP0 UMOV UR6, UR7 ;  /* 0x0000000700068c82 */ /* 0x000fe20008000000 */
[----:B------:R-:W-:Y:S02]  /*1420*/  UIMAD UR47, UR4, UR22, UR47 ;  /* 0x00000016042f72a4 */ /* 0x000fe4000f8e022f */
[----:B------:R-:W-:-:S12]  /*1430*/  UIMAD UR46, UR6, UR25, UR46 ;  /* 0x00000019062e72a4 */ /* 0x000fd8000f8e022e */
.L_x_18:
[----:B------:R-:W-:Y:S02]  /*1440*/  UISETP.NE.AND UP1, UPT, UR27, 0x1, UPT ;  /* 0x000000011b00788c */ /* 0x000fe4000bf25270 */
[----:B------:R-:W-:-:S07]  /*1450*/  UISETP.NE.AND UP0, UPT, UR14, 0x2, UPT ;  /* 0x000000020e00788c */ /* 0x000fce000bf05270 */
[----:B------:R-:W-:Y:S05]  /*1460*/  BRA.U UP1, `(.L_x_19) ;  /* 0x0000000101447547 */ /* 0x000fea000b800000 */
[----:B------:R-:W1:Y:S01]  /*1470*/  LDCU.128 UR8, c[0x0][0xb10] ;  /* 0x00016200ff0877ac */ /* 0x000e620008000c00 */
[----:B------:R-:W2:Y:S01]  /*1480*/  LDCU UR16, c[0x0][0xb0c] ;  /* 0x00016180ff1077ac */ /* 0x000ea20008000800 */
[----:B------:R-:W3:Y:S01]  /*1490*/  LDCU UR17, c[0x0][0xb20] ;  /* 0x00016400ff1177ac */ /* 0x000ee20008000800 */
[----:B-1----:R-:W-:Y:S02]  /*14a0*/  UIMAD.WIDE.U32 UR6, UR46, UR8, URZ ;  /* 0x000000082e0672a5 */ /* 0x002fe4000f8e00ff */
[----:B------:R-:W-:Y:S02]  /*14b0*/  UIMAD.WIDE.U32 UR12, UR47, UR11, URZ ;  /* 0x0000000b2f0c72a5 */ /* 0x000fe4000f8e00ff */
[----:B--2---:R-:W-:-:S03]  /*14c0*/  UISETP.NE.AND UP1, UPT, UR16, 0x1, UPT ;  /* 0x000000011000788c */ /* 0x004fc6000bf25270 */
[----:B------:R-:W-:Y:S02]  /*14d0*/  UMOV UR6, UR7 ;  /* 0x0000000700067c82 */ /* 0x000fe40008000000 */
[----:B------:R-:W-:Y:S01]  /*14e0*/  USHF.R.U32.HI UR6, URZ, UR9, UR6 ;  /* 0x00000009ff067299 */ /* 0x000fe20008011606 */
[----:B------:R-:W-:-:S03]  /*14f0*/  UMOV UR4, UR13 ;  /* 0x0000000d00047c82 */ /* 0x000fc60008000000 */
[----:B------:R-:W-:Y:S02]  /*1500*/  USEL UR6, UR46, UR6, !UP1 ;  /* 0x000000062e067287 */ /* 0x000fe4000c800000 */
[----:B------:R-:W-:Y:S02]  /*1510*/  UISETP.NE.AND UP1, UPT, UR10, 0x1, UPT ;  /* 0x000000010a00788c */ /* 0x000fe4000bf25270 */
[----:B---3--:R-:W-:-:S04]  /*1520*/  USHF.R.U32.HI UR4, URZ, UR17, UR4 ;  /* 0x00000011ff047299 */ /* 0x008fc80008011604 */
[----:B------:R-:W-:-:S04]  /*1530*/  USEL UR4, UR47, UR4, !UP1 ;  /* 0x000000042f047287 */ /* 0x000fc8000c800000 */
[----:B------:R-:W-:Y:S02]  /*1540*/  UIADD3 UR7, UPT, UPT, -UR4, UR6, URZ ;  /* 0x0000000604077290 */ /* 0x000fe4000fffe1ff */
[----:B------:R-:W-:Y:S02]  /*1550*/  UIADD3 UR4, UPT, UPT, UR4, -UR6, URZ ;  /* 0x8000000604047290 */ /* 0x000fe4000fffe0ff */
[----:B------:R-:W-:Y:S02]  /*1560*/  UIMAD UR47, UR7, UR10, UR47 ;  /* 0x0000000a072f72a4 */ /* 0x000fe4000f8e022f */
[----:B------:R-:W-:-:S12]  /*1570*/  UIMAD UR46, UR4, UR16, UR46 ;  /* 0x00000010042e72a4 */ /* 0x000fd8000f8e022e */
.L_x_19:
[----:B------:R-:W-:Y:S05]  /*1580*/  BRA.U !UP6, `(.L_x_20) ;  /* 0x000000010e0c7547 */ /* 0x000fea000b800000 */
[----:B------:R-:W-:Y:S01]  /*1590*/  UCGABAR_WAIT ;  /* 0x0000000000007dc7 */ /* 0x000fe20008000000 */
[----:B------:R-:W-:Y:S01]  /*15a0*/  CCTL.IVALL ;  /* 0x00000000ff00798f */ /* 0x000fe20002000000 */
[----:B------:R-:W-:Y:S05]  /*15b0*/  BRA `(.L_x_21) ;  /* 0x0000000000047947 */ /* 0x000fea0003800000 */
.L_x_20:
[----:B------:R-:W-:Y:S06]  /*15c0*/  BAR.SYNC.DEFER_BLOCKING 0x0 ;  /* 0x0000000000007b1d */ /* 0x000fec0000010000 */
.L_x_21:
[----:B------:R-:W-:Y:S05]  /*15d0*/  BRA.U UP0, `(.L_x_22) ;  /* 0x0000001100ec7547 */ /* 0x000fea000b800000 */
[----:B------:R-:W1:Y:S01]  /*15e0*/  LDCU UR7, c[0x0][0x38c] ;  /* 0x00007180ff0777ac */ /* 0x000e620008000800 */
[----:B------:R-:W-:Y:S01]  /*15f0*/  PLOP3.LUT P1, PT, PT, PT, UP4, 0x80, 0x8 ;  /* 0x000000000008781c */ /* 0x000fe20003f2f048 */
[----:B------:R-:W-:Y:S01]  /*1600*/  HFMA2 R12, -RZ, RZ, 0, 0 ;  /* 0x00000000ff0c7431 */ /* 0x000fe200000001ff */
[----:B------:R-:W-:Y:S01]  /*1610*/  ISETP.NE.AND P2, PT, R14, RZ, P3 ;  /* 0x000000ff0e00720c */ /* 0x000fe20001f45270 */
[----:B------:R-:W-:Y:S01]  /*1620*/  IMAD.MOV.U32 R0, RZ, RZ, 0x1 ;  /* 0x00000001ff007424 */ /* 0x000fe200078e00ff */
[----:B------:R-:W-:Y:S01]  /*1630*/  PLOP3.LUT P1, PT, P1, PT, PT, 0x8, 0x80 ;  /* 0x000000000080781c */ /* 0x000fe20000f2e170 */
[----:B------:R-:W-:Y:S01]  /*1640*/  IMAD.MOV.U32 R9, RZ, RZ, RZ ;  /* 0x000000ffff097224 */ /* 0x000fe200078e00ff */
[----:B------:R-:W-:Y:S01]  /*1650*/  MOV R11, 0x1 ;  /* 0x00000001000b7802 */ /* 0x000fe20000000f00 */
[----:B------:R-:W-:Y:S01]  /*1660*/  IMAD.MOV.U32 R10, RZ, RZ, RZ ;  /* 0x000000ffff0a7224 */ /* 0x000fe200078e00ff */
[----:B------:R-:W2:Y:S01]  /*1670*/  LDCU UR43, c[0x0][0x370] ;  /* 0x00006e00ff2b77ac */ /* 0x000ea20008000800 */
[----:B------:R-:W-:Y:S01]  /*1680*/  ULOP3.LUT UR53, UR26, 0x1, URZ, 0xc0, !UPT ;  /* 0x000000011a357892 */ /* 0x000fe2000f8ec0ff */
[----:B------:R-:W3:Y:S01]  /*1690*/  LDCU.64 UR38, c[0x0][0x348] ;  /* 0x00006900ff2677ac */ /* 0x000ee20008000a00 */
[----:B-1----:R-:W-:-:S02]  /*16a0*/  UIADD3 UR6, UPT, UPT, UR7, 0xff, URZ ;  /* 0x000000ff07067890 */ /* 0x002fc4000fffe0ff */
[----:B------:R-:W-:Y:S02]  /*16b0*/  USHF.L.U32 UR52, UR26, 0x7, URZ ;  /* 0x000000071a347899 */ /* 0x000fe400080006ff */
[----:B------:R-:W-:Y:S02]  /*16c0*/  USHF.R.S32.HI UR4, URZ, 0x1f, UR6 ;  /* 0x0000001fff047899 */ /* 0x000fe40008011406 */
[----:B------:R-:W-:Y:S02]  /*16d0*/  UIADD3 UR51, UPT, UPT, UR7, 0x1fe, URZ ;  /* 0x000001fe07337890 */ /* 0x000fe4000fffe0ff */
[----:B------:R-:W-:Y:S02]  /*16e0*/  ULEA.HI UR4, UR4, UR6, URZ, 0x8 ;  /* 0x0000000604047291 */ /* 0x000fe4000f8f40ff */
[----:B------:R-:W-:Y:S02]  /*16f0*/  UIADD3 UR6, UPT, UPT, UR7, -0x1, URZ ;  /* 0xffffffff07067890 */ /* 0x000fe4000fffe0ff */
[----:B------:R-:W-:-:S02]  /*1700*/  USHF.R.S32.HI UR45, URZ, 0x8, UR4 ;  /* 0x00000008ff2d7899 */ /* 0x000fc40008011404 */
[----:B------:R-:W-:Y:S02]  /*1710*/  UISETP.GE.U32.AND UP1, UPT, UR6, -0x1ff, UPT ;  /* 0xfffffe010600788c */ /* 0x000fe4000bf26070 */
[----:B------:R-:W-:Y:S01]  /*1720*/  UISETP.LT.U32.AND UP0, UPT, UR45, 0x2, UPT ;  /* 0x000000022d00788c */ /* 0x000fe2000bf01070 */
[----:B------:R-:W1:Y:S03]  /*1730*/  LDCU UR42, c[0x0][0x374] ;  /* 0x00006e80ff2a77ac */ /* 0x000e660008000800 */
[----:B------:R-:W-:Y:S02]  /*1740*/  USEL UR44, UR45, 0x2, UP0 ;  /* 0x000000022d2c7887 */ /* 0x000fe40008000000 */
[----:B------:R-:W-:Y:S02]  /*1750*/  UISETP.NE.AND UP0, UPT, UR14, URZ, UPT ;  /* 0x000000ff0e00728c */ /* 0x000fe4000bf05270 */
[----:B------:R-:W-:-:S02]  /*1760*/  UIADD3 UR4, UPT, UPT, UR44, -0x1, URZ ;  /* 0xffffffff2c047890 */ /* 0x000fc4000fffe0ff */
[----:B------:R-:W-:Y:S02]  /*1770*/  @UP1 UIADD3 UR4, UPT, UPT, UR44, URZ, URZ ;  /* 0x000000ff2c041290 */ /* 0x000fe4000fffe0ff */
[----:B------:R-:W-:Y:S02]  /*1780*/  USEL UR29, UR50, 0x2, UP0 ;  /* 0x00000002321d7887 */ /* 0x000fe40008000000 */
[----:B------:R-:W-:Y:S02]  /*1790*/  UIADD3 UR49, UPT, UPT, UR45, -UR44, URZ ;  /* 0x8000002c2d317290 */ /* 0x000fe4000fffe0ff */
[----:B------:R-:W-:Y:S02]  /*17a0*/  UIADD3 UR37, UPT, UPT, UR4, 0x1, URZ ;  /* 0x0000000104257890 */ /* 0x000fe4000fffe0ff */
[----:B------:R-:W-:Y:S01]  /*17b0*/  UIADD3 UR48, UPT, UPT, -UR4, URZ, URZ ;  /* 0x000000ff04307290 */ /* 0x000fe2000fffe1ff */
[----:B-123--:R-:W-:-:S11]  /*17c0*/  UMOV UR14, URZ ;  /* 0x000000ff000e7c82 */ /* 0x00efd60008000000 */
.L_x_42:
[----:B------:R-:W-:Y:S01]  /*17d0*/  UISETP.NE.AND UP0, UPT, UR5, URZ, UPT ;  /* 0x000000ff0500728c */ /* 0x000fe2000bf05270 */
[----:B------:R-:W1:Y:S08]  /*17e0*/  S2UR UR5, SR_CgaCtaId ;  /* 0x00000000000579c3 */ /* 0x000e700000008800 */
[----:B------:R-:W-:Y:S05]  /*17f0*/  BRA.U UP0, `(.L_x_23) ;  /* 0x0000000100347547 */ /* 0x000fea000b800000 */
[----:B------:R-:W2:Y:S01]  /*1800*/  S2R R2, SR_CgaCtaId ;  /* 0x0000000000027919 */ /* 0x000ea20000008800 */
[----:B------:R-:W-:-:S04]  /*1810*/  MOV R3, 0x400 ;  /* 0x0000040000037802 */ /* 0x000fc80000000f00 */
[----:B--2---:R-:W-:Y:S02]  /*1820*/  LEA R2, R2, R3, 0x18 ;  /* 0x0000000302027211 */ /* 0x004fe400078ec0ff */
[----:B------:R-:W-:-:S03]  /*1830*/  SHF.L.U32 R3, R11, 0x1f, RZ ;  /* 0x0000001f0b037819 */ /* 0x000fc600000006ff */
[----:B------:R-:W-:-:S04]  /*1840*/  IMAD R2, R10, 0x8, R2 ;  /* 0x000000080a027824 */ /* 0x000fc800078e0202 */
[----:B------:R-:W2:Y:S02]  /*1850*/  SYNCS.PHASECHK.TRANS64.TRYWAIT P0, [R2+URZ+0x90], R3 ;  /* 0x00009003020075a7 */ /* 0x000ea400080011ff */
[----:B--2---:R-:W-:Y:S05]  /*1860*/  @!P0 BRA `(.L_x_24) ;  /* 0x000000a800048947 */ /* 0x004fea0003800000 */
.L_x_114:
[----:B------:R2:W-:Y:S02]  /*1870*/  SYNCS.ARRIVE.TRANS64.A1T0 RZ, [R2+URZ+0x80], RZ ;  /* 0x000080ff02ff79a7 */ /* 0x0005e400081000ff */
[----:B--2---:R-:W-:-:S05]  /*1880*/  VIADD R2, R10, 0x1 ;  /* 0x000000010a027836 */ /* 0x004fca0000000000 */
[----:B------:R-:W-:-:S04]  /*1890*/  ISETP.NE.AND P0, PT, R2, 0x2, PT ;  /* 0x000000020200780c */ /* 0x000fc80003f05270 */
[----:B------:R-:W-:Y:S02]  /*18a0*/  SEL R3, RZ, 0x1, P0 ;  /* 0x00000001ff037807 */ /* 0x000fe40000000000 */
[----:B------:R-:W-:Y:S02]  /*18b0*/  SEL R10, R2, RZ, P0 ;  /* 0x000000ff020a7207 */ /* 0x000fe40000000000 */
[----:B------:R-:W-:-:S07]  /*18c0*/  LOP3.LUT R11, R11, R3, RZ, 0x3c, !PT ;  /* 0x000000030b0b7212 */ /* 0x000fce00078e3cff */
.L_x_23:
[----:B------:R-:W-:Y:S01]  /*18d0*/  UMOV UR4, 0x400 ;  /* 0x0000040000047882 */ /* 0x000fe20000000000 */
[----:B------:R-:W-:Y:S01]  /*18e0*/  SHF.L.U32 R2, R0, 0x1f, RZ ;  /* 0x0000001f00027819 */ /* 0x000fe200000006ff */
[----:B-1----:R-:W-:Y:S02]  /*18f0*/  ULEA UR4, UR5, UR4, 0x18 ;  /* 0x0000000405047291 */ /* 0x002fe4000f8ec0ff */
[----:B------:R-:W-:Y:S02]  /*1900*/  UISETP.GE.U32.AND UP0, UPT, UR51, 0x1ff, UPT ;  /* 0x000001ff3300788c */ /* 0x000fe4000bf06070 */
[----:B------:R-:W-:Y:S02]  /*1910*/  ULEA UR6, UR14, UR4, 0x3 ;  /* 0x000000040e067291 */ /* 0x000fe4000f8e18ff */
[----:B------:R-:W-:Y:S01]  /*1920*/  ULEA UR19, UR47, UR53, 0x1 ;  /* 0x000000352f137291 */ /* 0x000fe2000f8e08ff */
[----:B------:R-:W-:-:S03]  /*1930*/  UMOV UR13, URZ ;  /* 0x000000ff000d7c82 */ /* 0x000fc60008000000 */
[----:B------:R-:W-:-:S03]  /*1940*/  UIMAD UR19, UR19, 0x70, URZ ;  /* 0x00000070131378a4 */ /* 0x000fc6000f8e02ff */
[----:B------:R1:W2:Y:S01]  /*1950*/  SYNCS.PHASECHK.TRANS64.TRYWAIT P0, [UR6+0x10], R2 ;  /* 0x00001002ff0075a7 */ /* 0x0002a20008001106 */
[----:B------:R-:W-:-:S04]  /*1960*/  ULEA.HI UR6, UR46, UR46, URZ, 0x1 ;  /* 0x0000002e2e067291 */ /* 0x000fc8000f8f08ff */
[----:B------:R-:W-:-:S04]  /*1970*/  USHF.L.U32 UR6, UR6, 0x7, URZ ;  /* 0x0000000706067899 */ /* 0x000fc800080006ff */
[----:B------:R-:W-:-:S04]  /*1980*/  ULOP3.LUT UR35, UR6, 0xffffff00, URZ, 0xc0, !UPT ;  /* 0xffffff0006237892 */ /* 0x000fc8000f8ec0ff */
[----:B------:R-:W-:Y:S01]  /*1990*/  ULOP3.LUT UR35, UR35, 0x80, UR52, 0xf8, !UPT ;  /* 0x0000008023237892 */ /* 0x000fe2000f8ef834 */
[----:B------:R-:W-:Y:S11]  /*19a0*/  BRA.U !UP0, `(.L_x_25) ;  /* 0x0000000108f07547 */ /* 0x000ff6000b800000 */
[----:B------:R-:W-:Y:S01]  /*19b0*/  UMOV UR21, UR48 ;  /* 0x0000003000157c82 */ /* 0x000fe20008000000 */
[----:B------:R-:W-:Y:S01]  /*19c0*/  UMOV UR6, UR14 ;  /* 0x0000000e00067c82 */ /* 0x000fe20008000000 */
[----:B------:R-:W-:-:S05]  /*19d0*/  UMOV UR26, 0x80 ;  /* 0x00000080001a7882 */ /* 0x000fca0000000000 */
.L_x_31:
[----:B------:R-:W-:Y:S01]  /*19e0*/  @P3 MOV R3, 0x1e000 ;  /* 0x0001e00000033802 */ /* 0x000fe20000000f00 */
[----:B------:R-:W-:Y:S01]  /*19f0*/  ULEA UR33, UR6, UR4, 0x3 ;  /* 0x0000000406217291 */ /* 0x000fe2000f8e18ff */
[----:B--2-4-:R-:W-:Y:S11]  /*1a00*/  @P0 BRA `(.L_x_26) ;  /* 0x00000000000c0947 */ /* 0x014ff60003800000 */
[----:B-1----:R-:W-:Y:S04]  /*1a10*/  SHF.L.U32 R2, R0, 0x1f, RZ ;  /* 0x0000001f00027819 */ /* 0x002fe800000006ff */
[----:B------:R-:W1:Y:S02]  /*1a20*/  SYNCS.PHASECHK.TRANS64.TRYWAIT P0, [UR33+0x10], R2 ;  /* 0x00001002ff0075a7 */ /* 0x000e640008001121 */
[----:B-1----:R-:W-:Y:S05]  /*1a30*/  @!P0 BRA `(.L_x_27) ;  /* 0x000000a400a48947 */ /* 0x002fea0003800000 */
.L_x_26:
[----:B------:R2:W-:Y:S01]  /*1a40*/  @P3 SYNCS.ARRIVE.TRANS64 RZ, [UR33], R3 ;  /* 0x00000003ffff39a7 */ /* 0x0005e20008000021 */
[----:B------:R-:W-:Y:S02]  /*1a50*/  ULOP3.LUT UR7, UR29, 0x2, URZ, 0xfc, !UPT ;  /* 0x000000021d077892 */ /* 0x000fe4000f8efcff */
[----:B------:R-:W-:Y:S02]  /*1a60*/  UIADD3 UR21, UPT, UPT, UR21, 0x1, URZ ;  /* 0x0000000115157890 */ /* 0x000fe4000fffe0ff */
[----:B------:R-:W-:Y:S02]  /*1a70*/  UISETP.NE.AND UP0, UPT, UR7, 0x2, UPT ;  /* 0x000000020700788c */ /* 0x000fe4000bf05270 */
[----:B------:R-:W-:Y:S07]  /*1a80*/  UISETP.NE.AND UP2, UPT, UR21, 0x1, UPT ;  /* 0x000000011500788c */ /* 0x000fee000bf45270 */
[----:B------:R-:W-:Y:S05]  /*1a90*/  BRA.U UP0, `(.L_x_28) ;  /* 0x0000000100047547 */ /* 0x000fea000b800000 */
[----:B------:R-:W-:Y:S05]  /*1aa0*/  BPT.TRAP 0x1 ;  /* 0x000000040000795c */ /* 0x000fea0000300000 */
.L_x_28:
[----:B------:R-:W-:Y:S04]  /*1ab0*/  BSSY.RECONVERGENT B0, `(.L_x_29) ;  /* 0x0000003000007945 */ /* 0x000fe80003800200 */
[----:B------:R-:W-:Y:S05]  /*1ac0*/  @!P2 BRA `(.L_x_30) ;  /* 0x000000000004a947 */ /* 0x000fea0003800000 */
[----:B------:R-:W-:Y:S05]  /*1ad0*/  BPT.TRAP 0x1 ;  /* 0x000000040000795c */ /* 0x000fea0000300000 */
.L_x_30:
[----:B------:R-:W-:Y:S05]  /*1ae0*/  BSYNC.RECONVERGENT B0 ;  /* 0x0000000000007941 */ /* 0x000fea0003800200 */
.L_x_29:
[----:B------:R-:W-:Y:S02]  /*1af0*/  UIADD3 UR7, UPT, UPT, UR6, 0x1, URZ ;  /* 0x0000000106077890 */ /* 0x000fe4000fffe0ff */
[----:B------:R-:W-:Y:S02]  /*1b00*/  UIADD3 UR30, UP1, UPT, UR38, 0x80, URZ ;  /* 0x00000080261e7890 */ /* 0x000fe4000ff3e0ff */
[----:B------:R-:W-:Y:S02]  /*1b10*/  UISETP.NE.AND UP0, UPT, UR7, 0x2, UPT ;  /* 0x000000020700788c */ /* 0x000fe4000bf05270 */
[----:B------:R-:W-:Y:S02]  /*1b20*/  ULEA UR24, UR6, UR4, 0xf ;  /* 0x0000000406187291 */ /* 0x000fe4000f8e78ff */
[----:B------:R-:W-:Y:S02]  /*1b30*/  USEL UR8, URZ, 0x1, UP0 ;  /* 0x00000001ff087887 */ /* 0x000fe40008000000 */
[----:B------:R-:W-:Y:S02]  /*1b40*/  USEL UR14, UR7, URZ, UP0 ;  /* 0x000000ff070e7287 */ /* 0x000fe40008000000 */
[----:B------:R-:W-:Y:S02]  /*1b50*/  ULOP3.LUT UR33, UR33, 0xfefffff8, URZ, 0xc0, !UPT ;  /* 0xfefffff821217892 */ /* 0x000fe4000f8ec0ff */
[----:B------:R-:W-:Y:S01]  /*1b60*/  ULEA UR7, UR14, UR4, 0x3 ;  /* 0x000000040e077291 */ /* 0x000fe2000f8e18ff */
[----:B------:R-:W-:Y:S01]  /*1b70*/  LOP3.LUT R0, R0, UR8, RZ, 0x3c, !PT ;  /* 0x0000000800007c12 */ /* 0x000fe2000f8e3cff */
[----:B------:R-:W-:Y:S02]  /*1b80*/  UIADD3 UR34, UPT, UPT, UR26, -0x80, URZ ;  /* 0xffffff801a227890 */ /* 0x000fe4000fffe0ff */
[----:B------:R-:W-:Y:S01]  /*1b90*/  UIADD3.X UR31, UPT, UPT, URZ, UR39, URZ, UP1, !UPT ;  /* 0x00000027ff1f7290 */ /* 0x000fe20008ffe4ff */
[----:B-1----:R-:W-:Y:S01]  /*1ba0*/  SHF.L.U32 R2, R0, 0x1f, RZ ;  /* 0x0000001f00027819 */ /* 0x002fe200000006ff */
[----:B------:R-:W-:Y:S02]  /*1bb0*/  UIADD3 UR32, UPT, UPT, UR24, 0xe200, URZ ;  /* 0x0000e20018207890 */ /* 0x000fe4000fffe0ff */
[----:B------:R-:W-:Y:S01]  /*1bc0*/  UIMAD UR8, UR6, 0x7000, UR4 ;  /* 0x00007000060878a4 */ /* 0x000fe2000f8e0204 */
[----:B------:R3:W4:Y:S01]  /*1bd0*/  SYNCS.PHASECHK.TRANS64.TRYWAIT P0, [UR7+0x10], R2 ;  /* 0x00001002ff0075a7 */ /* 0x0007220008001107 */
[----:B------:R-:W-:Y:S01]  /*1be0*/  UMOV UR7, 0x10000000 ;  /* 0x1000000000077882 */ /* 0x000fe20000000000 */
[----:B------:R-:W-:Y:S01]  /*1bf0*/  UMOV UR6, 0x0 ;  /* 0x0000000000067882 */ /* 0x000fe20000000000 */
[----:B------:R-:W-:Y:S02]  /*1c00*/  UIADD3 UR24, UPT, UPT, UR24, 0x12200, URZ ;  /* 0x0001220018187890 */ /* 0x000fe4000fffe0ff */
[----:B------:R-:W-:Y:S01]  /*1c10*/  UIADD3 UR22, UP0, UPT, UR38, 0x180, URZ ;  /* 0x0000018026167890 */ /* 0x000fe2000ff1e0ff */
[----:B------:R-:W-:Y:S01]  /*1c20*/  UTMALDG.3D.2CTA [UR32], [UR30], desc[UR6] ;  /* 0x000006201e0075b4 */ /* 0x000fe20008211000 */
[----:B------:R-:W-:Y:S01]  /*1c30*/  UMOV UR27, UR35 ;  /* 0x00000023001b7c82 */ /* 0x000fe20008000000 */
[----:B------:R-:W-:Y:S01]  /*1c40*/  UMOV UR28, UR36 ;  /* 0x00000024001c7c82 */ /* 0x000fe20008000000 */
[----:B------:R-:W-:Y:S01]  /*1c50*/  UMOV UR25, UR33 ;  /* 0x0000002100197c82 */ /* 0x000fe20008000000 */
[----:B------:R-:W-:Y:S02]  /*1c60*/  UIADD3.X UR23, UPT, UPT, URZ, UR39, URZ, UP0, !UPT ;  /* 0x00000027ff177290 */ /* 0x000fe400087fe4ff */
[----:B------:R-:W-:Y:S01]  /*1c70*/  UIADD3 UR16, UPT, UPT, UR8, 0x1e200, URZ ;  /* 0x0001e20008107890 */ /* 0x000fe2000fffe0ff */
[----:B------:R1:W-:Y:S01]  /*1c80*/  UTMALDG.3D.2CTA [UR24], [UR30], desc[UR6] ;  /* 0x000006181e0075b4 */ /* 0x0003e20008211000 */
[----:B------:R-:W-:Y:S01]  /*1c90*/  UMOV UR20, UR36 ;  /* 0x0000002400147c82 */ /* 0x000fe20008000000 */
[----:B------:R-:W-:Y:S01]  /*1ca0*/  UMOV UR17, UR33 ;  /* 0x0000002100117c82 */ /* 0x000fe20008000000 */
[----:B------:R-:W-:Y:S01]  /*1cb0*/  UMOV UR18, UR34 ;  /* 0x0000002200127c82 */ /* 0x000fe20008000000 */
[----:B------:R-:W-:Y:S01]  /*1cc0*/  UIADD3 UR8, UPT, UPT, UR8, 0x21a00, URZ ;  /* 0x00021a0008087890 */ /* 0x000fe2000fffe0ff */
[----:B------:R-:W-:Y:S01]  /*1cd0*/  UMOV UR10, UR26 ;  /* 0x0000001a000a7c82 */ /* 0x000fe20008000000 */
[----:B------:R-:W-:Y:S02]  /*1ce0*/  UMOV UR11, UR19 ;  /* 0x00000013000b7c82 */ /* 0x000fe40008000000 */
[----:B------:R-:W-:Y:S01]  /*1cf0*/  UTMALDG.3D.2CTA [UR16], [UR22], desc[UR6] ;  /* 0x00000610160075b4 */ /* 0x000fe20008211000 */
[----:B------:R-:W-:Y:S01]  /*1d00*/  UMOV UR12, UR36 ;  /* 0x00000024000c7c82 */ /* 0x000fe20008000000 */
[----:B------:R-:W-:Y:S01]  /*1d10*/  UMOV UR9, UR33 ;  /* 0x0000002100097c82 */ /* 0x000fe20008000000 */
[----:B------:R-:W-:Y:S02]  /*1d20*/  UMOV UR13, UR37 ;  /* 0x00000025000d7c82 */ /* 0x000fe40008000000 */
[----:B------:R2:W-:Y:S01]  /*1d30*/  UTMALDG.3D.2CTA [UR8], [UR22], desc[UR6] ;  /* 0x00000608160075b4 */ /* 0x0005e20008211000 */
[----:B-1----:R-:W-:Y:S01]  /*1d40*/  UIADD3 UR26, UPT, UPT, UR26, 0x100, URZ ;  /* 0x000001001a1a7890 */ /* 0x002fe2000fffe0ff */
[----:B--2---:R-:W-:Y:S01]  /*1d50*/  UMOV UR6, UR14 ;  /* 0x0000000e00067c82 */ /* 0x004fe20008000000 */
[----:B---3--:R-:W-:Y:S10]  /*1d60*/  BRA.U UP2, `(.L_x_31) ;  /* 0xfffffffd021c7547 */ /* 0x008ff4000b83ffff */
.L_x_25:
[----:B------:R-:W-:Y:S01]  /*1d70*/  ULEA UR6, UR14, UR4, 0x3 ;  /* 0x000000040e067291 */ /* 0x000fe2000f8e18ff */
[----:B-1----:R-:W-:Y:S01]  /*1d80*/  SHF.L.U32 R2, R0, 0x1f, RZ ;  /* 0x0000001f00027819 */ /* 0x002fe200000006ff */
[----:B------:R-:W-:Y:S01]  /*1d90*/  @!P1 SYNCS.ARRIVE.TRANS64.A1T0 RZ, [UR4+0x38], RZ ;  /* 0x000038ffffff99a7 */ /* 0x000fe20008100004 */
[----:B------:R-:W-:-:S06]  /*1da0*/  UISETP.GT.AND UP0, UPT, UR45, UR44, UPT ;  /* 0x0000002c2d00728c */ /* 0x000fcc000bf04270 */
[----:B--2-4-:R1:W2:Y:S03]  /*1db0*/  SYNCS.PHASECHK.TRANS64.TRYWAIT P0, [UR6+0x10], R2 ;  /* 0x00001002ff0075a7 */ /* 0x0142a60008001106 */
[----:B------:R-:W-:Y:S05]  /*1dc0*/  BRA.U !UP0, `(.L_x_32) ;  /* 0x0000000108e87547 */ /* 0x000fea000b800000 */
[----:B------:R-:W-:Y:S01]  /*1dd0*/  UIADD3 UR21, UPT, UPT, UR49, UR13, URZ ;  /* 0x0000000d31157290 */ /* 0x000fe2000fffe0ff */
[----:B------:R-:W-:-:S11]  /*1de0*/  UMOV UR6, UR14 ;  /* 0x0000000e00067c82 */ /* 0x000fd60008000000 */
.L_x_38:
[----:B--2---:R-:W-:Y:S01]  /*1df0*/  @P3 MOV R3, 0x1e000 ;  /* 0x0001e00000033802 */ /* 0x004fe20000000f00 */
[----:B------:R-:W-:Y:S01]  /*1e00*/  ULEA UR33, UR6, UR4, 0x3 ;  /* 0x0000000406217291 */ /* 0x000fe2000f8e18ff */
[----:B--2-4-:R-:W-:Y:S11]  /*1e10*/  @P0 BRA `(.L_x_33) ;  /* 0x00000000000c0947 */ /* 0x014ff60003800000 */
[----:B-1----:R-:W-:Y:S04]  /*1e20*/  SHF.L.U32 R2, R0, 0x1f, RZ ;  /* 0x0000001f00027819 */ /* 0x002fe800000006ff */
[----:B------:R-:W1:Y:S02]  /*1e30*/  SYNCS.PHASECHK.TRANS64.TRYWAIT P0, [UR33+0x10], R2 ;  /* 0x00001002ff0075a7 */ /* 0x000e640008001121 */
[----:B-1----:R-:W-:Y:S05]  /*1e40*/  @!P0 BRA `(.L_x_34) ;  /* 0x000000a000b88947 */ /* 0x002fea0003800000 */
.L_x_33:
[----:B------:R2:W-:Y:S01]  /*1e50*/  @P3 SYNCS.ARRIVE.TRANS64 RZ, [UR33], R3 ;  /* 0x00000003ffff39a7 */ /* 0x0005e20008000021 */
[----:B------:R-:W-:Y:S04]  /*1e60*/  ULOP3.LUT UR7, UR29, 0x2, URZ, 0xfc, !UPT ;  /* 0x000000021d077892 */ /* 0x000fe8000f8efcff */
[----:B------:R-:W-:Y:S09]  /*1e70*/  UISETP.NE.AND UP0, UPT, UR7, 0x2, UPT ;  /* 0x000000020700788c */ /* 0x000ff2000bf05270 */
[----:B------:R-:W-:Y:S05]  /*1e80*/  BRA.U UP0, `(.L_x_35) ;  /* 0x0000000100047547 */ /* 0x000fea000b800000 */
[----:B------:R-:W-:Y:S05]  /*1e90*/  BPT.TRAP 0x1 ;  /* 0x000000040000795c */ /* 0x000fea0000300000 */
.L_x_35:
[----:B------:R-:W-:Y:S04]  /*1ea0*/  BSSY.RECONVERGENT B0, `(.L_x_36) ;  /* 0x0000003000007945 */ /* 0x000fe80003800200 */
[----:B------:R-:W-:Y:S05]  /*1eb0*/  @!P2 BRA `(.L_x_37) ;  /* 0x000000000004a947 */ /* 0x000fea0003800000 */
[----:B------:R-:W-:Y:S05]  /*1ec0*/  BPT.TRAP 0x1 ;  /* 0x000000040000795c */ /* 0x000fea0000300000 */
.L_x_37:
[----:B------:R-:W-:Y:S05]  /*1ed0*/  BSYNC.RECONVERGENT B0 ;  /* 0x0000000000007941 */ /* 0x000fea0003800200 */
.L_x_36:
[----:B------:R-:W-:Y:S02]  /*1ee0*/  UIADD3 UR7, UPT, UPT, UR6, 0x1, URZ ;  /* 0x0000000106077890 */ /* 0x000fe4000fffe0ff */
[----:B------:R-:W-:Y:S02]  /*1ef0*/  UIADD3 UR22, UP1, UPT, UR38, 0x80, URZ ;  /* 0x0000008026167890 */ /* 0x000fe4000ff3e0ff */
[----:B------:R-:W-:Y:S02]  /*1f00*/  UISETP.NE.AND UP0, UPT, UR7, 0x2, UPT ;  /* 0x000000020700788c */ /* 0x000fe4000bf05270 */
[----:B------:R-:W-:Y:S02]  /*1f10*/  ULEA UR24, UR6, UR4, 0xf ;  /* 0x0000000406187291 */ /* 0x000fe4000f8e78ff */
[----:B------:R-:W-:Y:S02]  /*1f20*/  USEL UR8, URZ, 0x1, UP0 ;  /* 0x00000001ff087887 */ /* 0x000fe40008000000 */
[----:B------:R-:W-:Y:S02]  /*1f30*/  USEL UR14, UR7, URZ, UP0 ;  /* 0x000000ff070e7287 */ /* 0x000fe40008000000 */
[----:B------:R-:W-:Y:S02]  /*1f40*/  USHF.L.U32 UR34, UR13, 0x8, URZ ;  /* 0x000000080d227899 */ /* 0x000fe400080006ff */
[----:B------:R-:W-:Y:S01]  /*1f50*/  ULEA UR7, UR14, UR4, 0x3 ;  /* 0x000000040e077291 */ /* 0x000fe2000f8e18ff */
[----:B------:R-:W-:Y:S01]  /*1f60*/  LOP3.LUT R0, R0, UR8, RZ, 0x3c, !PT ;  /* 0x0000000800007c12 */ /* 0x000fe2000f8e3cff */
[----:B------:R-:W-:Y:S02]  /*1f70*/  ULOP3.LUT UR33, UR33, 0xfefffff8, URZ, 0xc0, !UPT ;  /* 0xfefffff821217892 */ /* 0x000fe4000f8ec0ff */
        /* <DEDUP_REMOVED lines=8> */
[----:B------:R-:W-:Y:S01]  /*2000*/  UIADD3 UR24, UPT, UPT, UR24, 0x12200, URZ ;  /* 0x0001220018187890 */ /* 0x000fe2000fffe0ff */
[----:B------:R-:W-:Y:S01]  /*2010*/  UTMALDG.3D.2CTA [UR32], [UR22], desc[UR6] ;  /* 0x00000620160075b4 */ /* 0x000fe20008211000 */
[----:B------:R-:W-:Y:S01]  /*2020*/  UIADD3 UR30, UP0, UPT, UR38, 0x180, URZ ;  /* 0x00000180261e7890 */ /* 0x000fe2000ff1e0ff */
[----:B------:R-:W-:Y:S01]  /*2030*/  UMOV UR27, UR35 ;  /* 0x00000023001b7c82 */ /* 0x000fe20008000000 */
[----:B------:R-:W-:Y:S01]  /*2040*/  UMOV UR28, UR36 ;  /* 0x00000024001c7c82 */ /* 0x000fe20008000000 */
[----:B------:R-:W-:Y:S01]  /*2050*/  UMOV UR25, UR33 ;  /* 0x0000002100197c82 */ /* 0x000fe20008000000 */
[----:B------:R-:W-:Y:S03]  /*2060*/  UIADD3.X UR31, UPT, UPT, URZ, UR39, URZ, UP0, !UPT ;  /* 0x00000027ff1f7290 */ /* 0x000fe600087fe4ff */
[----:B------:R-:W-:Y:S01]  /*2070*/  UTMALDG.3D.2CTA [UR24], [UR22], desc[UR6] ;  /* 0x00000618160075b4 */ /* 0x000fe20008211000 */
[----:B------:R-:W-:Y:S01]  /*2080*/  UIADD3 UR16, UPT, UPT, UR8, 0x1e200, URZ ;  /* 0x0001e20008107890 */ /* 0x000fe2000fffe0ff */
[----:B------:R-:W-:Y:S01]  /*2090*/  UMOV UR20, UR36 ;  /* 0x0000002400147c82 */ /* 0x000fe20008000000 */
[----:B------:R-:W-:Y:S01]  /*20a0*/  UMOV UR17, UR33 ;  /* 0x0000002100117c82 */ /* 0x000fe20008000000 */
[----:B------:R-:W-:Y:S01]  /*20b0*/  UMOV UR18, UR34 ;  /* 0x0000002200127c82 */ /* 0x000fe20008000000 */
[----:B------:R-:W-:Y:S01]  /*20c0*/  UIADD3 UR8, UPT, UPT, UR8, 0x21a00, URZ ;  /* 0x00021a0008087890 */ /* 0x000fe2000fffe0ff */
[----:B------:R-:W-:Y:S01]  /*20d0*/  UMOV UR11, UR19 ;  /* 0x00000013000b7c82 */ /* 0x000fe20008000000 */
[----:B------:R-:W-:Y:S03]  /*20e0*/  UMOV UR12, UR36 ;  /* 0x00000024000c7c82 */ /* 0x000fe60008000000 */
[----:B------:R-:W-:Y:S01]  /*20f0*/  UTMALDG.3D.2CTA [UR16], [UR30], desc[UR6] ;  /* 0x000006101e0075b4 */ /* 0x000fe20008211000 */
[----:B------:R-:W-:Y:S01]  /*2100*/  UMOV UR9, UR33 ;  /* 0x0000002100097c82 */ /* 0x000fe20008000000 */
[----:B------:R-:W-:Y:S01]  /*2110*/  UMOV UR10, UR26 ;  /* 0x0000001a000a7c82 */ /* 0x000fe20008000000 */
[----:B------:R-:W-:Y:S04]  /*2120*/  UIADD3 UR13, UPT, UPT, UR13, 0x1, URZ ;  /* 0x000000010d0d7890 */ /* 0x000fe8000fffe0ff */
[----:B------:R-:W-:Y:S01]  /*2130*/  UISETP.NE.AND UP0, UPT, UR13, UR21, UPT ;  /* 0x000000150d00728c */ /* 0x000fe2000bf05270 */
[----:B------:R1:W-:Y:S02]  /*2140*/  UTMALDG.3D.2CTA [UR8], [UR30], desc[UR6] ;  /* 0x000006081e0075b4 */ /* 0x0003e40008211000 */
[----:B-1----:R-:W-:Y:S06]  /*2150*/  UMOV UR6, UR14 ;  /* 0x0000000e00067c82 */ /* 0x002fec0008000000 */
[----:B---3--:R-:W-:Y:S05]  /*2160*/  BRA.U UP0, `(.L_x_38) ;  /* 0xfffffffd00207547 */ /* 0x008fea000b83ffff */
.L_x_32:
[C---:B--2---:R-:W-:Y:S01]  /*2170*/  LEA R3, R9.reuse, UR4, 0x3 ;  /* 0x0000000409037c11 */ /* 0x044fe2000f8e18ff */
[----:B------:R-:W-:Y:S01]  /*2180*/  NOP ;  /* 0x0000000000007918 */ /* 0x000fe20000000000 */
[----:B-1----:R-:W-:Y:S02]  /*2190*/  SHF.L.U32 R2, R12, 0x1f, RZ ;  /* 0x0000001f0c027819 */ /* 0x002fe400000006ff */
[----:B------:R-:W-:Y:S02]  /*21a0*/  LEA R4, R9, UR4, 0x4 ;  /* 0x0000000409047c11 */ /* 0x000fe4000f8e20ff */
[----:B----4-:R-:W1:Y:S02]  /*21b0*/  SYNCS.PHASECHK.TRANS64.TRYWAIT P0, [R3+URZ+0x40], R2 ;  /* 0x00004002030075a7 */ /* 0x010e6400080011ff */
[----:B-1----:R-:W-:Y:S05]  /*21c0*/  @!P0 BRA `(.L_x_39) ;  /* 0x0000009c00f08947 */ /* 0x002fea0003800000 */
.L_x_117:
[----:B------:R-:W2:Y:S01]  /*21d0*/  LDS.128 R4, [R4+0xb0] ;  /* 0x0000b00004047984 */ /* 0x000ea20000000c00 */
[----:B------:R-:W-:Y:S01]  /*21e0*/  UISETP.GE.AND UP0, UPT, UR15, 0x1, UPT ;  /* 0x000000010f00788c */ /* 0x000fe2000bf06270 */
[----:B------:R-:W-:Y:S01]  /*21f0*/  @!PT LDS RZ, [RZ] ;  /* 0x00000000fffff984 */ /* 0x000fe20000000800 */
[----:B------:R-:W-:Y:S01]  /*2200*/  @!PT LDS RZ, [RZ] ;  /* 0x00000000fffff984 */ /* 0x000fe20000000800 */
[----:B------:R-:W-:Y:S01]  /*2210*/  @!PT LDS RZ, [RZ] ;  /* 0x00000000fffff984 */ /* 0x000fe20000000800 */
[----:B------:R-:W-:Y:S01]  /*2220*/  @!PT LDS RZ, [RZ] ;  /* 0x00000000fffff984 */ /* 0x000fe20000000800 */
[----:B------:R3:W-:Y:S06]  /*2230*/  MEMBAR.ALL.CTA ;  /* 0x0000000000007992 */ /* 0x0007ec0000008000 */
[----:B---3--:R-:W3:Y:S01]  /*2240*/  FENCE.VIEW.ASYNC.S ;  /* 0x00000000000073c6 */ /* 0x008ee20000000000 */
[----:B--2---:R-:W-:-:S13]  /*2250*/  LOP3.LUT P0, RZ, R6, 0x1, RZ, 0xc0, !PT ;  /* 0x0000000106ff7812 */ /* 0x004fda000780c0ff */
[----:B---3--:R-:W-:Y:S01]  /*2260*/  VOTEU.ANY UP1, P0 ;  /* 0x0000000000ff7886 */ /* 0x008fe20000020100 */
[----:B------:R-:W-:-:S13]  /*2270*/  PLOP3.LUT P0, PT, PT, PT, UP1, 0x80, 0x8 ;  /* 0x000000000008781c */ /* 0x000fda0003f0f018 */
[----:B-1----:R-:W-:Y:S02]  /*2280*/  @P0 LOP3.LUT R2, R5, 0xffff, RZ, 0xc0, !PT ;  /* 0x0000ffff05020812 */ /* 0x002fe400078ec0ff */
[----:B------:R-:W-:Y:S02]  /*2290*/  @P0 MOV R8, R4 ;  /* 0x0000000400080202 */ /* 0x000fe40000000f00 */
[----:B------:R-:W-:Y:S01]  /*22a0*/  @P0 R2UR UR7, R2 ;  /* 0x00000000020702ca */ /* 0x000fe200000e0000 */
[----:B------:R-:W-:Y:S01]  /*22b0*/  VIADD R2, R3, 0x50 ;  /* 0x0000005003027836 */ /* 0x000fe20000000000 */
[----:B------:R-:W-:Y:S02]  /*22c0*/  @P0 SHF.R.U32.HI R4, RZ, 0x10, R5 ;  /* 0x00000010ff040819 */ /* 0x000fe40000011605 */
[----:B------:R-:W-:Y:S02]  /*22d0*/  @P0 R2UR UR8, R8 ;  /* 0x00000000080802ca */ /* 0x000fe400000e0000 */
[----:B------:R-:W-:-:S02]  /*22e0*/  PRMT R2, RZ, 0x654, R2 ;  /* 0x00000654ff027816 */ /* 0x000fc40000000002 */
[----:B------:R-:W-:Y:S02]  /*22f0*/  @P0 R2UR UR6, R4 ;  /* 0x00000000040602ca */ /* 0x000fe400000e0000 */
[----:B------:R1:W-:Y:S03]  /*2300*/  SYNCS.ARRIVE.TRANS64.RED.A1T0 RZ, [R2+URZ], RZ ;  /* 0x000000ff02ff79a7 */ /* 0x0003e600081004ff */
[----:B------:R-:W-:-:S04]  /*2310*/  @UP1 UMOV UR40, UR7 ;  /* 0x0000000700281c82 */ /* 0x000fc80008000000 */
[----:B------:R-:W-:-:S04]  /*2320*/  @UP1 UMOV UR41, UR8 ;  /* 0x0000000800291c82 */ /* 0x000fc80008000000 */
[----:B------:R-:W-:Y:S01]  /*2330*/  @UP1 UMOV UR36, UR6 ;  /* 0x0000000600241c82 */ /* 0x000fe20008000000 */
[----:B------:R-:W-:Y:S05]  /*2340*/  BRA.U !UP0, `(.L_x_40) ;  /* 0x0000000108d47547 */ /* 0x000fea000b800000 */
[----:B------:R-:W2:Y:S01]  /*2350*/  LDCU.128 UR20, c[0x0][0xb10] ;  /* 0x00016200ff1477ac */ /* 0x000ea20008000c00 */
[----:B------:R-:W3:Y:S01]  /*2360*/  LDCU UR25, c[0x0][0xb20] ;  /* 0x00016400ff1977ac */ /* 0x000ee20008000800 */
[----:B------:R-:W4:Y:S01]  /*2370*/  LDCU UR24, c[0x0][0xb0c] ;  /* 0x00016180ff1877ac */ /* 0x000f220008000800 */
[----:B------:R-:W1:Y:S01]  /*2380*/  LDCU.64 UR10, c[0x0][0xb28] ;  /* 0x00016500ff0a77ac */ /* 0x000e620008000a00 */
[----:B------:R-:W-:Y:S02]  /*2390*/  UISETP.NE.AND UP3, UPT, UR15, 0x1, UPT ;  /* 0x000000010f00788c */ /* 0x000fe4000bf65270 */
[----:B--2---:R-:W-:Y:S02]  /*23a0*/  UIMAD.WIDE.U32 UR6, UR42, UR23, URZ ;  /* 0x000000172a0672a5 */ /* 0x004fe4000f8e00ff */
[----:B------:R-:W-:Y:S02]  /*23b0*/  UIMAD.WIDE.U32 UR8, UR43, UR20, URZ ;  /* 0x000000142b0872a5 */ /* 0x000fe4000f8e00ff */
[----:B------:R-:W-:-:S02]  /*23c0*/  UISETP.NE.AND UP0, UPT, UR22, 0x1, UPT ;  /* 0x000000011600788c */ /* 0x000fc4000bf05270 */
[----:B------:R-:W-:Y:S01]  /*23d0*/  UIMAD.WIDE.U32 UR18, UR40, UR23, URZ ;  /* 0x00000017281272a5 */ /* 0x000fe2000f8e00ff */
[----:B------:R-:W-:Y:S01]  /*23e0*/  UMOV UR6, UR7 ;  /* 0x0000000700067c82 */ /* 0x000fe20008000000 */
[----:B----4-:R-:W-:Y:S02]  /*23f0*/  UISETP.NE.AND UP2, UPT, UR24, 0x1, UPT ;  /* 0x000000011800788c */ /* 0x010fe4000bf45270 */
[----:B---3--:R-:W-:Y:S02]  /*2400*/  USHF.R.U32.HI UR7, URZ, UR25, UR6 ;  /* 0x00000019ff077299 */ /* 0x008fe40008011606 */
[----:B------:R-:W-:Y:S01]  /*2410*/  UIMAD.WIDE.U32 UR16, UR41, UR20, URZ ;  /* 0x00000014291072a5 */ /* 0x000fe2000f8e00ff */
[----:B------:R-:W-:Y:S01]  /*2420*/  UMOV UR6, UR9 ;  /* 0x0000000900067c82 */ /* 0x000fe20008000000 */
[----:B------:R-:W-:Y:S02]  /*2430*/  USEL UR7, UR42, UR7, !UP0 ;  /* 0x000000072a077287 */ /* 0x000fe4000c000000 */
[----:B------:R-:W-:-:S02]  /*2440*/  USHF.R.U32.HI UR6, URZ, UR21, UR6 ;  /* 0x00000015ff067299 */ /* 0x000fc40008011606 */
[----:B-1----:R-:W-:Y:S02]  /*2450*/  UIMAD.WIDE.U32 UR12, UR7, UR10, URZ ;  /* 0x0000000a070c72a5 */ /* 0x002fe4000f8e00ff */
[----:B------:R-:W-:Y:S01]  /*2460*/  USEL UR8, UR43, UR6, !UP2 ;  /* 0x000000062b087287 */ /* 0x000fe2000d000000 */
[----:B------:R-:W-:Y:S02]  /*2470*/  UMOV UR16, UR17 ;  /* 0x0000001100107c82 */ /* 0x000fe40008000000 */
[----:B------:R-:W-:Y:S01]  /*2480*/  UMOV UR6, UR19 ;  /* 0x0000001300067c82 */ /* 0x000fe20008000000 */
[----:B------:R-:W-:Y:S01]  /*2490*/  UIMAD.WIDE.U32 UR18, UR8, UR10, URZ ;  /* 0x0000000a081272a5 */ /* 0x000fe2000f8e00ff */
[----:B------:R-:W-:Y:S01]  /*24a0*/  UMOV UR12, UR13 ;  /* 0x0000000d000c7c82 */ /* 0x000fe20008000000 */
[----:B------:R-:W-:Y:S02]  /*24b0*/  USHF.R.U32.HI UR6, URZ, UR25, UR6 ;  /* 0x00000019ff067299 */ /* 0x000fe40008011606 */
[----:B------:R-:W-:-:S03]  /*24c0*/  @UP3 USHF.R.U32.HI UR7, URZ, UR11, UR12 ;  /* 0x0000000bff073299 */ /* 0x000fc6000801160c */
[----:B------:R-:W-:Y:S01]  /*24d0*/  UMOV UR18, UR19 ;  /* 0x0000001300127c82 */ /* 0x000fe20008000000 */
[----:B------:R-:W-:Y:S02]  /*24e0*/  USHF.R.U32.HI UR21, URZ, UR21, UR16 ;  /* 0x00000015ff157299 */ /* 0x000fe40008011610 */
[----:B------:R-:W-:Y:S02]  /*24f0*/  USEL UR6, UR40, UR6, !UP0 ;  /* 0x0000000628067287 */ /* 0x000fe4000c000000 */
[----:B------:R-:W-:Y:S02]  /*2500*/  @UP3 USHF.R.U32.HI UR8, URZ, UR11, UR18 ;  /* 0x0000000bff083299 */ /* 0x000fe40008011612 */
[----:B------:R-:W-:Y:S02]  /*2510*/  UIMAD UR9, UR15, UR7, URZ ;  /* 0x000000070f0972a4 */ /* 0x000fe4000f8e02ff */
[----:B------:R-:W-:Y:S02]  /*2520*/  USEL UR7, UR41, UR21, !UP2 ;  /* 0x0000001529077287 */ /* 0x000fe4000d000000 */
[----:B------:R-:W-:-:S02]  /*2530*/  UIMAD UR12, UR15, UR8, URZ ;  /* 0x000000080f0c72a4 */ /* 0x000fc4000f8e02ff */
[----:B------:R-:W-:Y:S02]  /*2540*/  UISETP.GE.AND UP0, UPT, UR6, UR9, UPT ;  /* 0x000000090600728c */ /* 0x000fe4000bf06270 */
[----:B------:R-:W-:Y:S02]  /*2550*/  UIMAD.WIDE.U32 UR16, UR6, UR10, URZ ;  /* 0x0000000a061072a5 */ /* 0x000fe4000f8e00ff */
[----:B------:R-:W-:Y:S02]  /*2560*/  UISETP.GE.OR UP0, UPT, UR7, UR12, UP0 ;  /* 0x0000000c0700728c */ /* 0x000fe40008706670 */
[----:B------:R-:W-:Y:S02]  /*2570*/  UIMAD.WIDE.U32 UR12, UR7, UR10, URZ ;  /* 0x0000000a070c72a5 */ /* 0x000fe4000f8e00ff */
[----:B------:R-:W-:Y:S01]  /*2580*/  UIADD3 UR16, UPT, UPT, -UR6, URZ, URZ ;  /* 0x000000ff06107290 */ /* 0x000fe2000fffe1ff */
[----:B------:R-:W-:Y:S01]  /*2590*/  UMOV UR10, UR17 ;  /* 0x00000011000a7c82 */ /* 0x000fe20008000000 */
[----:B------:R-:W-:-:S02]  /*25a0*/  UIADD3 UR12, UPT, UPT, -UR7, URZ, URZ ;  /* 0x000000ff070c7290 */ /* 0x000fc4000fffe1ff */
[----:B------:R-:W-:-:S03]  /*25b0*/  USHF.R.U32.HI UR10, URZ, UR11, UR10 ;  /* 0x0000000bff0a7299 */ /* 0x000fc6000801160a */
[----:B------:R-:W-:Y:S01]  /*25c0*/  @!UP0 UMOV UR9, UR13 ;  /* 0x0000000d00098c82 */ /* 0x000fe20008000000 */
[----:B------:R-:W-:Y:S02]  /*25d0*/  UIMAD UR16, UR22, UR16, UR40 ;  /* 0x00000010161072a4 */ /* 0x000fe4000f8e0228 */
[----:B------:R-:W-:Y:S02]  /*25e0*/  USEL UR10, UR6, UR10, !UP3 ;  /* 0x0000000a060a7287 */ /* 0x000fe4000d800000 */
[----:B------:R-:W-:Y:S02]  /*25f0*/  @!UP0 USHF.R.U32.HI UR9, URZ, UR11, UR9 ;  /* 0x0000000bff098299 */ /* 0x000fe40008011609 */
[----:B------:R-:W-:Y:S02]  /*2600*/  UIADD3 UR11, UPT, UPT, -UR10, URZ, URZ ;  /* 0x000000ff0a0b7290 */ /* 0x000fe4000fffe1ff */
[----:B------:R-:W-:Y:S02]  /*2610*/  @!UP0 USEL UR9, UR7, UR9, !UP3 ;  /* 0x0000000907098287 */ /* 0x000fe4000d800000 */
[----:B------:R-:W-:-:S02]  /*2620*/  UIMAD UR11, UR15, UR11, UR6 ;  /* 0x0000000b0f0b72a4 */ /* 0x000fc4000f8e0206 */
[----:B------:R-:W-:Y:S02]  /*2630*/  @!UP0 UIADD3 UR10, UPT, UPT, UR10, -UR9, URZ ;  /* 0x800000090a0a8290 */ /* 0x000fe4000fffe0ff */
[----:B------:R-:W-:Y:S02]  /*2640*/  @!UP0 UIMAD UR9, UR11, UR8, UR9 ;  /* 0x000000080b0982a4 */ /* 0x000fe4000f8e0209 */
[----:B------:R-:W-:Y:S02]  /*2650*/  @!UP0 UIMAD UR6, UR15, UR10, UR7 ;  /* 0x0000000a0f0682a4 */ /* 0x000fe4000f8e0207 */
[----:B------:R-:W-:Y:S02]  /*2660*/  UIMAD UR8, UR24, UR12, UR41 ;  /* 0x0000000c180872a4 */ /* 0x000fe4000f8e0229 */
[----:B------:R-:W-:Y:S01]  /*2670*/  UIMAD UR40, UR6, UR22, UR16 ;  /* 0x00000016062872a4 */ /* 0x000fe2000f8e0210 */
[----:B------:R-:W-:Y:S02]  /*2680*/  @!UP0 UMOV UR7, UR9 ;  /* 0x0000000900078c82 */ /* 0x000fe40008000000 */
[----:B------:R-:W-:-:S12]  /*2690*/  UIMAD UR41, UR7, UR24, UR8 ;  /* 0x00000018072972a4 */ /* 0x000fd8000f8e0208 */
.L_x_40:
[----:B------:R-:W2:Y:S02]  /*26a0*/  LDCU UR6, c[0x0][0xb30] ;  /* 0x00016600ff0677ac */ /* 0x000ea40008000800 */
[----:B--2---:R-:W-:-:S09]  /*26b0*/  UISETP.NE.AND UP0, UPT, UR6, 0x1, UPT ;  /* 0x000000010600788c */ /* 0x004fd2000bf05270 */
[----:B------:R-:W-:Y:S05]  /*26c0*/  BRA.U UP0, `(.L_x_41) ;  /* 0x0000000100447547 */ /* 0x000fea000b800000 */
[----:B------:R-:W2:Y:S01]  /*26d0*/  LDCU.128 UR16, c[0x0][0xb10] ;  /* 0x00016200ff1077ac */ /* 0x000ea20008000c00 */
[----:B------:R-:W3:Y:S01]  /*26e0*/  LDCU UR10, c[0x0][0xb0c] ;  /* 0x00016180ff0a77ac */ /* 0x000ee20008000800 */
[----:B------:R-:W4:Y:S01]  /*26f0*/  LDCU UR11, c[0x0][0xb20] ;  /* 0x00016400ff0b77ac */ /* 0x000f220008000800 */
[----:B--2---:R-:W-:Y:S02]  /*2700*/  UIMAD.WIDE.U32 UR8, UR41, UR16, URZ ;  /* 0x00000010290872a5 */ /* 0x004fe4000f8e00ff */
[----:B------:R-:W-:Y:S02]  /*2710*/  UIMAD.WIDE.U32 UR6, UR40, UR19, URZ ;  /* 0x00000013280672a5 */ /* 0x000fe4000f8e00ff */
[----:B---3--:R-:W-:Y:S02]  /*2720*/  UISETP.NE.AND UP2, UPT, UR10, 0x1, UPT ;  /* 0x000000010a00788c */ /* 0x008fe4000bf45270 */
[----:B------:R-:W-:Y:S01]  /*2730*/  UISETP.NE.AND UP0, UPT, UR18, 0x1, UPT ;  /* 0x000000011200788c */ /* 0x000fe2000bf05270 */
[----:B------:R-:W-:-:S02]  /*2740*/  UMOV UR8, UR9 ;  /* 0x0000000900087c82 */ /* 0x000fc40008000000 */
[----:B------:R-:W-:Y:S01]  /*2750*/  UMOV UR6, UR7 ;  /* 0x0000000700067c82 */ /* 0x000fe20008000000 */
[----:B------:R-:W-:Y:S02]  /*2760*/  USHF.R.U32.HI UR8, URZ, UR17, UR8 ;  /* 0x00000011ff087299 */ /* 0x000fe40008011608 */
[----:B----4-:R-:W-:Y:S02]  /*2770*/  USHF.R.U32.HI UR6, URZ, UR11, UR6 ;  /* 0x0000000bff067299 */ /* 0x010fe40008011606 */
[----:B------:R-:W-:Y:S02]  /*2780*/  USEL UR7, UR41, UR8, !UP2 ;  /* 0x0000000829077287 */ /* 0x000fe4000d000000 */
[----:B------:R-:W-:-:S04]  /*2790*/  USEL UR6, UR40, UR6, !UP0 ;  /* 0x0000000628067287 */ /* 0x000fc8000c000000 */
[----:B------:R-:W-:Y:S02]  /*27a0*/  UIADD3 UR8, UPT, UPT, UR7, -UR6, URZ ;  /* 0x8000000607087290 */ /* 0x000fe4000fffe0ff */
[----:B------:R-:W-:Y:S02]  /*27b0*/  UIADD3 UR6, UPT, UPT, -UR7, UR6, URZ ;  /* 0x0000000607067290 */ /* 0x000fe4000fffe1ff */
[----:B------:R-:W-:Y:S02]  /*27c0*/  UIMAD UR40, UR8, UR18, UR40 ;  /* 0x00000012082872a4 */ /* 0x000fe4000f8e0228 */
[----:B------:R-:W-:-:S12]  /*27d0*/  UIMAD UR41, UR6, UR10, UR41 ;  /* 0x0000000a062972a4 */ /* 0x000fd8000f8e0229 */
.L_x_41:
[----:B-1----:R-:W-:Y:S01]  /*27e0*/  VIADD R2, R9, 0x1 ;  /* 0x0000000109027836 */ /* 0x002fe20000000000 */
[----:B------:R-:W-:Y:S01]  /*27f0*/  PLOP3.LUT P1, PT, PT, PT, PT, 0x80, 0x8 ;  /* 0x000000000008781c */ /* 0x000fe20003f2f070 */
[----:B------:R-:W-:Y:S02]  /*2800*/  UIADD3 UR46, UPT, UPT, UR41, UR56, URZ ;  /* 0x00000038292e7290 */ /* 0x000fe4000fffe0ff */
[----:B------:R-:W-:Y:S01]  /*2810*/  UIADD3 UR47, UPT, UPT, UR40, UR57, URZ ;  /* 0x00000039282f7290 */ /* 0x000fe2000fffe0ff */
[----:B------:R-:W-:-:S04]  /*2820*/  ISETP.NE.AND P0, PT, R2, 0x2, PT ;  /* 0x000000020200780c */ /* 0x000fc80003f05270 */
[----:B------:R-:W-:Y:S02]  /*2830*/  SEL R3, RZ, 0x1, P0 ;  /* 0x00000001ff037807 */ /* 0x000fe40000000000 */
[----:B------:R-:W-:Y:S02]  /*2840*/  SEL R9, R2, RZ, P0 ;  /* 0x000000ff02097207 */ /* 0x000fe40000000000 */
[----:B------:R-:W-:Y:S01]  /*2850*/  LOP3.LUT R12, R12, R3, RZ, 0x3c, !PT ;  /* 0x000000030c0c7212 */ /* 0x000fe200078e3cff */
[----:B------:R-:W-:Y:S06]  /*2860*/  BRA.U UP1, `(.L_x_42) ;  /* 0xffffffed01d87547 */ /* 0x000fec000b83ffff */
[----:B------:R-:W-:Y:S01]  /*2870*/  UIADD3 UR5, UPT, UPT, UR4, 0x10, URZ ;  /* 0x0000001004057890 */ /* 0x000fe2000fffe0ff */
[----:B------:R-:W-:-:S03]  /*2880*/  SHF.L.U32 R2, R0, 0x1f, RZ ;  /* 0x0000001f00027819 */ /* 0x000fc600000006ff */
[----:B------:R-:W-:-:S09]  /*2890*/  ULEA UR4, UR14, UR5, 0x3 ;  /* 0x000000050e047291 */ /* 0x000fd2000f8e18ff */
[----:B------:R-:W1:Y:S02]  /*28a0*/  SYNCS.PHASECHK.TRANS64.TRYWAIT P0, [UR4], R2 ;  /* 0x00000002ff0075a7 */ /* 0x000e640008001104 */
[----:B-1----:R-:W-:Y:S05]  /*28b0*/  @!P0 BRA `(.L_x_43) ;  /* 0x0000009800488947 */ /* 0x002fea0003800000 */
.L_x_119:
[----:B------:R-:W-:-:S04]  /*28c0*/  UIADD3 UR4, UPT, UPT, UR14, 0x1, URZ ;  /* 0x000000010e047890 */ /* 0x000fc8000fffe0ff */
[----:B------:R-:W-:-:S04]  /*28d0*/  UISETP.NE.AND UP0, UPT, UR4, 0x2, UPT ;  /* 0x000000020400788c */ /* 0x000fc8000bf05270 */
[----:B------:R-:W-:Y:S02]  /*28e0*/  USEL UR6, URZ, 0x1, UP0 ;  /* 0x00000001ff067887 */ /* 0x000fe40008000000 */
[----:B------:R-:W-:-:S04]  /*28f0*/  USEL UR4, UR4, URZ, UP0 ;  /* 0x000000ff04047287 */ /* 0x000fc80008000000 */
[----:B------:R-:W-:Y:S01]  /*2900*/  ULEA UR4, UR4, UR5, 0x3 ;  /* 0x0000000504047291 */ /* 0x000fe2000f8e18ff */
[----:B-1----:R-:W-:-:S04]  /*2910*/  LOP3.LUT R2, R0, UR6, RZ, 0x3c, !PT ;  /* 0x0000000600027c12 */ /* 0x002fc8000f8e3cff */
[----:B------:R-:W-:Y:S01]  /*2920*/  SHF.L.U32 R2, R2, 0x1f, RZ ;  /* 0x0000001f02027819 */ /* 0x000fe200000006ff */
[----:B------:R-:W-:-:S07]  /*2930*/  IMAD.U32 R0, RZ, RZ, UR4 ;  /* 0x00000004ff007e24 */ /* 0x000fce000f8e00ff */
.L_x_44:
[----:B-1----:R1:W2:Y:S02]  /*2940*/  SYNCS.PHASECHK.TRANS64.TRYWAIT P0, [R0+URZ], R2 ;  /* 0x00000002000075a7 */ /* 0x0022a400080011ff */
[----:B--2---:R-:W-:Y:S05]  /*2950*/  @!P0 NANOSLEEP.SYNCS 0x989680 ;  /* 0x009896800000895d */ /* 0x004fea0003900000 */
[----:B------:R-:W2:Y:S02]  /*2960*/  @!P0 SYNCS.PHASECHK.TRANS64 P0, [R0+URZ], R2 ;  /* 0x00000002000085a7 */ /* 0x000ea400080010ff */
[----:B--2---:R-:W-:Y:S05]  /*2970*/  @P0 EXIT ;  /* 0x000000000000094d */ /* 0x004fea0003800000 */
[----:B------:R-:W-:Y:S05]  /*2980*/  BRA `(.L_x_44) ;  /* 0xfffffffc00ec7947 */ /* 0x000fea000383ffff */
.L_x_22:
[----:B------:R-:W-:-:S04]  /*2990*/  UISETP.NE.AND UP0, UPT, UR5, URZ, UPT ;  /* 0x000000ff0500728c */ /* 0x000fc8000bf05270 */
[----:B------:R-:W-:-:S09]  /*29a0*/  UISETP.NE.OR UP0, UPT, UR14, 0x1, UP0 ;  /* 0x000000010e00788c */ /* 0x000fd20008705670 */
[----:B------:R-:W-:Y:S05]  /*29b0*/  BRA.U UP0, `(.L_x_45) ;  /* 0x0000000500507547 */ /* 0x000fea000b800000 */
[----:B------:R-:W-:Y:S01]  /*29c0*/  HFMA2 R9, -RZ, RZ, 0, 0 ;  /* 0x00000000ff097431 */ /* 0x000fe200000001ff */
[----:B------:R-:W-:Y:S01]  /*29d0*/  UMOV UR6, 0x400 ;  /* 0x0000040000067882 */ /* 0x000fe20000000000 */
[----:B------:R-:W-:Y:S01]  /*29e0*/  ISETP.GE.U32.AND P2, PT, R14, 0x2, PT ;  /* 0x000000020e00780c */ /* 0x000fe20003f46070 */
[----:B------:R-:W-:Y:S01]  /*29f0*/  IMAD.MOV.U32 R10, RZ, RZ, 0x1 ;  /* 0x00000001ff0a7424 */ /* 0x000fe200078e00ff */
[----:B------:R-:W-:Y:S01]  /*2a00*/  MOV R4, RZ ;  /* 0x000000ff00047202 */ /* 0x000fe20000000f00 */
[----:B------:R-:W-:Y:S01]  /*2a10*/  IMAD.MOV.U32 R12, RZ, RZ, RZ ;  /* 0x000000ffff0c7224 */ /* 0x000fe200078e00ff */
[----:B------:R-:W-:Y:S01]  /*2a20*/  ULEA UR6, UR5, UR6, 0x18 ;  /* 0x0000000605067291 */ /* 0x000fe2000f8ec0ff */
[----:B------:R-:W-:Y:S02]  /*2a30*/  IMAD.MOV.U32 R11, RZ, RZ, RZ ;  /* 0x000000ffff0b7224 */ /* 0x000fe400078e00ff */
[----:B------:R-:W-:-:S09]  /*2a40*/  UMOV UR5, URZ ;  /* 0x000000ff00057c82 */ /* 0x000fd20008000000 */
.L_x_49:
[----:B------:R-:W-:Y:S02]  /*2a50*/  LEA R0, R4, UR6, 0x3 ;  /* 0x0000000604007c11 */ /* 0x000fe4000f8e18ff */
[----:B------:R-:W-:-:S03]  /*2a60*/  SHF.L.U32 R2, R11, 0x1f, RZ ;  /* 0x0000001f0b027819 */ /* 0x000fc600000006ff */
[----:B------:R-:W-:Y:S01]  /*2a70*/  VIADD R3, R0, 0x90 ;  /* 0x0000009000037836 */ /* 0x000fe20000000000 */
[----:B------:R-:W1:Y:S02]  /*2a80*/  SYNCS.PHASECHK.TRANS64.TRYWAIT P0, [R0+URZ+0x80], R2 ;  /* 0x00008002000075a7 */ /* 0x000e6400080011ff */
[----:B-1----:R-:W-:Y:S05]  /*2a90*/  @!P0 BRA `(.L_x_46) ;  /* 0x0000009400e88947 */ /* 0x002fea0003800000 */
.L_x_120:
[----:B------:R-:W-:Y:S01]  /*2aa0*/  ULEA UR4, UR5, UR6, 0x3 ;  /* 0x0000000605047291 */ /* 0x000fe2000f8e18ff */
[----:B-1----:R-:W-:Y:S01]  /*2ab0*/  PRMT R0, RZ, 0x654, R3 ;  /* 0x00000654ff007816 */ /* 0x002fe20000000003 */
[----:B------:R-:W-:Y:S01]  /*2ac0*/  @!P2 IMAD.MOV.U32 R5, RZ, RZ, 0x10 ;  /* 0x00000010ff05a424 */ /* 0x000fe200078e00ff */
[----:B------:R-:W-:Y:S01]  /*2ad0*/  SHF.L.U32 R2, R10, 0x1f, RZ ;  /* 0x0000001f0a027819 */ /* 0x000fe200000006ff */
[----:B------:R-:W-:Y:S01]  /*2ae0*/  UIADD3 UR7, UPT, UPT, UR4, 0x40, URZ ;  /* 0x0000004004077890 */ /* 0x000fe2000fffe0ff */
[----:B------:R1:W-:Y:S04]  /*2af0*/  SYNCS.ARRIVE.TRANS64.RED.A1T0 RZ, [R0+URZ], RZ ;  /* 0x000000ff00ff79a7 */ /* 0x0003e800081004ff */
[----:B------:R-:W2:Y:S01]  /*2b00*/  SYNCS.PHASECHK.TRANS64.TRYWAIT P0, [UR4+0x50], R2 ;  /* 0x00005002ff0075a7 */ /* 0x000ea20008001104 */
[----:B-1----:R-:W-:-:S05]  /*2b10*/  IMAD.U32 R0, RZ, RZ, UR7 ;  /* 0x00000007ff007e24 */ /* 0x002fca000f8e00ff */
[----:B------:R-:W-:Y:S01]  /*2b20*/  PRMT R0, R14, 0x654, R0 ;  /* 0x000006540e007816 */ /* 0x000fe20000000000 */
[----:B--2---:R-:W-:Y:S06]  /*2b30*/  @!P0 BRA `(.L_x_47) ;  /* 0x0000009400d48947 */ /* 0x004fec0003800000 */
.L_x_122:
[----:B------:R-:W-:Y:S01]  /*2b40*/  ULEA UR8, UR5, UR6, 0x4 ;  /* 0x0000000605087291 */ /* 0x000fe2000f8e20ff */
[----:B------:R-:W-:Y:S01]  /*2b50*/  SEL R13, R0, R13, !P2 ;  /* 0x0000000d000d7207 */ /* 0x000fe20005000000 */
[----:B------:R-:W-:Y:S01]  /*2b60*/  UIADD3 UR9, UPT, UPT, UR4, 0x40, URZ ;  /* 0x0000004004097890 */ /* 0x000fe2000fffe0ff */
[----:B------:R-:W-:Y:S01]  /*2b70*/  LEA R0, R9, UR6, 0x3 ;  /* 0x0000000609007c11 */ /* 0x000fe2000f8e18ff */
[----:B------:R-:W-:Y:S01]  /*2b80*/  UIADD3 UR8, UPT, UPT, UR8, 0xb0, URZ ;  /* 0x000000b008087890 */ /* 0x000fe2000fffe0ff */
[----:B-1----:R-:W-:Y:S01]  /*2b90*/  SHF.L.U32 R2, R12, 0x1f, RZ ;  /* 0x0000001f0c027819 */ /* 0x002fe200000006ff */
[----:B------:R1:W-:Y:S01]  /*2ba0*/  @!P2 SYNCS.ARRIVE.TRANS64.RED RZ, [R13+URZ], R5 ;  /* 0x000000050dffa9a7 */ /* 0x0003e200080004ff */
[----:B------:R-:W-:Y:S01]  /*2bb0*/  UIADD3 UR4, UPT, UPT, UR5, 0x1, URZ ;  /* 0x0000000105047890 */ /* 0x000fe2000fffe0ff */
[----:B------:R-:W-:-:S03]  /*2bc0*/  VIADD R8, R4, 0x1 ;  /* 0x0000000104087836 */ /* 0x000fc60000000000 */
[----:B------:R-:W-:Y:S02]  /*2bd0*/  UISETP.NE.AND UP0, UPT, UR4, 0x2, UPT ;  /* 0x000000020400788c */ /* 0x000fe4000bf05270 */
[----:B------:R-:W-:Y:S06]  /*2be0*/  UGETNEXTWORKID.BROADCAST [UR8], [UR9] ;  /* 0x00000000080073ca */ /* 0x000fec0008000100 */
[----:B------:R-:W-:Y:S01]  /*2bf0*/  USEL UR7, URZ, 0x1, UP0 ;  /* 0x00000001ff077887 */ /* 0x000fe20008000000 */
[----:B------:R-:W-:Y:S01]  /*2c00*/  ISETP.NE.AND P0, PT, R8, 0x2, PT ;  /* 0x000000020800780c */ /* 0x000fe20003f05270 */
[----:B------:R-:W-:Y:S01]  /*2c10*/  USEL UR5, UR4, URZ, UP0 ;  /* 0x000000ff04057287 */ /* 0x000fe20008000000 */
[----:B------:R-:W2:Y:S03]  /*2c20*/  SYNCS.PHASECHK.TRANS64.TRYWAIT P1, [R0+URZ+0x40], R2 ;  /* 0x00004002000075a7 */ /* 0x000ea600080211ff */
[----:B------:R-:W-:Y:S01]  /*2c30*/  LOP3.LUT R10, R10, UR7, RZ, 0x3c, !PT ;  /* 0x000000070a0a7c12 */ /* 0x000fe2000f8e3cff */
[----:B-12---:R-:W-:Y:S07]  /*2c40*/  @!P1 BRA `(.L_x_48) ;  /* 0x0000009400a89947 */ /* 0x006fee0003800000 */
.L_x_123:
[----:B-1----:R-:W-:Y:S01]  /*2c50*/  LEA R2, R9, UR6, 0x4 ;  /* 0x0000000609027c11 */ /* 0x002fe2000f8e20ff */
[----:B------:R-:W-:-:S04]  /*2c60*/  VIADD R0, R0, 0x50 ;  /* 0x0000005000007836 */ /* 0x000fc80000000000 */
[----:B------:R1:W2:Y:S01]  /*2c70*/  LDS.128 R4, [R2+0xb0] ;  /* 0x0000b00002047984 */ /* 0x0002a20000000c00 */
[----:B------:R-:W-:Y:S01]  /*2c80*/  PRMT R0, RZ, 0x654, R0 ;  /* 0x00000654ff007816 */ /* 0x000fe20000000000 */
[----:B------:R-:W-:Y:S01]  /*2c90*/  @!PT LDS RZ, [RZ] ;  /* 0x00000000fffff984 */ /* 0x000fe20000000800 */
[----:B------:R-:W-:Y:S01]  /*2ca0*/  @!PT LDS RZ, [RZ] ;  /* 0x00000000fffff984 */ /* 0x000fe20000000800 */
[----:B------:R-:W-:Y:S01]  /*2cb0*/  @!PT LDS RZ, [RZ] ;  /* 0x00000000fffff984 */ /* 0x000fe20000000800 */
[----:B------:R-:W-:Y:S01]  /*2cc0*/  @!PT LDS RZ, [RZ] ;  /* 0x00000000fffff984 */ /* 0x000fe20000000800 */
[----:B------:R3:W-:Y:S06]  /*2cd0*/  MEMBAR.ALL.CTA ;  /* 0x0000000000007992 */ /* 0x0007ec0000008000 */
[----:B---3--:R-:W3:Y:S01]  /*2ce0*/  FENCE.VIEW.ASYNC.S ;  /* 0x00000000000073c6 */ /* 0x008ee20000000000 */
[----:B-1----:R-:W-:-:S04]  /*2cf0*/  SEL R2, RZ, 0x1, P0 ;  /* 0x00000001ff027807 */ /* 0x002fc80000000000 */
[----:B------:R-:W-:Y:S01]  /*2d00*/  LOP3.LUT R11, R11, R2, RZ, 0x3c, !PT ;  /* 0x000000020b0b7212 */ /* 0x000fe200078e3cff */
[----:B---3--:R1:W-:Y:S01]  /*2d10*/  SYNCS.ARRIVE.TRANS64.RED.A1T0 RZ, [R0+URZ], RZ ;  /* 0x000000ff00ff79a7 */ /* 0x0083e200081004ff */
[----:B--2---:R-:W-:Y:S02]  /*2d20*/  LOP3.LUT P3, RZ, R6, 0x1, RZ, 0xc0, !PT ;  /* 0x0000000106ff7812 */ /* 0x004fe4000786c0ff */
[----:B------:R-:W-:Y:S01]  /*2d30*/  SEL R4, R8, RZ, P0 ;  /* 0x000000ff08047207 */ /* 0x000fe20000000000 */
[----:B-1----:R-:W-:-:S05]  /*2d40*/  VIADD R0, R9, 0x1 ;  /* 0x0000000109007836 */ /* 0x002fca0000000000 */
[----:B------:R-:W-:-:S04]  /*2d50*/  ISETP.NE.AND P1, PT, R0, 0x2, PT ;  /* 0x000000020000780c */ /* 0x000fc80003f25270 */
[----:B------:R-:W-:Y:S02]  /*2d60*/  SEL R3, RZ, 0x1, P1 ;  /* 0x00000001ff037807 */ /* 0x000fe40000800000 */
[----:B------:R-:W-:Y:S02]  /*2d70*/  SEL R9, R0, RZ, P1 ;  /* 0x000000ff00097207 */ /* 0x000fe40000800000 */
[----:B------:R-:W-:Y:S01]  /*2d80*/  LOP3.LUT R12, R12, R3, RZ, 0x3c, !PT ;  /* 0x000000030c0c7212 */ /* 0x000fe200078e3cff */
[----:B------:R-:W-:Y:S06]  /*2d90*/  @P3 BRA `(.L_x_49) ;  /* 0xfffffffc002c3947 */ /* 0x000fec000383ffff */
[----:B------:R-:W-:Y:S01]  /*2da0*/  ULEA UR4, UR5, UR6, 0x3 ;  /* 0x0000000605047291 */ /* 0x000fe2000f8e18ff */
[----:B------:R-:W-:-:S08]  /*2db0*/  SHF.L.U32 R0, R10, 0x1f, RZ ;  /* 0x0000001f0a007819 */ /* 0x000fd000000006ff */
[----:B------:R-:W1:Y:S02]  /*2dc0*/  SYNCS.PHASECHK.TRANS64 P0, [UR4+0x50], R0 ;  /* 0x00005000ff0075a7 */ /* 0x000e640008001004 */
[----:B-1----:R-:W-:Y:S05]  /*2dd0*/  @P0 BRA `(.L_x_50) ;  /* 0x0000000000080947 */ /* 0x002fea0003800000 */
[----:B------:R-:W1:Y:S02]  /*2de0*/  SYNCS.PHASECHK.TRANS64.TRYWAIT P0, [UR4+0x50], R0 ;  /* 0x00005000ff0075a7 */ /* 0x000e640008001104 */
[----:B-1----:R-:W-:Y:S05]  /*2df0*/  @!P0 BRA `(.L_x_51) ;  /* 0x0000009400508947 */ /* 0x002fea0003800000 */
.L_x_50:
[----:B------:R-:W-:-:S04]  /*2e00*/  UIADD3 UR7, UPT, UPT, UR5, 0x1, URZ ;  /* 0x0000000105077890 */ /* 0x000fc8000fffe0ff */
[----:B------:R-:W-:-:S04]  /*2e10*/  UISETP.NE.AND UP0, UPT, UR7, 0x2, UPT ;  /* 0x000000020700788c */ /* 0x000fc8000bf05270 */
[----:B------:R-:W-:Y:S02]  /*2e20*/  USEL UR8, URZ, 0x1, UP0 ;  /* 0x00000001ff087887 */ /* 0x000fe40008000000 */
[----:B------:R-:W-:-:S04]  /*2e30*/  USEL UR7, UR7, URZ, UP0 ;  /* 0x000000ff07077287 */ /* 0x000fc80008000000 */
[----:B------:R-:W-:Y:S01]  /*2e40*/  ULEA UR7, UR7, UR6, 0x3 ;  /* 0x0000000607077291 */ /* 0x000fe2000f8e18ff */
[----:B-1----:R-:W-:-:S04]  /*2e50*/  LOP3.LUT R2, R10, UR8, RZ, 0x3c, !PT ;  /* 0x000000080a027c12 */ /* 0x002fc8000f8e3cff */
[----:B------:R-:W-:-:S04]  /*2e60*/  SHF.L.U32 R0, R2, 0x1f, RZ ;  /* 0x0000001f02007819 */ /* 0x000fc800000006ff */
[----:B------:R-:W1:Y:S02]  /*2e70*/  SYNCS.PHASECHK.TRANS64 P0, [UR7+0x50], R0 ;  /* 0x00005000ff0075a7 */ /* 0x000e640008001007 */
[----:B-1----:R-:W-:Y:S05]  /*2e80*/  @P0 EXIT ;  /* 0x000000000000094d */ /* 0x002fea0003800000 */
[----:B------:R-:W-:Y:S02]  /*2e90*/  SHF.L.U32 R2, R2, 0x1f, RZ ;  /* 0x0000001f02027819 */ /* 0x000fe400000006ff */
[----:B------:R-:W-:-:S07]  /*2ea0*/  MOV R0, UR7 ;  /* 0x0000000700007c02 */ /* 0x000fce0008000f00 */
.L_x_52:
[----:B-1----:R1:W2:Y:S02]  /*2eb0*/  SYNCS.PHASECHK.TRANS64.TRYWAIT P0, [R0+URZ+0x50], R2 ;  /* 0x00005002000075a7 */ /* 0x0022a400080011ff */
[----:B--2---:R-:W-:Y:S05]  /*2ec0*/  @!P0 NANOSLEEP.SYNCS 0x989680 ;  /* 0x009896800000895d */ /* 0x004fea0003900000 */
[----:B------:R-:W2:Y:S02]  /*2ed0*/  @!P0 SYNCS.PHASECHK.TRANS64 P0, [R0+URZ+0x50], R2 ;  /* 0x00005002000085a7 */ /* 0x000ea400080010ff */
[----:B--2---:R-:W-:Y:S05]  /*2ee0*/  @P0 EXIT ;  /* 0x000000000000094d */ /* 0x004fea0003800000 */
[----:B------:R-:W-:Y:S05]  /*2ef0*/  BRA `(.L_x_52) ;  /* 0xfffffffc00ec7947 */ /* 0x000fea000383ffff */
.L_x_45:
[----:B------:R-:W-:Y:S05]  /*2f00*/  BRA.U UP5, `(.L_x_53) ;  /* 0x0000001505047547 */ /* 0x000fea000b800000 */
[----:B------:R-:W-:Y:S01]  /*2f10*/  UMOV UR6, 0x40 ;  /* 0x0000004000067882 */ /* 0x000fe20000000000 */
[----:B------:R-:W-:Y:S01]  /*2f20*/  NOP ;  /* 0x0000000000007918 */ /* 0x000fe20000000000 */
[----:B------:R-:W-:Y:S01]  /*2f30*/  ULEA UR6, UR5, UR6, 0x18 ;  /* 0x0000000605067291 */ /* 0x000fe2000f8ec0ff */
[----:B------:R-:W-:Y:S02]  /*2f40*/  UMOV UR4, 0x400 ;  /* 0x0000040000047882 */ /* 0x000fe40000000000 */
[----:B------:R-:W-:-:S06]  /*2f50*/  ULEA UR5, UR5, UR4, 0x18 ;  /* 0x0000000405057291 */ /* 0x000fcc000f8ec0ff */
[----:B------:R-:W1:Y:S02]  /*2f60*/  LDS.U8 R0, [UR6+0x1c] ;  /* 0x00001c06ff007984 */ /* 0x000e640008000000 */
[----:B-1----:R-:W-:-:S13]  /*2f70*/  ISETP.NE.AND P0, PT, R0, RZ, PT ;  /* 0x000000ff0000720c */ /* 0x002fda0003f05270 */
[----:B------:R-:W-:Y:S05]  /*2f80*/  @P0 BRA `(.L_x_54) ;  /* 0x0000000400080947 */ /* 0x000fea0003800000 */
[----:B------:R-:W-:Y:S02]  /*2f90*/  UISETP.NE.U32.AND UP1, UPT, UR70, 0x1, UPT ;  /* 0x000000014600788c */ /* 0x000fe4000bf25070 */
[----:B------:R-:W-:-:S07]  /*2fa0*/  UIADD3 UR7, UPT, UPT, UR6, 0x8, URZ ;  /* 0x0000000806077890 */ /* 0x000fce000fffe0ff */
[----:B------:R-:W-:Y:S05]  /*2fb0*/  BRA.U !UP1, `(.L_x_55) ;  /* 0x00000001099c7547 */ /* 0x000fea000b800000 */
[----:B------:R-:W-:Y:S01]  /*2fc0*/  ELECT P0, URZ, PT ;  /* 0x0000000000ff782f */ /* 0x000fe20003800000 */
[----:B------:R-:W-:-:S12]  /*2fd0*/  BSSY B0, `(.L_x_55) ;  /* 0x0000025000007945 */ /* 0x000fd80003800000 */
[----:B------:R-:W-:Y:S05]  /*2fe0*/  @!P0 BRA `(.L_x_56) ;  /* 0x00000000008c8947 */ /* 0x000fea0003800000 */
[----:B------:R-:W-:-:S05]  /*2ff0*/  UMOV UR4, 0x10 ;  /* 0x0000001000047882 */ /* 0x000fca0000000000 */
[----:B------:R-:W-:Y:S04]  /*3000*/  DEPBAR.LE SB1, 0x36 ;  /* 0x00009d800000791a */ /* 0x000fe80000000000 */
[----:B------:R-:W1:Y:S02]  /*3010*/  UTCATOMSWS.2CTA.FIND_AND_SET.ALIGN UP0, UR4, UR4 ;  /* 0x00000004000475e3 */ /* 0x000e640008200800 */
[----:B-1----:R-:W-:Y:S01]  /*3020*/  MOV R0, UR4 ;  /* 0x0000000400007c02 */ /* 0x002fe20008000f00 */
[----:B------:R-:W-:Y:S06]  /*3030*/  BRA.U UP0, `(.L_x_57) ;  /* 0x0000000100187547 */ /* 0x000fec000b800000 */
.L_x_58:
[----:B------:R-:W-:Y:S05]  /*3040*/  NANOSLEEP 0x64 ;  /* 0x000000640000795d */ /* 0x000fea0003800000 */
[----:B------:R-:W-:-:S05]  /*3050*/  UMOV UR4, 0x10 ;  /* 0x0000001000047882 */ /* 0x000fca0000000000 */
[----:B------:R-:W-:Y:S04]  /*3060*/  DEPBAR.LE SB1, 0x36 ;  /* 0x00009d800000791a */ /* 0x000fe80000000000 */
[----:B------:R-:W1:Y:S02]  /*3070*/  UTCATOMSWS.2CTA.FIND_AND_SET.ALIGN UP0, UR4, UR4 ;  /* 0x00000004000475e3 */ /* 0x000e640008200800 */
[----:B-1----:R-:W-:Y:S01]  /*3080*/  MOV R0, UR4 ;  /* 0x0000000400007c02 */ /* 0x002fe20008000f00 */
[----:B------:R-:W-:Y:S05]  /*3090*/  BRA.U !UP0, `(.L_x_58) ;  /* 0xfffffffd08e87547 */ /* 0x000fea000b83ffff */
.L_x_57:
[----:B------:R-:W1:Y:S01]  /*30a0*/  LDS R2, [UR6+0x10] ;  /* 0x00001006ff027984 */ /* 0x000e620008000800 */
[----:B------:R-:W-:Y:S01]  /*30b0*/  IMAD.U32 R3, RZ, RZ, UR5 ;  /* 0x00000005ff037e24 */ /* 0x000fe2000f8e00ff */
[----:B------:R-:W-:-:S03]  /*30c0*/  MOV R4, UR69 ;  /* 0x0000004500047c02 */ /* 0x000fc60008000f00 */
[----:B------:R-:W-:Y:S01]  /*30d0*/  VIADD R3, R3, 0xd0 ;  /* 0x000000d003037836 */ /* 0x000fe20000000000 */
[----:B-1----:R-:W-:-:S04]  /*30e0*/  SHF.L.U32 R2, R2, 0x1f, RZ ;  /* 0x0000001f02027819 */ /* 0x002fc800000006ff */
[----:B------:R-:W1:Y:S02]  /*30f0*/  SYNCS.PHASECHK.TRANS64.TRYWAIT P0, [UR6+0x8], R2 ;  /* 0x00000802ff0075a7 */ /* 0x000e640008001106 */
[----:B-1----:R-:W-:Y:S05]  /*3100*/  @P0 BRA `(.L_x_59) ;  /* 0x0000000000080947 */ /* 0x002fea0003800000 */
[----:B------:R-:W1:Y:S02]  /*3110*/  SYNCS.PHASECHK.TRANS64.TRYWAIT P0, [UR6+0x8], R2 ;  /* 0x00000802ff0075a7 */ /* 0x000e640008001106 */
[----:B-1----:R-:W-:Y:S05]  /*3120*/  @!P0 BRA `(.L_x_60) ;  /* 0x00000090009c8947 */ /* 0x002fea0003800000 */
.L_x_59:
[----:B------:R-:W-:Y:S01]  /*3130*/  HFMA2 R9, -RZ, RZ, 0, 5.9604644775390625e-08 ;  /* 0x00000001ff097431 */ /* 0x000fe200000001ff */
[----:B------:R-:W-:Y:S01]  /*3140*/  UPRMT UR4, UR69, 0x654, UR7 ;  /* 0x0000065445047896 */ /* 0x000fe20008000007 */
[----:B------:R-:W-:Y:S01]  /*3150*/  PRMT R4, R4, 0x654, R3 ;  /* 0x0000065404047816 */ /* 0x000fe20000000003 */
[----:B------:R-:W-:Y:S02]  /*3160*/  IMAD.MOV.U32 R3, RZ, RZ, 0xffff ;  /* 0x0000ffffff037424 */ /* 0x000fe400078e00ff */
[----:B------:R-:W-:Y:S02]  /*3170*/  IMAD.MOV.U32 R10, RZ, RZ, 0x4 ;  /* 0x00000004ff0a7424 */ /* 0x000fe400078e00ff */
[----:B------:R-:W-:Y:S01]  /*3180*/  IMAD.SHL.U32 R6, R0, 0x20, RZ ;  /* 0x0000002000067824 */ /* 0x000fe200078e00ff */
[----:B-1----:R-:W-:Y:S02]  /*3190*/  MOV R5, UR4 ;  /* 0x0000000400057c02 */ /* 0x002fe40008000f00 */
[-C--:B------:R-:W-:Y:S01]  /*31a0*/  SHF.L.U32 R3, R3, R0.reuse, RZ ;  /* 0x0000000003037219 */ /* 0x080fe200000006ff */
[----:B------:R1:W-:Y:S01]  /*31b0*/  SYNCS.ARRIVE.TRANS64.RED RZ, [UR4], R10 ;  /* 0x0000000affff79a7 */ /* 0x0003e20008000404 */
[----:B------:R-:W-:Y:S01]  /*31c0*/  SHF.L.U32 R2, R9, R0, RZ ;  /* 0x0000000009027219 */ /* 0x000fe200000006ff */
[----:B------:R1:W-:Y:S04]  /*31d0*/  STS [UR5+0xd0], R6 ;  /* 0x0000d006ff007988 */ /* 0x0003e80008000805 */
[----:B------:R1:W-:Y:S04]  /*31e0*/  STAS [R4.64], R0 ;  /* 0x0000000004007dbd */ /* 0x0003e8000c0008ff */
[----:B------:R1:W-:Y:S04]  /*31f0*/  ATOMS.OR RZ, [UR6+0x14], R3 ;  /* 0x00001403ffff798c */ /* 0x0003e8000b000006 */
[----:B------:R1:W-:Y:S04]  /*3200*/  ATOMS.OR RZ, [UR6+0x18], R2 ;  /* 0x00001802ffff798c */ /* 0x0003e8000b000006 */
[----:B------:R1:W-:Y:S02]  /*3210*/  ATOMS.XOR RZ, [UR6+0x10], R9 ;  /* 0x00001009ffff798c */ /* 0x0003e4000b800006 */
.L_x_56:
[----:B------:R-:W-:Y:S05]  /*3220*/  BSYNC B0 ;  /* 0x0000000000007941 */ /* 0x000fea0003800000 */
.L_x_55:
[----:B------:R-:W-:Y:S05]  /*3230*/  BRA.U UP1, `(.L_x_61) ;  /* 0x00000001016c7547 */ /* 0x000fea000b800000 */
[----:B------:R-:W-:-:S03]  /*3240*/  UMOV UR4, 0xffffffff ;  /* 0xffffffff00047882 */ /* 0x000fc60000000000 */
[----:B------:R-:W-:Y:S05]  /*3250*/  BRA.DIV UR4, `(.L_x_62) ;  /* 0x0000009204687947 */ /* 0x000fea000b800000 */
[----:B------:R-:W-:-:S13]  /*3260*/  ELECT P0, URZ, PT ;  /* 0x0000000000ff782f */ /* 0x000fda0003800000 */
.L_x_127:
[----:B------:R-:W-:Y:S05]  /*3270*/  @!P0 BRA `(.L_x_61) ;  /* 0x00000000005c8947 */ /* 0x000fea0003800000 */
[----:B-1----:R-:W1:Y:S02]  /*3280*/  LDS R0, [UR6+0x10] ;  /* 0x00001006ff007984 */ /* 0x002e640008000800 */
[----:B-1----:R-:W-:-:S04]  /*3290*/  SHF.L.U32 R0, R0, 0x1f, RZ ;  /* 0x0000001f00007819 */ /* 0x002fc800000006ff */
[----:B------:R-:W1:Y:S02]  /*32a0*/  SYNCS.PHASECHK.TRANS64.TRYWAIT P0, [UR6+0x8], R0 ;  /* 0x00000800ff0075a7 */ /* 0x000e640008001106 */
[----:B-1----:R-:W-:Y:S05]  /*32b0*/  @P0 BRA `(.L_x_63) ;  /* 0x0000000000080947 */ /* 0x002fea0003800000 */
[----:B------:R-:W1:Y:S02]  /*32c0*/  SYNCS.PHASECHK.TRANS64.TRYWAIT P0, [UR6+0x8], R0 ;  /* 0x00000800ff0075a7 */ /* 0x000e640008001106 */
[----:B-1----:R-:W-:Y:S05]  /*32d0*/  @!P0 BRA `(.L_x_64) ;  /* 0x00000090006c8947 */ /* 0x002fea0003800000 */
.L_x_63:
[----:B-1----:R-:W1:Y:S01]  /*32e0*/  LDS R0, [UR5+0xd0] ;  /* 0x0000d005ff007984 */ /* 0x002e620008000800 */
[----:B------:R-:W-:Y:S02]  /*32f0*/  HFMA2 R4, -RZ, RZ, 0, 5.9604644775390625e-08 ;  /* 0x00000001ff047431 */ /* 0x000fe400000001ff */
[----:B------:R-:W-:Y:S01]  /*3300*/  IMAD.MOV.U32 R2, RZ, RZ, 0xffff ;  /* 0x0000ffffff027424 */ /* 0x000fe200078e00ff */
[----:B------:R-:W-:Y:S01]  /*3310*/  UPRMT UR4, UR69, 0x654, UR7 ;  /* 0x0000065445047896 */ /* 0x000fe20008000007 */
[----:B-1----:R-:W-:-:S03]  /*3320*/  IMAD.SHL.U32 R3, R0, 0x20, RZ ;  /* 0x0000002000037824 */ /* 0x002fc600078e00ff */
[-C--:B------:R-:W-:Y:S02]  /*3330*/  SHF.L.U32 R2, R2, R0.reuse, RZ ;  /* 0x0000000002027219 */ /* 0x080fe400000006ff */
[----:B------:R-:W-:Y:S01]  /*3340*/  SHF.L.U32 R0, R4, R0, RZ ;  /* 0x0000000004007219 */ /* 0x000fe200000006ff */
[----:B------:R2:W-:Y:S04]  /*3350*/  STS [UR5+0xd0], R3 ;  /* 0x0000d003ff007988 */ /* 0x0005e80008000805 */
[----:B------:R2:W-:Y:S04]  /*3360*/  ATOMS.OR RZ, [UR6+0x14], R2 ;  /* 0x00001402ffff798c */ /* 0x0005e8000b000006 */
[----:B------:R2:W-:Y:S01]  /*3370*/  ATOMS.OR RZ, [UR6+0x18], R0 ;  /* 0x00001800ffff798c */ /* 0x0005e2000b000006 */
[----:B------:R-:W-:Y:S03]  /*3380*/  SYNCS.ARRIVE.TRANS64.RED.A1T0 RZ, [UR4], RZ ;  /* 0x000000ffffff79a7 */ /* 0x000fe60008100404 */
[----:B------:R2:W-:Y:S01]  /*3390*/  ATOMS.XOR RZ, [UR6+0x10], R4 ;  /* 0x00001004ffff798c */ /* 0x0005e2000b800006 */
[----:B------:R-:W-:Y:S05]  /*33a0*/  BRA `(.L_x_61) ;  /* 0x0000000000107947 */ /* 0x000fea0003800000 */
.L_x_54:
[----:B------:R-:W-:Y:S02]  /*33b0*/  MOV R0, 0xffffffff ;  /* 0xffffffff00007802 */ /* 0x000fe40000000f00 */
[----:B------:R-:W-:-:S03]  /*33c0*/  MOV R2, 0x33f0 ;  /* 0x000033f000027802 */ /* 0x000fc60000000f00 */
[----:B------:R1:W-:Y:S04]  /*33d0*/  STS [UR5+0xd0], R0 ;  /* 0x0000d000ff007988 */ /* 0x0003e80008000805 */
[----:B-1---5:R-:W-:Y:S05]  /*33e0*/  CALL.REL.NOINC `($__internal_1_$__cuda_sm10x_tcgen05_guardrail_trap_phase_invalid_during_alloc) ;  /* 0x0000009400487944 */ /* 0x022fea0003c00000 */
.L_x_61:
[----:B------:R-:W-:Y:S05]  /*33f0*/  WARPSYNC.ALL ;  /* 0x0000000000007948 */ /* 0x000fea0003800000 */
[----:B------:R-:W3:Y:S01]  /*3400*/  S2UR UR4, SR_CgaCtaId ;  /* 0x00000000000479c3 */ /* 0x000ee20000008800 */
[----:B------:R-:W-:Y:S01]  /*3410*/  UMOV UR43, 0x400 ;  /* 0x00000400002b7882 */ /* 0x000fe20000000000 */
[----:B------:R-:W-:-:S06]  /*3420*/  NOP ;  /* 0x0000000000007918 */ /* 0x000fcc0000000000 */
[----:B------:R-:W-:Y:S06]  /*3430*/  BAR.ARV 0x6, 0xa0 ;  /* 0x0182800000007b1d */ /* 0x000fec0000002000 */
[----:B------:R-:W4:Y:S01]  /*3440*/  LDCU UR6, c[0x0][0x38c] ;  /* 0x00007180ff0677ac */ /* 0x000f220008000800 */
[----:B-12---:R-:W-:Y:S01]  /*3450*/  LOP3.LUT R2, R7, 0xffff, RZ, 0xc0, !PT ;  /* 0x0000ffff07027812 */ /* 0x006fe200078ec0ff */
[----:B------:R-:W-:Y:S01]  /*3460*/  IMAD.MOV.U32 R6, RZ, RZ, 0x1 ;  /* 0x00000001ff067424 */ /* 0x000fe200078e00ff */
[----:B------:R-:W-:Y:S01]  /*3470*/  LOP3.LUT R0, R8, 0xffff, RZ, 0xc0, !PT ;  /* 0x0000ffff08007812 */ /* 0x000fe200078ec0ff */
[----:B------:R-:W-:Y:S01]  /*3480*/  IMAD.MOV.U32 R7, RZ, RZ, RZ ;  /* 0x000000ffff077224 */ /* 0x000fe200078e00ff */
[----:B------:R-:W-:Y:S01]  /*3490*/  R2UR UR45, R2 ;  /* 0x00000000022d72ca */ /* 0x000fe200000e0000 */
[----:B------:R-:W-:Y:S01]  /*34a0*/  IMAD.MOV.U32 R2, RZ, RZ, RZ ;  /* 0x000000ffff027224 */ /* 0x000fe200078e00ff */
[----:B------:R-:W-:Y:S01]  /*34b0*/  R2UR UR67, R0 ;  /* 0x00000000004372ca */ /* 0x000fe200000e0000 */
[----:B------:R-:W-:Y:S01]  /*34c0*/  IMAD.MOV.U32 R0, RZ, RZ, RZ ;  /* 0x000000ffff007224 */ /* 0x000fe200078e00ff */
[----:B------:R-:W-:Y:S01]  /*34d0*/  UMOV UR48, URZ ;  /* 0x000000ff00307c82 */ /* 0x000fe20008000000 */
[----:B---3--:R-:W-:Y:S01]  /*34e0*/  ULEA UR43, UR4, UR43, 0x18 ;  /* 0x0000002b042b7291 */ /* 0x008fe2000f8ec0ff */
[----:B------:R-:W-:Y:S01]  /*34f0*/  UMOV UR40, URZ ;  /* 0x000000ff00287c82 */ /* 0x000fe20008000000 */
[----:B------:R-:W-:-:S02]  /*3500*/  UMOV UR39, URZ ;  /* 0x000000ff00277c82 */ /* 0x000fc40008000000 */
[----:B------:R-:W-:Y:S02]  /*3510*/  UIADD3 UR5, UPT, UPT, UR43, 0xe200, URZ ;  /* 0x0000e2002b057890 */ /* 0x000fe4000fffe0ff */
[----:B------:R-:W-:Y:S02]  /*3520*/  UIADD3 UR4, UPT, UPT, UR43, 0x1e200, URZ ;  /* 0x0001e2002b047890 */ /* 0x000fe4000fffe0ff */
[----:B----4-:R-:W-:Y:S01]  /*3530*/  UIADD3 UR6, UPT, UPT, UR6, 0xff, URZ ;  /* 0x000000ff06067890 */ /* 0x010fe2000fffe0ff */
[----:B------:R-:W1:Y:S01]  /*3540*/  LDS R3, [UR43+0xd0] ;  /* 0x0000d02bff037984 */ /* 0x000e620008000800 */
[----:B------:R-:W-:Y:S02]  /*3550*/  USHF.R.U32.HI UR5, URZ, 0x4, UR5 ;  /* 0x00000004ff057899 */ /* 0x000fe40008011605 */
[----:B------:R-:W-:Y:S02]  /*3560*/  USHF.R.S32.HI UR49, URZ, 0x1f, UR6 ;  /* 0x0000001fff317899 */ /* 0x000fe40008011406 */
[----:B------:R-:W-:-:S02]  /*3570*/  USHF.R.U32.HI UR4, URZ, 0x4, UR4 ;  /* 0x00000004ff047899 */ /* 0x000fc40008011604 */
[----:B------:R-:W-:Y:S02]  /*3580*/  ULEA.HI UR49, UR49, UR6, URZ, 0x8 ;  /* 0x0000000631317291 */ /* 0x000fe4000f8f40ff */
[----:B------:R-:W-:Y:S02]  /*3590*/  ULOP3.LUT UR5, UR5, 0x3fff, URZ, 0xc0, !UPT ;  /* 0x00003fff05057892 */ /* 0x000fe4000f8ec0ff */
[----:B------:R-:W-:Y:S02]  /*35a0*/  USHF.R.S32.HI UR49, URZ, 0x8, UR49 ;  /* 0x00000008ff317899 */ /* 0x000fe40008011431 */
[----:B------:R-:W-:Y:S02]  /*35b0*/  ULOP3.LUT UR4, UR4, 0x3fff, URZ, 0xc0, !UPT ;  /* 0x00003fff04047892 */ /* 0x000fe4000f8ec0ff */
[----:B------:R-:W-:Y:S02]  /*35c0*/  UISETP.LT.AND UP0, UPT, UR49, 0x1, UPT ;  /* 0x000000013100788c */ /* 0x000fe4000bf01270 */
[----:B------:R-:W-:Y:S01]  /*35d0*/  UISETP.NE.AND UP3, UPT, UR70, URZ, UPT ;  /* 0x000000ff4600728c */ /* 0x000fe2000bf65270 */
[----:B------:R-:W-:Y:S01]  /*35e0*/  UMOV UR64, 0x0 ;  /* 0x0000000000407882 */ /* 0x000fe20000000000 */
        /* <DEDUP_REMOVED lines=9> */
[----:B------:R-:W-:-:S02]  /*3680*/  ULOP3.LUT UR46, UR5, 0x10000, URZ, 0xfc, !UPT ;  /* 0x00010000052e7892 */ /* 0x000fc4000f8efcff */
[----:B------:R-:W-:Y:S02]  /*3690*/  ULOP3.LUT UR4, UR4, 0x10000, URZ, 0xfc, !UPT ;  /* 0x0001000004047892 */ /* 0x000fe4000f8efcff */
[----:B------:R-:W-:Y:S01]  /*36a0*/  USEL UR66, UR49, 0x1, !UP0 ;  /* 0x0000000131427887 */ /* 0x000fe2000c000000 */
[----:B------:R-:W-:Y:S01]  /*36b0*/  UMOV UR54, 0x0 ;  /* 0x0000000000367882 */ /* 0x000fe20000000000 */
[----:B------:R-:W-:Y:S01]  /*36c0*/  UMOV UR55, 0x10380010 ;  /* 0x1038001000377882 */ /* 0x000fe20000000000 */
[----:B------:R-:W-:Y:S01]  /*36d0*/  UMOV UR52, 0x0 ;  /* 0x0000000000347882 */ /* 0x000fe20000000000 */
[----:B------:R-:W-:Y:S01]  /*36e0*/  UMOV UR53, 0x10380010 ;  /* 0x1038001000357882 */ /* 0x000fe20000000000 */
[----:B------:R-:W-:Y:S01]  /*36f0*/  UMOV UR50, 0x0 ;  /* 0x0000000000327882 */ /* 0x000fe20000000000 */
[----:B-1----:R-:W-:Y:S01]  /*3700*/  R2UR UR68, R3 ;  /* 0x00000000034472ca */ /* 0x002fe200000e0000 */
[----:B------:R-:W-:-:S14]  /*3710*/  UMOV UR51, 0x10380010 ;  /* 0x1038001000337882 */ /* 0x000fdc0000000000 */
.L_x_72:
[C---:B------:R-:W-:Y:S02]  /*3720*/  LEA R3, R2.reuse, UR43, 0x3 ;  /* 0x0000002b02037c11 */ /* 0x040fe4000f8e18ff */
[----:B------:R-:W-:Y:S02]  /*3730*/  SHF.L.U32 R4, R7, 0x1f, RZ ;  /* 0x0000001f07047819 */ /* 0x000fe400000006ff */
[----:B------:R-:W-:Y:S02]  /*3740*/  LEA R5, R2, UR43, 0x4 ;  /* 0x0000002b02057c11 */ /* 0x000fe4000f8e20ff */
[----:B------:R-:W1:Y:S02]  /*3750*/  SYNCS.PHASECHK.TRANS64.TRYWAIT P0, [R3+URZ+0x40], R4 ;  /* 0x00004004030075a7 */ /* 0x000e6400080011ff */
[----:B-1----:R-:W-:Y:S05]  /*3760*/  @!P0 BRA `(.L_x_65) ;  /* 0x0000008c00608947 */ /* 0x002fea0003800000 */
.L_x_128:
[----:B------:R2:W3:Y:S01]  /*3770*/  LDS.128 R8, [R5+0xb0] ;  /* 0x0000b00005087984 */ /* 0x0004e20000000c00 */
[----:B-1----:R-:W-:Y:S01]  /*3780*/  VIADD R3, R3, 0x50 ;  /* 0x0000005003037836 */ /* 0x002fe20000000000 */
[----:B------:R-:W-:Y:S01]  /*3790*/  IADD3 R4, PT, PT, R2, 0x1, RZ ;  /* 0x0000000102047810 */ /* 0x000fe20007ffe0ff */
[----:B------:R-:W-:Y:S01]  /*37a0*/  @!PT LDS RZ, [RZ] ;  /* 0x00000000fffff984 */ /* 0x000fe20000000800 */
[----:B------:R-:W-:Y:S01]  /*37b0*/  @!PT LDS RZ, [RZ] ;  /* 0x00000000fffff984 */ /* 0x000fe20000000800 */
[----:B------:R-:W-:Y:S01]  /*37c0*/  @!PT LDS RZ, [RZ] ;  /* 0x00000000fffff984 */ /* 0x000fe20000000800 */
[----:B------:R-:W-:Y:S01]  /*37d0*/  @!PT LDS RZ, [RZ] ;  /* 0x00000000fffff984 */ /* 0x000fe20000000800 */
[----:B------:R1:W-:Y:S06]  /*37e0*/  MEMBAR.ALL.CTA ;  /* 0x0000000000007992 */ /* 0x0003ec0000008000 */
[----:B-1----:R-:W1:Y:S01]  /*37f0*/  FENCE.VIEW.ASYNC.S ;  /* 0x00000000000073c6 */ /* 0x002e620000000000 */
[----:B------:R-:W-:-:S04]  /*3800*/  PRMT R3, RZ, 0x654, R3 ;  /* 0x00000654ff037816 */ /* 0x000fc80000000003 */
[----:B-1----:R2:W-:Y:S01]  /*3810*/  SYNCS.ARRIVE.TRANS64.RED.A1T0 RZ, [R3+URZ], RZ ;  /* 0x000000ff03ff79a7 */ /* 0x0025e200081004ff */
[----:B------:R-:W-:Y:S05]  /*3820*/  BRA.U UP3, `(.L_x_66) ;  /* 0x0000000503587547 */ /* 0x000fea000b800000 */
[----:B------:R-:W1:Y:S01]  /*3830*/  LDCU UR5, c[0x0][0x38c] ;  /* 0x00007180ff0577ac */ /* 0x000e620008000800 */
[----:B------:R-:W-:Y:S02]  /*3840*/  PLOP3.LUT P1, PT, PT, PT, PT, 0x80, 0x8 ;  /* 0x000000000008781c */ /* 0x000fe40003f2f070 */
[----:B------:R-:W-:Y:S01]  /*3850*/  SHF.L.U32 R2, R6, 0x1f, RZ ;  /* 0x0000001f06027819 */ /* 0x000fe200000006ff */
[----:B------:R-:W-:Y:S02]  /*3860*/  ULEA UR47, UR48, UR43, 0x3 ;  /* 0x0000002b302f7291 */ /* 0x000fe4000f8e18ff */
[----:B------:R-:W-:Y:S02]  /*3870*/  UIMAD UR38, UR48, 0xe0, UR68 ;  /* 0x000000e0302678a4 */ /* 0x000fe4000f8e0244 */
[----:B-1----:R-:W-:-:S06]  /*3880*/  UISETP.GE.AND UP0, UPT, UR5, 0x1, UPT ;  /* 0x000000010500788c */ /* 0x002fcc000bf06270 */
[----:B------:R-:W-:-:S05]  /*3890*/  PLOP3.LUT P0, PT, PT, PT, UP0, 0x80, 0x8 ;  /* 0x000000000008781c */ /* 0x000fca0003f0f008 */
[----:B------:R-:W-:-:S08]  /*38a0*/  @UP0 ULEA UR5, UR40, UR43, 0x3 ;  /* 0x0000002b28050291 */ /* 0x000fd0000f8e18ff */
[----:B--2---:R-:W-:-:S04]  /*38b0*/  @P0 SHF.L.U32 R3, R0, 0x1f, RZ ;  /* 0x0000001f00030819 */ /* 0x004fc800000006ff */
[----:B------:R1:W2:Y:S01]  /*38c0*/  @P0 SYNCS.PHASECHK.TRANS64.TRYWAIT P1, [UR5], R3 ;  /* 0x00000003ff0005a7 */ /* 0x0002a20008021105 */
[----:B------:R-:W4:Y:S02]  /*38d0*/  SYNCS.PHASECHK.TRANS64.TRYWAIT P0, [UR47+0x70], R2 ;  /* 0x00007002ff0075a7 */ /* 0x000f24000800112f */
[----:B-12-4-:R-:W-:Y:S05]  /*38e0*/  @!P0 BRA `(.L_x_67) ;  /* 0x0000008c00148947 */ /* 0x016fea0003800000 */
.L_x_130:
[----:B------:R-:W-:Y:S01]  /*38f0*/  UMOV UR44, UR39 ;  /* 0x00000027002c7c82 */ /* 0x000fe20008000000 */
[----:B------:R-:W-:Y:S05]  /*3900*/  BRA.U !UP0, `(.L_x_68) ;  /* 0x0000000508107547 */ /* 0x000fea000b800000 */
[----:B------:R-:W-:Y:S02]  /*3910*/  UIADD3 UR44, UPT, UPT, UR66, UR39, URZ ;  /* 0x00000027422c7290 */ /* 0x000fe4000fffe0ff */
[----:B------:R-:W-:Y:S01]  /*3920*/  UPLOP3.LUT UP2, UPT, UPT, UPT, UPT, 0x40, 0x4 ;  /* 0x000000000004789c */ /* 0x000fe20003f4e870 */
[----:B------:R-:W-:Y:S01]  /*3930*/  UMOV UR41, UR49 ;  /* 0x0000003100297c82 */ /* 0x000fe20008000000 */
[----:B------:R-:W-:-:S09]  /*3940*/  UMOV UR5, UR40 ;  /* 0x0000002800057c82 */ /* 0x000fd20008000000 */
.L_x_71:
[----:B--2---:R-:W-:Y:S01]  /*3950*/  ULEA UR7, UR5, UR43, 0x3 ;  /* 0x0000002b05077291 */ /* 0x004fe2000f8e18ff */
[----:B----4-:R-:W-:Y:S11]  /*3960*/  @P1 BRA `(.L_x_69) ;  /* 0x00000000000c1947 */ /* 0x010ff60003800000 */
[----:B-1----:R-:W-:Y:S04]  /*3970*/  SHF.L.U32 R2, R0, 0x1f, RZ ;  /* 0x0000001f00027819 */ /* 0x002fe800000006ff */
[----:B------:R-:W1:Y:S02]  /*3980*/  SYNCS.PHASECHK.TRANS64.TRYWAIT P0, [UR7], R2 ;  /* 0x00000002ff0075a7 */ /* 0x000e640008001107 */
[----:B-1----:R-:W-:Y:S05]  /*3990*/  @!P0 BRA `(.L_x_70) ;  /* 0x0000008c00008947 */ /* 0x002fea0003800000 */
.L_x_69:
[----:B------:R-:W-:Y:S01]  /*39a0*/  UISETP.NE.AND UP0, UPT, UR41, 0x1, UPT ;  /* 0x000000012900788c */ /* 0x000fe2000bf05270 */
[----:B------:R-:W-:Y:S01]  /*39b0*/  PLOP3.LUT P1, PT, PT, PT, PT, 0x80, 0x8 ;  /* 0x000000000008781c */ /* 0x000fe20003f2f070 */
[----:B------:R-:W-:Y:S02]  /*39c0*/  UIADD3 UR6, UPT, UPT, UR5, 0x1, URZ ;  /* 0x0000000105067890 */ /* 0x000fe4000fffe0ff */
[----:B------:R-:W-:Y:S02]  /*39d0*/  UIADD3 UR42, UPT, UPT, UR7, 0x10, URZ ;  /* 0x00000010072a7890 */ /* 0x000fe4000fffe0ff */
[----:B------:R-:W-:Y:S01]  /*39e0*/  UISETP.NE.AND UP1, UPT, UR6, 0x2, UPT ;  /* 0x000000020600788c */ /* 0x000fe2000bf25270 */
[----:B------:R-:W-:Y:S01]  /*39f0*/  PLOP3.LUT P0, PT, PT, PT, UP0, 0x80, 0x8 ;  /* 0x000000000008781c */ /* 0x000fe20003f0f008 */
[----:B------:R-:W-:Y:S02]  /*3a00*/  UIADD3 UR39, UPT, UPT, UR39, 0x1, URZ ;  /* 0x0000000127277890 */ /* 0x000fe4000fffe0ff */
[----:B------:R-:W-:Y:S02]  /*3a10*/  USEL UR8, URZ, 0x1, UP1 ;  /* 0x00000001ff087887 */ /* 0x000fe40008800000 */
[----:B------:R-:W-:Y:S02]  /*3a20*/  USEL UR40, UR6, URZ, UP1 ;  /* 0x000000ff06287287 */ /* 0x000fe40008800000 */
[----:B------:R-:W-:Y:S02]  /*3a30*/  UIADD3 UR41, UPT, UPT, UR41, -0x1, URZ ;  /* 0xffffffff29297890 */ /* 0x000fe4000fffe0ff */
[----:B------:R-:W-:Y:S01]  /*3a40*/  @UP0 ULEA UR6, UR40, UR43, 0x3 ;  /* 0x0000002b28060291 */ /* 0x000fe2000f8e18ff */
[----:B------:R-:W-:Y:S01]  /*3a50*/  LOP3.LUT R0, R0, UR8, RZ, 0x3c, !PT ;  /* 0x0000000800007c12 */ /* 0x000fe2000f8e3cff */
[----:B------:R-:W-:Y:S02]  /*3a60*/  ULEA UR8, UR5, UR46, 0xb ;  /* 0x0000002e05087291 */ /* 0x000fe4000f8e58ff */
[----:B------:R-:W-:Y:S01]  /*3a70*/  UISETP.NE.AND UP0, UPT, UR39, UR44, UPT ;  /* 0x0000002c2700728c */ /* 0x000fe2000bf05270 */
[----:B-1----:R-:W-:Y:S01]  /*3a80*/  @P0 SHF.L.U32 R2, R0, 0x1f, RZ ;  /* 0x0000001f00020819 */ /* 0x002fe200000006ff */
[----:B------:R-:W-:Y:S02]  /*3a90*/  UIADD3 UR34, UPT, UPT, UR8, 0x2, URZ ;  /* 0x0000000208227890 */ /* 0x000fe4000fffe0ff */
[----:B------:R-:W-:Y:S01]  /*3aa0*/  UIADD3 UR30, UPT, UPT, UR8, 0x4, URZ ;  /* 0x00000004081e7890 */ /* 0x000fe2000fffe0ff */
[----:B------:R2:W4:Y:S01]  /*3ab0*/  @P0 SYNCS.PHASECHK.TRANS64.TRYWAIT P1, [UR6], R2 ;  /* 0x00000002ff0005a7 */ /* 0x0005220008021106 */
[----:B------:R-:W-:Y:S02]  /*3ac0*/  UIMAD UR6, UR5, 0x700, UR4 ;  /* 0x00000700050678a4 */ /* 0x000fe4000f8e0204 */
[----:B------:R-:W-:Y:S02]  /*3ad0*/  UIADD3 UR26, UPT, UPT, UR8, 0x6, URZ ;  /* 0x00000006081a7890 */ /* 0x000fe4000fffe0ff */
        /* <DEDUP_REMOVED lines=10> */
[----:B------:R-:W-:Y:S01]  /*3b80*/  UIADD3 UR10, UPT, UPT, UR8, 0x406, URZ ;  /* 0x00000406080a7890 */ /* 0x000fe2000fffe0ff */
[----:B------:R-:W-:Y:S01]  /*3b90*/  UMOV UR7, 0x40004040 ;  /* 0x4000404000077882 */ /* 0x000fe20000000000 */
[----:B------:R-:W-:Y:S01]  /*3ba0*/  UMOV UR9, 0x40004040 ;  /* 0x4000404000097882 */ /* 0x000fe20000000000 */
[----:B------:R-:W-:Y:S01]  /*3bb0*/  UMOV UR37, 0x40004040 ;  /* 0x4000404000257882 */ /* 0x000fe20000000000 */
[----:B------:R2:W-:Y:S01]  /*3bc0*/  UTCQMMA.2CTA gdesc[UR8], gdesc[UR6], tmem[UR38], tmem[UR64], idesc[UR65], UP2 ;  /* 0x00ff4006080075ea */ /* 0x0005e20009200326 */
[----:B------:R-:W-:Y:S01]  /*3bd0*/  UPLOP3.LUT UP2, UPT, UPT, UPT, UPT, 0x80, 0x8 ;  /* 0x000000000008789c */ /* 0x000fe20003f4f070 */
[----:B------:R-:W-:Y:S01]  /*3be0*/  UMOV UR35, 0x40004040 ;  /* 0x4000404000237882 */ /* 0x000fe20000000000 */
[----:B------:R-:W-:Y:S01]  /*3bf0*/  UMOV UR33, 0x40004040 ;  /* 0x4000404000217882 */ /* 0x000fe20000000000 */
[----:B------:R2:W-:Y:S01]  /*3c00*/  UTCQMMA.2CTA gdesc[UR34], gdesc[UR36], tmem[UR38], tmem[UR62], idesc[UR63], UPT ;  /* 0x00ff3e24220075ea */ /* 0x0005e2000ba00326 */
        /* <DEDUP_REMOVED lines=14> */
[----:B------:R-:W-:Y:S01]  /*3cf0*/  UMOV UR11, 0x40004040 ;  /* 0x40004040000b7882 */ /* 0x000fe20000000000 */
[----:B------:R2:W-:Y:S01]  /*3d00*/  UTCQMMA.2CTA gdesc[UR14], gdesc[UR16], tmem[UR38], tmem[UR52], idesc[UR53], UPT ;  /* 0x00ff34100e0075ea */ /* 0x0005e2000ba00326 */
[----:B------:R2:W-:Y:S01]  /*3d10*/  UTCQMMA.2CTA gdesc[UR10], gdesc[UR12], tmem[UR38], tmem[UR50], idesc[UR51], UPT ;  /* 0x00ff320c0a0075ea */ /* 0x0005e2000ba00326 */
[----:B------:R2:W-:Y:S01]  /*3d20*/  UTCBAR.2CTA.MULTICAST [UR42], URZ, UR45 ;  /* 0x000000ff2a0073e9 */ /* 0x0005e2000820082d */
[----:B------:R-:W-:Y:S01]  /*3d30*/  UMOV UR5, UR40 ;  /* 0x0000002800057c82 */ /* 0x000fe20008000000 */
[----:B------:R-:W-:Y:S05]  /*3d40*/  BRA.U UP0, `(.L_x_71) ;  /* 0xfffffffd00007547 */ /* 0x000fea000b83ffff */
.L_x_68:
[----:B------:R-:W-:Y:S01]  /*3d50*/  UIADD3 UR5, UPT, UPT, UR47, 0x60, URZ ;  /* 0x000000602f057890 */ /* 0x000fe2000fffe0ff */
[----:B------:R-:W-:-:S08]  /*3d60*/  UMOV UR39, UR44 ;  /* 0x0000002c00277c82 */ /* 0x000fd00008000000 */
[----:B------:R1:W-:Y:S01]  /*3d70*/  UTCBAR.2CTA.MULTICAST [UR5], URZ, UR67 ;  /* 0x000000ff050073e9 */ /* 0x0003e20008200843 */
[----:B------:R-:W-:Y:S02]  /*3d80*/  NOP ;  /* 0x0000000000007918 */ /* 0x000fe40000000000 */
.L_x_66:
[----:B-1----:R-:W-:Y:S01]  /*3d90*/  UIADD3 UR5, UPT, UPT, UR48, 0x1, URZ ;  /* 0x0000000130057890 */ /* 0x002fe2000fffe0ff */
[----:B---3--:R-:W-:Y:S02]  /*3da0*/  LOP3.LUT P0, RZ, R10, 0x1, RZ, 0xc0, !PT ;  /* 0x000000010aff7812 */ /* 0x008fe4000780c0ff */
[----:B----4-:R-:W-:Y:S01]  /*3db0*/  ISETP.NE.AND P1, PT, R4, 0x2, PT ;  /* 0x000000020400780c */ /* 0x010fe20003f25270 */
[----:B------:R-:W-:-:S03]  /*3dc0*/  UISETP.NE.AND UP0, UPT, UR5, 0x2, UPT ;  /* 0x000000020500788c */ /* 0x000fc6000bf05270 */
[----:B--2---:R-:W-:Y:S01]  /*3dd0*/  SEL R2, RZ, 0x1, P1 ;  /* 0x00000001ff027807 */ /* 0x004fe20000800000 */
[----:B------:R-:W-:Y:S02]  /*3de0*/  USEL UR6, URZ, 0x1, UP0 ;  /* 0x00000001ff067887 */ /* 0x000fe40008000000 */
[----:B------:R-:W-:Y:S01]  /*3df0*/  USEL UR48, UR5, URZ, UP0 ;  /* 0x000000ff05307287 */ /* 0x000fe20008000000 */
[----:B------:R-:W-:Y:S02]  /*3e00*/  LOP3.LUT R7, R7, R2, RZ, 0x3c, !PT ;  /* 0x0000000207077212 */ /* 0x000fe400078e3cff */
[----:B------:R-:W-:Y:S02]  /*3e10*/  SEL R2, R4, RZ, P1 ;  /* 0x000000ff04027207 */ /* 0x000fe40000800000 */
[----:B------:R-:W-:Y:S01]  /*3e20*/  LOP3.LUT R6, R6, UR6, RZ, 0x3c, !PT ;  /* 0x0000000606067c12 */ /* 0x000fe2000f8e3cff */
[----:B------:R-:W-:Y:S06]  /*3e30*/  @P0 BRA `(.L_x_72) ;  /* 0xfffffff800380947 */ /* 0x000fec000383ffff */
[----:B------:R-:W1:Y:S01]  /*3e40*/  S2UR UR8, SR_CgaCtaId ;  /* 0x00000000000879c3 */ /* 0x000e620000008800 */
[----:B------:R-:W-:Y:S01]  /*3e50*/  ELECT P0, URZ, PT ;  /* 0x0000000000ff782f */ /* 0x000fe20003800000 */
[----:B------:R-:W-:Y:S01]  /*3e60*/  HFMA2 R0, -RZ, RZ, 0, 5.9604644775390625e-08 ;  /* 0x00000001ff007431 */ /* 0x000fe200000001ff */
[----:B------:R-:W-:-:S05]  /*3e70*/  UMOV UR4, 0x40 ;  /* 0x0000004000047882 */ /* 0x000fca0000000000 */
[----:B------:R-:W-:Y:S01]  /*3e80*/  UVIRTCOUNT.DEALLOC.SMPOOL 0x80 ;  /* 0x000000800000784c */ /* 0x000fe20000000000 */
[----:B------:R-:W-:Y:S02]  /*3e90*/  UISETP.NE.AND UP0, UPT, UR70, URZ, UPT ;  /* 0x000000ff4600728c */ /* 0x000fe4000bf05270 */
[----:B-1----:R-:W-:-:S09]  /*3ea0*/  ULEA UR8, UR8, UR4, 0x18 ;  /* 0x0000000408087291 */ /* 0x002fd2000f8ec0ff */
[----:B------:R1:W-:Y:S01]  /*3eb0*/  @P0 STS.U8 [UR8+0x1c], R0 ;  /* 0x00001c00ff000988 */ /* 0x0003e20008000008 */
[----:B------:R-:W-:Y:S05]  /*3ec0*/  BRA.U UP0, `(.L_x_73) ;  /* 0x0000000100587547 */ /* 0x000fea000b800000 */
[----:B------:R-:W-:Y:S01]  /*3ed0*/  UIADD3 UR5, UPT, UPT, UR43, 0x70, URZ ;  /* 0x000000702b057890 */ /* 0x000fe2000fffe0ff */
[----:B-1----:R-:W-:-:S03]  /*3ee0*/  SHF.L.U32 R0, R6, 0x1f, RZ ;  /* 0x0000001f06007819 */ /* 0x002fc600000006ff */
[----:B------:R-:W-:-:S09]  /*3ef0*/  ULEA UR4, UR48, UR5, 0x3 ;  /* 0x0000000530047291 */ /* 0x000fd2000f8e18ff */
[----:B------:R-:W1:Y:S02]  /*3f00*/  SYNCS.PHASECHK.TRANS64.TRYWAIT P0, [UR4], R0 ;  /* 0x00000000ff0075a7 */ /* 0x000e640008001104 */
[----:B-1----:R-:W-:Y:S05]  /*3f10*/  @!P0 BRA `(.L_x_74) ;  /* 0x0000008400b88947 */ /* 0x002fea0003800000 */
.L_x_133:
[----:B------:R-:W-:-:S04]  /*3f20*/  UIADD3 UR4, UPT, UPT, UR48, 0x1, URZ ;  /* 0x0000000130047890 */ /* 0x000fc8000fffe0ff */
[----:B------:R-:W-:-:S04]  /*3f30*/  UISETP.NE.AND UP1, UPT, UR4, 0x2, UPT ;  /* 0x000000020400788c */ /* 0x000fc8000bf25270 */
[----:B------:R-:W-:Y:S02]  /*3f40*/  USEL UR6, URZ, 0x1, UP1 ;  /* 0x00000001ff067887 */ /* 0x000fe40008800000 */
[----:B------:R-:W-:-:S04]  /*3f50*/  USEL UR4, UR4, URZ, UP1 ;  /* 0x000000ff04047287 */ /* 0x000fc80008800000 */
[----:B------:R-:W-:Y:S01]  /*3f60*/  ULEA UR4, UR4, UR5, 0x3 ;  /* 0x0000000504047291 */ /* 0x000fe2000f8e18ff */
[----:B-1----:R-:W-:-:S04]  /*3f70*/  LOP3.LUT R2, R6, UR6, RZ, 0x3c, !PT ;  /* 0x0000000606027c12 */ /* 0x002fc8000f8e3cff */
[----:B------:R-:W-:Y:S01]  /*3f80*/  SHF.L.U32 R2, R2, 0x1f, RZ ;  /* 0x0000001f02027819 */ /* 0x000fe200000006ff */
[----:B------:R-:W-:-:S04]  /*3f90*/  IMAD.U32 R0, RZ, RZ, UR4 ;  /* 0x00000004ff007e24 */ /* 0x000fc8000f8e00ff */
[----:B------:R1:W2:Y:S03]  /*3fa0*/  SYNCS.PHASECHK.TRANS64.TRYWAIT P0, [R0+URZ], R2 ;  /* 0x00000002000075a7 */ /* 0x0002a600080011ff */
[----:B--2---:R-:W-:Y:S05]  /*3fb0*/  @!P0 NANOSLEEP.SYNCS 0x989680 ;  /* 0x009896800000895d */ /* 0x004fea0003900000 */
[----:B------:R-:W2:Y:S02]  /*3fc0*/  @!P0 SYNCS.PHASECHK.TRANS64 P0, [R0+URZ], R2 ;  /* 0x00000002000085a7 */ /* 0x000ea400080010ff */
[----:B--2---:R-:W-:Y:S05]  /*3fd0*/  @P0 BRA `(.L_x_75) ;  /* 0x0000000000200947 */ /* 0x004fea0003800000 */
.L_x_76:
[----:B--2---:R2:W3:Y:S02]  /*3fe0*/  SYNCS.PHASECHK.TRANS64.TRYWAIT P0, [R0+URZ], R2 ;  /* 0x00000002000075a7 */ /* 0x0044e400080011ff */
[----:B---3--:R-:W-:Y:S05]  /*3ff0*/  @!P0 NANOSLEEP.SYNCS 0x989680 ;  /* 0x009896800000895d */ /* 0x008fea0003900000 */
[----:B------:R-:W3:Y:S02]  /*4000*/  @!P0 SYNCS.PHASECHK.TRANS64 P0, [R0+URZ], R2 ;  /* 0x00000002000085a7 */ /* 0x000ee400080010ff */
[----:B---3--:R-:W-:Y:S05]  /*4010*/  @!P0 BRA `(.L_x_76) ;  /* 0xfffffffc00f08947 */ /* 0x008fea000383ffff */
[----:B------:R-:W-:Y:S05]  /*4020*/  BRA `(.L_x_75) ;  /* 0x00000000000c7947 */ /* 0x000fea0003800000 */
.L_x_73:
[----:B------:R-:W-:-:S04]  /*4030*/  UIADD3 UR4, UPT, UPT, UR43, 0xa0, URZ ;  /* 0x000000a02b047890 */ /* 0x000fc8000fffe0ff */
[----:B------:R-:W-:-:S09]  /*4040*/  UPRMT UR4, UR69, 0x654, UR4 ;  /* 0x0000065445047896 */ /* 0x000fd20008000004 */
[----:B------:R-:W-:Y:S03]  /*4050*/  SYNCS.ARRIVE.TRANS64.RED.A1T0 RZ, [UR4], RZ ;  /* 0x000000ffffff79a7 */ /* 0x000fe60008100404 */
.L_x_75:
[----:B-12---:R-:W-:Y:S01]  /*4060*/  SHF.L.U32 R2, RZ, 0x1f, RZ ;  /* 0x0000001fff027819 */ /* 0x006fe200000006ff */
[----:B------:R-:W-:Y:S01]  /*4070*/  UIADD3 UR4, UPT, UPT, UR43, 0xa0, URZ ;  /* 0x000000a02b047890 */ /* 0x000fe2000fffe0ff */
[----:B------:R-:W-:Y:S02]  /*4080*/  PLOP3.LUT P0, PT, PT, PT, UP0, 0x80, 0x8 ;  /* 0x000000000008781c */ /* 0x000fe40003f0f008 */
[----:B------:R-:W1:Y:S02]  /*4090*/  SYNCS.PHASECHK.TRANS64.TRYWAIT P1, [UR43+0xa0], R2 ;  /* 0x0000a002ff0075a7 */ /* 0x000e64000802112b */
[----:B-1----:R-:W-:Y:S09]  /*40a0*/  @!P1 BRA `(.L_x_77) ;  /* 0x00000084006c9947 */ /* 0x002ff20003800000 */
.L_x_135:
[----:B------:R-:W-:Y:S01]  /*40b0*/  @!UP0 UPRMT UR4, UR69, 0x654, UR4 ;  /* 0x0000065445048896 */ /* 0x000fe20008000004 */
[----:B------:R-:W-:Y:S01]  /*40c0*/  UMOV UR5, 0xffff ;  /* 0x0000ffff00057882 */ /* 0x000fe20000000000 */
[----:B------:R-:W-:-:S07]  /*40d0*/  UMOV UR6, 0x1 ;  /* 0x0000000100067882 */ /* 0x000fce0000000000 */
[----:B------:R-:W-:Y:S01]  /*40e0*/  @!P0 SYNCS.ARRIVE.TRANS64.RED.A1T0 RZ, [UR4], RZ ;  /* 0x000000ffffff89a7 */ /* 0x000fe20008100404 */
[----:B------:R-:W-:Y:S01]  /*40f0*/  NOP ;  /* 0x0000000000007918 */ /* 0x000fe20000000000 */
[----:B-1----:R-:W1:Y:S01]  /*4100*/  LDS R0, [UR8+0x14] ;  /* 0x00001408ff007984 */ /* 0x002e620008000800 */
[----:B------:R-:W-:-:S04]  /*4110*/  ULOP3.LUT UR4, UR68, 0xffff, URZ, 0xc0, !UPT ;  /* 0x0000ffff44047892 */ /* 0x000fc8000f8ec0ff */
[----:B------:R-:W-:-:S04]  /*4120*/  USHF.R.U32.HI UR4, URZ, 0x5, UR4 ;  /* 0x00000005ff047899 */ /* 0x000fc80008011604 */
[----:B------:R-:W-:Y:S02]  /*4130*/  USHF.L.U32 UR5, UR5, UR4, URZ ;  /* 0x0000000405057299 */ /* 0x000fe400080006ff */
[----:B------:R-:W-:-:S04]  /*4140*/  USHF.L.U32 UR4, UR6, UR4, URZ ;  /* 0x0000000406047299 */ /* 0x000fc800080006ff */
[----:B-1----:R-:W-:-:S04]  /*4150*/  LOP3.LUT R0, R0, UR5, RZ, 0xc0, !PT ;  /* 0x0000000500007c12 */ /* 0x002fc8000f8ec0ff */
[----:B------:R-:W-:-:S13]  /*4160*/  ISETP.NE.AND P0, PT, R0, UR5, PT ;  /* 0x0000000500007c0c */ /* 0x000fda000bf05270 */
[----:B------:R-:W-:Y:S05]  /*4170*/  @P0 BRA `(.L_x_78) ;  /* 0x0000000000580947 */ /* 0x000fea0003800000 */
[----:B------:R-:W1:Y:S02]  /*4180*/  LDS R0, [UR8+0x18] ;  /* 0x00001808ff007984 */ /* 0x000e640008000800 */
[----:B-1----:R-:W-:-:S04]  /*4190*/  LOP3.LUT R0, R0, UR4, RZ, 0xc0, !PT ;  /* 0x0000000400007c12 */ /* 0x002fc8000f8ec0ff */
[----:B------:R-:W-:-:S13]  /*41a0*/  ISETP.NE.AND P0, PT, R0, UR4, PT ;  /* 0x0000000400007c0c */ /* 0x000fda000bf05270 */
[----:B------:R-:W-:Y:S05]  /*41b0*/  @P0 BRA `(.L_x_79) ;  /* 0x00000000003c0947 */ /* 0x000fea0003800000 */
[----:B------:R-:W1:Y:S01]  /*41c0*/  S2R R2, SR_LANEID ;  /* 0x0000000000027919 */ /* 0x000e620000000000 */
[----:B------:R-:W-:-:S06]  /*41d0*/  ULOP3.LUT UR5, URZ, UR5, URZ, 0x33, !UPT ;  /* 0x00000005ff057292 */ /* 0x000fcc000f8e33ff */
[----:B------:R-:W-:-:S04]  /*41e0*/  IMAD.U32 R0, RZ, RZ, UR5 ;  /* 0x00000005ff007e24 */ /* 0x000fc8000f8e00ff */
[----:B------:R2:W3:Y:S02]  /*41f0*/  REDUX UR7, R0 ;  /* 0x00000000000773c4 */ /* 0x0004e40000000000 */
[----:B------:R4:W-:Y:S01]  /*4200*/  UTCATOMSWS.AND URZ, UR5 ;  /* 0x0000000500ff79e3 */ /* 0x0009e20008000000 */
[----:B--2---:R-:W-:Y:S01]  /*4210*/  LOP3.LUT R0, RZ, UR4, RZ, 0x33, !PT ;  /* 0x00000004ff007c12 */ /* 0x004fe2000f8e33ff */
[----:B------:R-:W-:Y:S02]  /*4220*/  VOTEU.ANY UR4, UPT, PT ;  /* 0x0000000000047886 */ /* 0x000fe400038e0100 */
[----:B------:R-:W-:Y:S02]  /*4230*/  UFLO.U32 UR4, UR4 ;  /* 0x00000004000472bd */ /* 0x000fe400080e0000 */
[----:B------:R-:W2:Y:S04]  /*4240*/  REDUX UR6, R0 ;  /* 0x00000000000673c4 */ /* 0x000ea80000000000 */
[----:B-1----:R-:W-:-:S02]  /*4250*/  ISETP.EQ.U32.AND P0, PT, R2, UR4, PT ;  /* 0x0000000402007c0c */ /* 0x002fc4000bf02070 */
[----:B---3--:R-:W-:-:S11]  /*4260*/  MOV R2, UR7 ;  /* 0x0000000700027c02 */ /* 0x008fd60008000f00 */
[----:B------:R4:W-:Y:S01]  /*4270*/  @P0 ATOMS.AND RZ, [UR8+0x14], R2 ;  /* 0x00001402ffff098c */ /* 0x0009e2000a800008 */
[----:B--2---:R-:W-:-:S05]  /*4280*/  IMAD.U32 R0, RZ, RZ, UR6 ;  /* 0x00000006ff007e24 */ /* 0x004fca000f8e00ff */
[----:B------:R4:W-:Y:S01]  /*4290*/  @P0 ATOMS.AND RZ, [UR8+0x18], R0 ;  /* 0x00001800ffff098c */ /* 0x0009e2000a800008 */
[----:B------:R-:W-:Y:S05]  /*42a0*/  BRA `(.L_x_80) ;  /* 0x0000000000147947 */ /* 0x000fea0003800000 */
.L_x_79:
[----:B------:R-:W-:Y:S02]  /*42b0*/  MOV R2, 0x42d0 ;  /* 0x000042d000027802 */ /* 0x000fe40000000f00 */
[----:B-----5:R-:W-:Y:S05]  /*42c0*/  CALL.REL.NOINC `($__internal_0_$__cuda_sm10x_tcgen05_guardrail_trap_col_being_dealloced_not_returned_by_alloc) ;  /* 0x0000008400847944 */ /* 0x020fea0003c00000 */
[----:B------:R-:W-:Y:S05]  /*42d0*/  BRA `(.L_x_80) ;  /* 0x0000000000087947 */ /* 0x000fea0003800000 */
.L_x_78:
[----:B------:R-:W-:Y:S02]  /*42e0*/  MOV R2, 0x4300 ;  /* 0x0000430000027802 */ /* 0x000fe40000000f00 */
[----:B-----5:R-:W-:Y:S05]  /*42f0*/  CALL.REL.NOINC `($__internal_2_$__cuda_sm10x_tcgen05_guardrail_trap_unallocated_columns_being_dealloced) ;  /* 0x0000008400907944 */ /* 0x020fea0003c00000 */
.L_x_80:
[----:B------:R-:W-:Y:S01]  /*4300*/  NOP ;  /* 0x0000000000007918 */ /* 0x000fe20000000000 */
[----:B----4-:R-:W-:Y:S05]  /*4310*/  EXIT ;  /* 0x000000000000794d */ /* 0x010fea0003800000 */
.L_x_53:
[----:B------:R-:W-:-:S09]  /*4320*/  UISETP.NE.OR UP0, UPT, UR14, 0x3, !UP4 ;  /* 0x000000030e00788c */ /* 0x000fd2000e705670 */
[----:B------:R-:W-:Y:S05]  /*4330*/  BRA.U UP0, `(.L_x_81) ;  /* 0x0000000d00a47547 */ /* 0x000fea000b800000 */
[----:B------:R-:W1:Y:S01]  /*4340*/  LDCU.64 UR6, c[0x0][0x888] ;  /* 0x00011100ff0677ac */ /* 0x000e620008000a00 */
[----:B------:R-:W-:Y:S02]  /*4350*/  HFMA2 R10, -RZ, RZ, 0, 0 ;  /* 0x00000000ff0a7431 */ /* 0x000fe400000001ff */
[----:B------:R-:W-:Y:S01]  /*4360*/  IMAD.MOV.U32 R9, RZ, RZ, 0x1 ;  /* 0x00000001ff097424 */ /* 0x000fe200078e00ff */
[----:B------:R-:W-:Y:S01]  /*4370*/  MOV R11, 0x7000 ;  /* 0x00007000000b7802 */ /* 0x000fe20000000f00 */
[----:B------:R-:W2:Y:S01]  /*4380*/  LDCU UR37, c[0x0][0x370] ;  /* 0x00006e00ff2577ac */ /* 0x000ea20008000800 */
[----:B------:R-:W-:Y:S01]  /*4390*/  IMAD.MOV.U32 R8, RZ, RZ, RZ ;  /* 0x000000ffff087224 */ /* 0x000fe200078e00ff */
[----:B------:R-:W2:Y:S01]  /*43a0*/  LDCU.128 UR40, c[0x0][0xb10] ;  /* 0x00016200ff2877ac */ /* 0x000ea20008000c00 */
[----:B------:R-:W3:Y:S01]  /*43b0*/  LDCU UR31, c[0x0][0x374] ;  /* 0x00006e80ff1f77ac */ /* 0x000ee20008000800 */
[----:B------:R-:W4:Y:S01]  /*43c0*/  LDCU.64 UR38, c[0x0][0x890] ;  /* 0x00011200ff2677ac */ /* 0x000f220008000a00 */
[----:B------:R-:W4:Y:S01]  /*43d0*/  LDCU UR21, c[0x0][0xb0c] ;  /* 0x00016180ff1577ac */ /* 0x000f220008000800 */
[----:B------:R-:W4:Y:S01]  /*43e0*/  LDCU UR51, c[0x0][0xb20] ;  /* 0x00016400ff3377ac */ /* 0x000f220008000800 */
[----:B------:R-:W4:Y:S01]  /*43f0*/  LDCU UR4, c[0x0][0xb30] ;  /* 0x00016600ff0477ac */ /* 0x000f220008000800 */
[----:B-1----:R-:W-:Y:S01]  /*4400*/  UISETP.NE.U32.AND UP0, UPT, UR6, URZ, UPT ;  /* 0x000000ff0600728c */ /* 0x002fe2000bf05070 */
[----:B------:R-:W-:Y:S01]  /*4410*/  UMOV UR29, 0x400 ;  /* 0x00000400001d7882 */ /* 0x000fe20000000000 */
[----:B--2---:R-:W-:-:S02]  /*4420*/  UIMAD.WIDE.U32 UR48, UR37, UR40, URZ ;  /* 0x00000028253072a5 */ /* 0x004fc4000f8e00ff */
[----:B------:R-:W-:Y:S02]  /*4430*/  UISETP.NE.AND.EX UP5, UPT, UR7, URZ, UPT, UP0 ;  /* 0x000000ff0700728c */ /* 0x000fe4000bfa5300 */
[----:B---3--:R-:W-:Y:S02]  /*4440*/  UIMAD.WIDE.U32 UR6, UR31, UR43, URZ ;  /* 0x0000002b1f0672a5 */ /* 0x008fe4000f8e00ff */
[----:B------:R-:W-:Y:S02]  /*4450*/  ULEA UR29, UR5, UR29, 0x18 ;  /* 0x0000001d051d7291 */ /* 0x000fe4000f8ec0ff */
[----:B----4-:R-:W-:Y:S02]  /*4460*/  UISETP.NE.U32.AND UP6, UPT, UR38, URZ, UPT ;  /* 0x000000ff2600728c */ /* 0x010fe4000bfc5070 */
[----:B------:R-:W-:Y:S02]  /*4470*/  UIADD3 UR44, UPT, UPT, UR29, 0x20, URZ ;  /* 0x000000201d2c7890 */ /* 0x000fe4000fffe0ff */
[----:B------:R-:W-:Y:S01]  /*4480*/  UISETP.NE.AND UP0, UPT, UR15, 0x1, UPT ;  /* 0x000000010f00788c */ /* 0x000fe2000bf05270 */
[----:B------:R-:W-:Y:S01]  /*4490*/  UMOV UR48, UR49 ;  /* 0x0000003100307c82 */ /* 0x000fe20008000000 */
[----:B------:R-:W-:Y:S01]  /*44a0*/  UMOV UR45, UR7 ;  /* 0x00000007002d7c82 */ /* 0x000fe20008000000 */
[----:B------:R-:W-:Y:S01]  /*44b0*/  UISETP.NE.AND UP0, UPT, UR21, 0x1, UPT ;  /* 0x000000011500788c */ /* 0x000fe2000bf05270 */
[----:B------:R-:W1:Y:S01]  /*44c0*/  LDCU.64 UR52, c[0x0][0x348] ;  /* 0x00006900ff3477ac */ /* 0x000e620008000a00 */
[----:B------:R-:W-:-:S02]  /*44d0*/  UPLOP3.LUT UP1, UPT, UPT, UPT, UPT, 0x40, 0x4 ;  /* 0x000000000004789c */ /* 0x000fc40003f2e870 */
[----:B------:R-:W-:Y:S01]  /*44e0*/  UISETP.GE.AND UP3, UPT, UR15, 0x1, UPT ;  /* 0x000000010f00788c */ /* 0x000fe2000bf66270 */
[----:B------:R-:W2:Y:S01]  /*44f0*/  LDCU.64 UR22, c[0x0][0xb28] ;  /* 0x00016500ff1677ac */ /* 0x000ea20008000a00 */
[----:B------:R-:W-:Y:S02]  /*4500*/  UISETP.NE.AND.EX UP6, UPT, UR39, URZ, UPT, UP6 ;  /* 0x000000ff2700728c */ /* 0x000fe4000bfc5360 */
[----:B------:R-:W-:Y:S02]  /*4510*/  UPRMT UR44, UR5, 0x654, UR44 ;  /* 0x00000654052c7896 */ /* 0x000fe4000800002c */
[----:B------:R-:W-:Y:S02]  /*4520*/  USHF.R.U32.HI UR48, URZ, UR41, UR48 ;  /* 0x00000029ff307299 */ /* 0x000fe40008011630 */
[----:B------:R-:W-:Y:S02]  /*4530*/  USHF.R.U32.HI UR45, URZ, UR51, UR45 ;  /* 0x00000033ff2d7299 */ /* 0x000fe4000801162d */
[----:B------:R-:W-:-:S02]  /*4540*/  UISETP.NE.AND UP0, UPT, UR42, 0x1, UPT ;  /* 0x000000012a00788c */ /* 0x000fc4000bf05270 */
[----:B------:R-:W-:-:S11]  /*4550*/  UISETP.NE.AND UP4, UPT, UR4, 0x1, UPT ;  /* 0x000000010400788c */ /* 0x000fd6000bf85270 */
.L_x_89:
[----:B------:R-:W-:Y:S02]  /*4560*/  LEA R2, R8, UR29, 0x3 ;  /* 0x0000001d08027c11 */ /* 0x000fe4000f8e18ff */
[----:B------:R-:W-:Y:S02]  /*4570*/  SHF.L.U32 R0, R10, 0x1f, RZ ;  /* 0x0000001f0a007819 */ /* 0x000fe400000006ff */
[----:B------:R-:W-:Y:S02]  /*4580*/  LEA R4, R8, UR29, 0x4 ;  /* 0x0000001d08047c11 */ /* 0x000fe4000f8e20ff */
[----:B---3--:R-:W3:Y:S02]  /*4590*/  SYNCS.PHASECHK.TRANS64.TRYWAIT P0, [R2+URZ+0x40], R0 ;  /* 0x00004000020075a7 */ /* 0x008ee400080011ff */
[----:B---3--:R-:W-:Y:S05]  /*45a0*/  @!P0 BRA `(.L_x_82) ;  /* 0x0000008000448947 */ /* 0x008fea0003800000 */
.L_x_136:
[----:B------:R-:W4:Y:S01]  /*45b0*/  LDS.128 R4, [R4+0xb0] ;  /* 0x0000b00004047984 */ /* 0x000f220000000c00 */
[----:B------:R-:W-:Y:S01]  /*45c0*/  UISETP.GE.AND UP0, UPT, UR15, 0x1, UPT ;  /* 0x000000010f00788c */ /* 0x000fe2000bf06270 */
[----:B------:R-:W-:Y:S01]  /*45d0*/  @!PT LDS RZ, [RZ] ;  /* 0x00000000fffff984 */ /* 0x000fe20000000800 */
[----:B------:R-:W-:Y:S01]  /*45e0*/  @!PT LDS RZ, [RZ] ;  /* 0x00000000fffff984 */ /* 0x000fe20000000800 */
[----:B------:R-:W-:Y:S01]  /*45f0*/  @!PT LDS RZ, [RZ] ;  /* 0x00000000fffff984 */ /* 0x000fe20000000800 */
[----:B------:R-:W-:Y:S01]  /*4600*/  @!PT LDS RZ, [RZ] ;  /* 0x00000000fffff984 */ /* 0x000fe20000000800 */
[----:B------:R1:W-:Y:S06]  /*4610*/  MEMBAR.ALL.CTA ;  /* 0x0000000000007992 */ /* 0x0003ec0000008000 */
[----:B-1----:R-:W1:Y:S01]  /*4620*/  FENCE.VIEW.ASYNC.S ;  /* 0x00000000000073c6 */ /* 0x002e620000000000 */
[----:B----4-:R-:W-:Y:S11]  /*4630*/  LOP3.LUT P0, RZ, R6, 0x1, RZ, 0xc0, !PT ;  /* 0x0000000106ff7812 */ /* 0x010ff6000780c0ff */
[----:B------:R-:W-:Y:S02]  /*4640*/  @!UPT UIADD3 URZ, UPT, UPT, URZ, URZ, URZ ;  /* 0x000000fffffff290 */ /* 0x000fe4000fffe0ff */
[----:B-1----:R-:W-:Y:S01]  /*4650*/  VOTEU.ANY UP3, P0 ;  /* 0x0000000000ff7886 */ /* 0x002fe20000060100 */
[----:B------:R-:W-:Y:S11]  /*4660*/  PLOP3.LUT P0, PT, PT, PT, UP3, 0x80, 0x8 ;  /* 0x000000000008781c */ /* 0x000ff60003f0f038 */
[----:B------:R-:W-:Y:S02]  /*4670*/  @!UPT UIADD3 URZ, UPT, UPT, URZ, URZ, URZ ;  /* 0x000000fffffff290 */ /* 0x000fe4000fffe0ff */
[----:B---3--:R-:W-:Y:S02]  /*4680*/  @P0 SHF.R.U32.HI R0, RZ, 0x10, R5 ;  /* 0x00000010ff000819 */ /* 0x008fe40000011605 */
[----:B------:R-:W-:Y:S02]  /*4690*/  @P0 MOV R3, R4 ;  /* 0x0000000400030202 */ /* 0x000fe40000000f00 */
[----:B------:R-:W-:Y:S01]  /*46a0*/  @P0 R2UR UR4, R0 ;  /* 0x00000000000402ca */ /* 0x000fe200000e0000 */
[----:B------:R-:W-:Y:S01]  /*46b0*/  VIADD R0, R2, 0x50 ;  /* 0x0000005002007836 */ /* 0x000fe20000000000 */
[----:B------:R-:W-:Y:S02]  /*46c0*/  @P0 LOP3.LUT R4, R5, 0xffff, RZ, 0xc0, !PT ;  /* 0x0000ffff05040812 */ /* 0x000fe400078ec0ff */
[----:B------:R-:W-:Y:S02]  /*46d0*/  @P0 R2UR UR6, R3 ;  /* 0x00000000030602ca */ /* 0x000fe400000e0000 */
[----:B------:R-:W-:Y:S02]  /*46e0*/  PRMT R0, RZ, 0x654, R0 ;  /* 0x00000654ff007816 */ /* 0x000fe40000000000 */
[----:B------:R-:W-:Y:S02]  /*46f0*/  @P0 R2UR UR5, R4 ;  /* 0x00000000040502ca */ /* 0x000fe400000e0000 */
[----:B------:R1:W-:Y:S03]  /*4700*/  SYNCS.ARRIVE.TRANS64.RED.A1T0 RZ, [R0+URZ], RZ ;  /* 0x000000ff00ff79a7 */ /* 0x0003e600081004ff */
[----:B------:R-:W-:Y:S04]  /*4710*/  @UP3 UMOV UR30, UR4 ;  /* 0x00000004001e3c82 */ /* 0x000fe80008000000 */
[----:B------:R-:W-:Y:S04]  /*4720*/  @UP3 UMOV UR14, UR6 ;  /* 0x00000006000e3c82 */ /* 0x000fe80008000000 */
[----:B------:R-:W-:Y:S01]  /*4730*/  @UP3 UMOV UR13, UR5 ;  /* 0x00000005000d3c82 */ /* 0x000fe20008000000 */
[----:B------:R-:W-:Y:S05]  /*4740*/  BRA.U !UP0, `(.L_x_83) ;  /* 0x0000000108c07547 */ /* 0x000fea000b800000 */
[----:B------:R-:W-:Y:S02]  /*4750*/  UIMAD.WIDE.U32 UR8, UR13, UR43, URZ ;  /* 0x0000002b0d0872a5 */ /* 0x000fe4000f8e00ff */
[----:B------:R-:W-:Y:S02]  /*4760*/  UP2UR UR12, UPR, URZ, 0x4 ;  /* 0x00000004ff0c7883 */ /* 0x000fe40008000000 */
[----:B------:R-:W-:Y:S02]  /*4770*/  UISETP.NE.AND UP2, UPT, UR42, 0x1, UPT ;  /* 0x000000012a00788c */ /* 0x000fe4000bf45270 */
[----:B------:R-:W-:Y:S02]  /*4780*/  UIMAD.WIDE.U32 UR10, UR14, UR40, URZ ;  /* 0x000000280e0a72a5 */ /* 0x000fe4000f8e00ff */
[----:B------:R-:W-:Y:S02]  /*4790*/  USEL UR4, UR31, UR45, !UP2 ;  /* 0x0000002d1f047287 */ /* 0x000fe4000d000000 */
[----:B------:R-:W-:Y:S02]  /*47a0*/  UISETP.NE.AND UP0, UPT, UR21, 0x1, UPT ;  /* 0x000000011500788c */ /* 0x000fe4000bf05270 */
[----:B------:R-:W-:Y:S02]  /*47b0*/  UP2UR UR20, UPR, URZ, 0x2 ;  /* 0x00000002ff147883 */ /* 0x000fe40008000000 */
[----:B------:R-:W-:Y:S02]  /*47c0*/  UISETP.NE.AND UP1, UPT, UR15, 0x1, UPT ;  /* 0x000000010f00788c */ /* 0x000fe4000bf25270 */
[----:B--2---:R-:W-:Y:S02]  /*47d0*/  UIMAD.WIDE.U32 UR16, UR4, UR22, URZ ;  /* 0x00000016041072a5 */ /* 0x004fe4000f8e00ff */
[----:B------:R-:W-:Y:S01]  /*47e0*/  USEL UR7, UR37, UR48, !UP0 ;  /* 0x0000003025077287 */ /* 0x000fe2000c000000 */
[----:B------:R-:W-:Y:S02]  /*47f0*/  UMOV UR5, UR9 ;  /* 0x0000000900057c82 */ /* 0x000fe40008000000 */
[----:B------:R-:W-:Y:S02]  /*4800*/  USHF.R.U32.HI UR6, URZ, UR51, UR5 ;  /* 0x00000033ff067299 */ /* 0x000fe40008011605 */
[----:B------:R-:W-:Y:S02]  /*4810*/  UIMAD.WIDE.U32 UR18, UR7, UR22, URZ ;  /* 0x00000016071272a5 */ /* 0x000fe4000f8e00ff */
[----:B------:R-:W-:Y:S02]  /*4820*/  USEL UR6, UR13, UR6, !UP2 ;  /* 0x000000060d067287 */ /* 0x000fe4000d000000 */
[----:B------:R-:W-:Y:S01]  /*4830*/  UISETP.NE.AND UP2, UPT, UR12, URZ, UPT ;  /* 0x000000ff0c00728c */ /* 0x000fe2000bf45270 */
[----:B------:R-:W-:Y:S01]  /*4840*/  UMOV UR5, UR11 ;  /* 0x0000000b00057c82 */ /* 0x000fe20008000000 */
[----:B------:R-:W-:Y:S02]  /*4850*/  UIMAD.WIDE.U32 UR10, UR6, UR22, URZ ;  /* 0x00000016060a72a5 */ /* 0x000fe4000f8e00ff */
[----:B------:R-:W-:Y:S03]  /*4860*/  USHF.R.U32.HI UR8, URZ, UR41, UR5 ;  /* 0x00000029ff087299 */ /* 0x000fe60008011605 */
[----:B------:R-:W-:Y:S02]  /*4870*/  UMOV UR5, UR17 ;  /* 0x0000001100057c82 */ /* 0x000fe40008000000 */
[----:B------:R-:W-:Y:S03]  /*4880*/  @UP1 USHF.R.U32.HI UR4, URZ, UR23, UR5 ;  /* 0x00000017ff041299 */ /* 0x000fe60008011605 */
[----:B------:R-:W-:Y:S01]  /*4890*/  UMOV UR5, UR19 ;  /* 0x0000001300057c82 */ /* 0x000fe20008000000 */
[----:B------:R-:W-:Y:S02]  /*48a0*/  UIMAD UR4, UR15, UR4, URZ ;  /* 0x000000040f0472a4 */ /* 0x000fe4000f8e02ff */
[----:B------:R-:W-:Y:S02]  /*48b0*/  @UP1 USHF.R.U32.HI UR7, URZ, UR23, UR5 ;  /* 0x00000017ff071299 */ /* 0x000fe40008011605 */
[----:B------:R-:W-:Y:S02]  /*48c0*/  USEL UR5, UR14, UR8, !UP0 ;  /* 0x000000080e057287 */ /* 0x000fe4000c000000 */
[----:B------:R-:W-:Y:S02]  /*48d0*/  UIMAD UR8, UR15, UR7, URZ ;  /* 0x000000070f0872a4 */ /* 0x000fe4000f8e02ff */
[----:B------:R-:W-:Y:S03]  /*48e0*/  UISETP.GE.AND UP0, UPT, UR6, UR4, UPT ;  /* 0x000000040600728c */ /* 0x000fe6000bf06270 */
[----:B------:R-:W-:Y:S01]  /*48f0*/  UMOV UR4, UR11 ;  /* 0x0000000b00047c82 */ /* 0x000fe20008000000 */
[----:B------:R-:W-:Y:S02]  /*4900*/  UISETP.GE.OR UP0, UPT, UR5, UR8, UP0 ;  /* 0x000000080500728c */ /* 0x000fe40008706670 */
[----:B------:R-:W-:Y:S02]  /*4910*/  USHF.R.U32.HI UR4, URZ, UR23, UR4 ;  /* 0x00000017ff047299 */ /* 0x000fe40008011604 */
[----:B------:R-:W-:Y:S02]  /*4920*/  UIMAD.WIDE.U32 UR8, UR5, UR22, URZ ;  /* 0x00000016050872a5 */ /* 0x000fe4000f8e00ff */
[----:B------:R-:W-:Y:S04]  /*4930*/  USEL UR10, UR6, UR4, !UP1 ;  /* 0x00000004060a7287 */ /* 0x000fe8000c800000 */
[----:B------:R-:W-:Y:S01]  /*4940*/  UIADD3 UR11, UPT, UPT, -UR10, URZ, URZ ;  /* 0x000000ff0a0b7290 */ /* 0x000fe2000fffe1ff */
[----:B------:R-:W-:Y:S02]  /*4950*/  @!UP0 UMOV UR4, UR9 ;  /* 0x0000000900048c82 */ /* 0x000fe40008000000 */
[----:B------:R-:W-:Y:S02]  /*4960*/  @!UP0 USHF.R.U32.HI UR4, URZ, UR23, UR4 ;  /* 0x00000017ff048299 */ /* 0x000fe40008011604 */
[----:B------:R-:W-:Y:S02]  /*4970*/  UIMAD UR8, UR15, UR11, UR6 ;  /* 0x0000000b0f0872a4 */ /* 0x000fe4000f8e0206 */
[----:B------:R-:W-:Y:S02]  /*4980*/  @!UP0 USEL UR4, UR5, UR4, !UP1 ;  /* 0x0000000405048287 */ /* 0x000fe4000c800000 */
[----:B------:R-:W-:Y:S02]  /*4990*/  UISETP.NE.AND UP1, UPT, UR20, URZ, UPT ;  /* 0x000000ff1400728c */ /* 0x000fe4000bf25270 */
[----:B------:R-:W-:Y:S02]  /*49a0*/  @!UP0 UIMAD UR7, UR7, UR8, UR4 ;  /* 0x00000008070782a4 */ /* 0x000fe4000f8e0204 */
[----:B------:R-:W-:Y:S02]  /*49b0*/  @!UP0 UIADD3 UR9, UPT, UPT, UR10, -UR4, URZ ;  /* 0x800000040a098290 */ /* 0x000fe4000fffe0ff */
[----:B------:R-:W-:Y:S02]  /*49c0*/  UIADD3 UR8, UPT, UPT, -UR6, URZ, URZ ;  /* 0x000000ff06087290 */ /* 0x000fe4000fffe1ff */
[----:B------:R-:W-:Y:S02]  /*49d0*/  UIADD3 UR4, UPT, UPT, -UR5, URZ, URZ ;  /* 0x000000ff05047290 */ /* 0x000fe4000fffe1ff */
[----:B------:R-:W-:Y:S03]  /*49e0*/  @!UP0 UIMAD UR6, UR9, UR15, UR5 ;  /* 0x0000000f090682a4 */ /* 0x000fe6000f8e0205 */
[----:B------:R-:W-:Y:S01]  /*49f0*/  @!UP0 UMOV UR5, UR7 ;  /* 0x0000000700058c82 */ /* 0x000fe20008000000 */
[----:B------:R-:W-:Y:S02]  /*4a00*/  UIMAD UR7, UR21, UR4, UR14 ;  /* 0x00000004150772a4 */ /* 0x000fe4000f8e020e */
[----:B------:R-:W-:Y:S02]  /*4a10*/  UIMAD UR4, UR42, UR8, UR13 ;  /* 0x000000082a0472a4 */ /* 0x000fe4000f8e020d */
[----:B------:R-:W-:Y:S02]  /*4a20*/  UIMAD UR14, UR5, UR21, UR7 ;  /* 0x00000015050e72a4 */ /* 0x000fe4000f8e0207 */
[----:B------:R-:W-:Y:S11]  /*4a30*/  UIMAD UR13, UR6, UR42, UR4 ;  /* 0x0000002a060d72a4 */ /* 0x000ff6000f8e0204 */
[----:B------:R-:W-:Y:S01]  /*4a40*/  @!UPT UIADD3 URZ, UPT, UPT, URZ, URZ, URZ ;  /* 0x000000fffffff290 */ /* 0x000fe2000fffe0ff */
.L_x_83:
[----:B------:R-:W3:Y:S01]  /*4a50*/  @!UP4 LDCU.128 UR8, c[0x0][0xb10] ;  /* 0x00016200ff08c7ac */ /* 0x000ee20008000c00 */
[----:B------:R-:W-:Y:S02]  /*4a60*/  ISETP.NE.U32.AND P0, PT, RZ, UR38, PT ;  /* 0x00000026ff007c0c */ /* 0x000fe4000bf05070 */
[----:B------:R-:W-:Y:S02]  /*4a70*/  SHF.L.U32 R4, R9, 0x1f, RZ ;  /* 0x0000001f09047819 */ /* 0x000fe400000006ff */
[----:B------:R-:W-:Y:S01]  /*4a80*/  ISETP.NE.AND.EX P0, PT, RZ, UR39, PT, P0 ;  /* 0x00000027ff007c0c */ /* 0x000fe2000bf05300 */
[----:B------:R-:W4:Y:S01]  /*4a90*/  @!UP4 LDCU UR5, c[0x0][0xb0c] ;  /* 0x00016180ff05c7ac */ /* 0x000f220008000800 */
[----:B---3--:R-:W-:Y:S07]  /*4aa0*/  UIMAD.WIDE.U32 UR6, UR14, UR8, URZ ;  /* 0x000000080e0672a5 */ /* 0x008fee000f8e00ff */
[----:B------:R-:W-:Y:S01]  /*4ab0*/  @!UP4 UMOV UR4, UR7 ;  /* 0x000000070004cc82 */ /* 0x000fe20008000000 */
[----:B----4-:R-:W-:Y:S02]  /*4ac0*/  @!UP4 UISETP.NE.AND UP0, UPT, UR5, 0x1, UPT ;  /* 0x000000010500c88c */ /* 0x010fe4000bf05270 */
[----:B------:R-:W-:Y:S02]  /*4ad0*/  @!UP4 USHF.R.U32.HI UR4, URZ, UR9, UR4 ;  /* 0x00000009ff04c299 */ /* 0x000fe40008011604 */
[----:B------:R-:W-:Y:S02]  /*4ae0*/  UIMAD.WIDE.U32 UR6, UR13, UR11, URZ ;  /* 0x0000000b0d0672a5 */ /* 0x000fe4000f8e00ff */
[----:B------:R-:W-:Y:S02]  /*4af0*/  @!UP4 USEL UR8, UR14, UR4, !UP0 ;  /* 0x000000040e08c287 */ /* 0x000fe4000c000000 */
[----:B------:R-:W-:Y:S03]  /*4b00*/  @!UP4 UISETP.NE.AND UP0, UPT, UR10, 0x1, UPT ;  /* 0x000000010a00c88c */ /* 0x000fe6000bf05270 */
[----:B------:R-:W-:Y:S02]  /*4b10*/  @!UP4 UMOV UR6, UR7 ;  /* 0x000000070006cc82 */ /* 0x000fe40008000000 */
[----:B------:R-:W3:Y:S02]  /*4b20*/  @!UP4 LDCU UR4, c[0x0][0xb20] ;  /* 0x00016400ff04c7ac */ /* 0x000ee40008000800 */
[----:B---3--:R-:W-:Y:S04]  /*4b30*/  @!UP4 USHF.R.U32.HI UR6, URZ, UR4, UR6 ;  /* 0x00000004ff06c299 */ /* 0x008fe80008011606 */
[----:B------:R-:W-:Y:S04]  /*4b40*/  @!UP4 USEL UR6, UR13, UR6, !UP0 ;  /* 0x000000060d06c287 */ /* 0x000fe8000c000000 */
[----:B------:R-:W-:Y:S02]  /*4b50*/  @!UP4 UIADD3 UR4, UPT, UPT, -UR8, UR6, URZ ;  /* 0x000000060804c290 */ /* 0x000fe4000fffe1ff */
[----:B------:R-:W-:Y:S02]  /*4b60*/  @!UP4 UIADD3 UR6, UPT, UPT, UR8, -UR6, URZ ;  /* 0x800000060806c290 */ /* 0x000fe4000fffe0ff */
[----:B------:R-:W-:Y:S02]  /*4b70*/  @!UP4 UIMAD UR14, UR4, UR5, UR14 ;  /* 0x00000005040ec2a4 */ /* 0x000fe4000f8e020e */
[----:B------:R-:W-:Y:S01]  /*4b80*/  @!UP4 UIMAD UR13, UR6, UR10, UR13 ;  /* 0x0000000a060dc2a4 */ /* 0x000fe2000f8e020d */
[----:B------:R-:W-:Y:S11]  /*4b90*/  BRA.U UP1, `(.L_x_84) ;  /* 0x0000000101107547 */ /* 0x000ff6000b800000 */
[----:B-1----:R-:W-:Y:S04]  /*4ba0*/  MOV R0, UR50 ;  /* 0x0000003200007c02 */ /* 0x002fe80008000f00 */
[----:B------:R-:W-:Y:S04]  /*4bb0*/  SHF.L.U32 R0, R0, 0x1f, RZ ;  /* 0x0000001f00007819 */ /* 0x000fe800000006ff */
[----:B------:R-:W1:Y:S02]  /*4bc0*/  SYNCS.PHASECHK.TRANS64.TRYWAIT P1, [UR29+0x38], R0 ;  /* 0x00003800ff0075a7 */ /* 0x000e64000802111d */
[----:B-1----:R-:W-:Y:S05]  /*4bd0*/  @!P1 BRA `(.L_x_85) ;  /* 0x0000007800cc9947 */ /* 0x002fea0003800000 */
.L_x_84:
[----:B------:R-:W-:Y:S05]  /*4be0*/  BRA.U !UP6, `(.L_x_86) ;  /* 0x000000010e407547 */ /* 0x000fea000b800000 */
[----:B------:R-:W-:Y:S01]  /*4bf0*/  UPLOP3.LUT UP2, UPT, UPT, UPT, UP5, 0x80, 0x8 ;  /* 0x000000000008789c */ /* 0x000fe20003f4f050 */
[----:B-1----:R-:W-:Y:S01]  /*4c00*/  HFMA2 R0, -RZ, RZ, 0, 5.9604644775390625e-08 ;  /* 0x00000001ff007431 */ /* 0x002fe200000001ff */
[----:B------:R-:W1:Y:S04]  /*4c10*/  LDCU.64 UR8, c[0x0][0x358] ;  /* 0x00006b00ff0877ac */ /* 0x000e680008000a00 */
[----:B------:R-:W-:Y:S05]  /*4c20*/  PLOP3.LUT P1, PT, PT, PT, UP2, 0x80, 0x8 ;  /* 0x000000000008781c */ /* 0x000fea0003f2f028 */
[----:B------:R-:W3:Y:S01]  /*4c30*/  @UP2 LDCU.64 UR4, c[0x0][0x888] ;  /* 0x00011100ff0427ac */ /* 0x000ee20008000a00 */
[----:B------:R-:W-:Y:S07]  /*4c40*/  @UP2 UIMAD UR6, UR36, UR38, URZ ;  /* 0x00000026240622a4 */ /* 0x000fee000f8e02ff */
[----:B------:R-:W-:Y:S01]  /*4c50*/  @P1 PRMT R5, R0, 0x7610, R5 ;  /* 0x0000761000051816 */ /* 0x000fe20000000005 */
[----:B---3--:R-:W-:Y:S06]  /*4c60*/  @UP2 UIMAD.WIDE UR4, UR6, 0x4, UR4 ;  /* 0x00000004060428a5 */ /* 0x008fec000f8e0204 */
[----:B------:R-:W-:Y:S02]  /*4c70*/  IMAD.U32 R2, RZ, RZ, UR4 ;  /* 0x00000004ff027e24 */ /* 0x000fe4000f8e00ff */
[----:B------:R-:W-:Y:S03]  /*4c80*/  IMAD.U32 R3, RZ, RZ, UR5 ;  /* 0x00000005ff037e24 */ /* 0x000fe6000f8e00ff */
[----:B------:R-:W3:Y:S02]  /*4c90*/  @!UP2 LDCU UR4, c[0x0][0x880] ;  /* 0x00011000ff04a7ac */ /* 0x000ee40008000800 */
[----:B-1---5:R1:W5:Y:S02]  /*4ca0*/  @P1 LDG.E R219, desc[UR8][R2.64] ;  /* 0x0000000802db1981 */ /* 0x022364000c1e1900 */
[----:B-1----:R-:W-:Y:S05]  /*4cb0*/  IMAD.MOV.U32 R2, RZ, RZ, 0x1 ;  /* 0x00000001ff027424 */ /* 0x002fea00078e00ff */
[----:B------:R-:W-:Y:S05]  /*4cc0*/  @!P1 PRMT R5, R2, 0x7610, R5 ;  /* 0x0000761002059816 */ /* 0x000fea0000000005 */
[----:B------:R4:W-:Y:S02]  /*4cd0*/  STL.S16 [R1+0x60], R5 ;  /* 0x0000600501007387 */ /* 0x0009e40000100600 */
[----:B---34-:R-:W-:Y:S07]  /*4ce0*/  @!P1 MOV R219, UR4 ;  /* 0x0000000400db9c02 */ /* 0x018fee0008000f00 */
.L_x_86:
[----:B-----5:R-:W-:Y:S01]  /*4cf0*/  @!P0 FSETP.EQ.AND P2, PT, R219, RZ, PT ;  /* 0x000000ffdb00820b */ /* 0x020fe20003f42000 */
[----:B------:R-:W-:Y:S01]  /*4d00*/  @!UPT UIADD3 URZ, UPT, UPT, URZ, URZ, URZ ;  /* 0x000000fffffff290 */ /* 0x000fe2000fffe0ff */
[----:B------:R-:W-:Y:S11]  /*4d10*/  @!P0 BRA `(.L_x_87) ;  /* 0x00000000001c8947 */ /* 0x000ff60003800000 */
[----:B------:R-:W-:Y:S01]  /*4d20*/  PLOP3.LUT P2, PT, PT, PT, UP2, 0x80, 0x8 ;  /* 0x000000000008781c */ /* 0x000fe20003f4f028 */
[----:B-1----:R-:W3:Y:S03]  /*4d30*/  LDL R0, [R1+0x60] ;  /* 0x0000600001007983 */ /* 0x002ee60000100800 */
[----:B------:R-:W-:Y:S02]  /*4d40*/  PLOP3.LUT P2, PT, P2, PT, PT, 0x8, 0x80 ;  /* 0x000000000080781c */ /* 0x000fe4000174e170 */
[----:B---3--:R-:W-:Y:S11]  /*4d50*/  LOP3.LUT P0, RZ, R0, 0xff, RZ, 0xc0, !PT ;  /* 0x000000ff00ff7812 */ /* 0x008ff6000780c0ff */
[----:B------:R-:W-:Y:S02]  /*4d60*/  @!UPT UIADD3 URZ, UPT, UPT, URZ, URZ, URZ ;  /* 0x000000fffffff290 */ /* 0x000fe4000fffe0ff */
[----:B------:R-:W-:Y:S11]  /*4d70*/  @P0 FSETP.EQ.AND P2, PT, R219, RZ, PT ;  /* 0x000000ffdb00020b */ /* 0x000ff60003f42000 */
[----:B------:R-:W-:Y:S02]  /*4d80*/  @!UPT UIADD3 URZ, UPT, UPT, URZ, URZ, URZ ;  /* 0x000000fffffff290 */ /* 0x000fe4000fffe0ff */
.L_x_87:
[----:B------:R-:W3:Y:S01]  /*4d90*/  SYNCS.PHASECHK.TRANS64.TRYWAIT P0, [UR29+0x28], R4 ;  /* 0x00002804ff0075a7 */ /* 0x000ee2000800111d */
[----:B------:R-:W-:Y:S02]  /*4da0*/  ELECT P1, URZ, PT ;  /* 0x0000000000ff782f */ /* 0x000fe40003820000 */
[----:B-1----:R-:W-:Y:S01]  /*4db0*/  IADD3 R0, PT, PT, R8, 0x1, RZ ;  /* 0x0000000108007810 */ /* 0x002fe20007ffe0ff */
[----:B---3--:R-:W-:Y:S10]  /*4dc0*/  @!P0 BRA `(.L_x_88) ;  /* 0x0000007800688947 */ /* 0x008ff40003800000 */
.L_x_139:
[----:B------:R-:W-:Y:S01]  /*4dd0*/  PLOP3.LUT P1, PT, P2, P1, PT, 0xf2, 0x2f ;  /* 0x00000000002f781c */ /* 0x000fe20001723e72 */
[----:B------:R-:W-:Y:S01]  /*4de0*/  UMOV UR6, 0x0 ;  /* 0x0000000000067882 */ /* 0x000fe20000000000 */
[----:B------:R-:W-:Y:S01]  /*4df0*/  UMOV UR7, 0x10000000 ;  /* 0x1000000000077882 */ /* 0x000fe20000000000 */
[----:B------:R-:W-:Y:S01]  /*4e00*/  UMOV UR12, UR36 ;  /* 0x00000024000c7c82 */ /* 0x000fe20008000000 */
[----:B------:R-:W-:Y:S01]  /*4e10*/  UMOV UR20, UR36 ;  /* 0x0000002400147c82 */ /* 0x000fe20008000000 */
[----:B------:R-:W-:Y:S01]  /*4e20*/  UMOV UR28, UR36 ;  /* 0x00000024001c7c82 */ /* 0x000fe20008000000 */
[C---:B------:R-:W-:Y:S02]  /*4e30*/  ISETP.NE.AND P0, PT, R0.reuse, 0x2, PT ;  /* 0x000000020000780c */ /* 0x040fe40003f05270 */
[----:B------:R-:W-:Y:S02]  /*4e40*/  LOP3.LUT R9, R9, 0x1, RZ, 0x3c, !PT ;  /* 0x0000000109097812 */ /* 0x000fe400078e3cff */
[----:B-1----:R-:W-:Y:S02]  /*4e50*/  SEL R2, RZ, 0x1, P0 ;  /* 0x00000001ff027807 */ /* 0x002fe40000000000 */
[----:B------:R-:W-:Y:S01]  /*4e60*/  SEL R8, R0, RZ, P0 ;  /* 0x000000ff00087207 */ /* 0x000fe20000000000 */
[----:B------:R-:W-:Y:S01]  /*4e70*/  VOTEU.ALL UP0, P1 ;  /* 0x0000000000ff7886 */ /* 0x000fe20000800000 */
[----:B------:R-:W-:Y:S04]  /*4e80*/  LOP3.LUT R10, R10, R2, RZ, 0x3c, !PT ;  /* 0x000000020a0a7212 */ /* 0x000fe800078e3cff */
[----:B------:R-:W-:Y:S02]  /*4e90*/  @!UP0 UIADD3 UR4, UP1, UPT, UR52, 0x580, URZ ;  /* 0x0000058034048890 */ /* 0x000fe4000ff3e0ff */
[----:B------:R-:W-:Y:S02]  /*4ea0*/  @!UP0 USHF.L.U32 UR35, UR46, 0x7, URZ ;  /* 0x000000072e238899 */ /* 0x000fe400080006ff */
[----:B------:R-:W-:Y:S02]  /*4eb0*/  @!UP0 UIADD3.X UR5, UPT, UPT, URZ, UR53, URZ, UP1, !UPT ;  /* 0x00000035ff058290 */ /* 0x000fe40008ffe4ff */
[----:B------:R-:W-:Y:S02]  /*4ec0*/  @!UP0 UIMAD UR34, UR47, 0xe0, URZ ;  /* 0x000000e02f2288a4 */ /* 0x000fe4000f8e02ff */
[----:B------:R-:W-:Y:S02]  /*4ed0*/  @!UP0 UIADD3 UR32, UPT, UPT, UR29, 0x100, URZ ;  /* 0x000001001d208890 */ /* 0x000fe4000fffe0ff */
[----:B------:R-:W-:Y:S01]  /*4ee0*/  @!UP0 UIADD3 UR33, UPT, UPT, UR29, 0x20, URZ ;  /* 0x000000201d218890 */ /* 0x000fe2000fffe0ff */
[----:B------:R-:W-:Y:S01]  /*4ef0*/  VOTEU.ALL UP1, P1 ;  /* 0x0000000000ff7886 */ /* 0x000fe20000820000 */
[----:B------:R-:W-:Y:S02]  /*4f00*/  @!UP0 UIADD3 UR8, UPT, UPT, UR29, 0x1100, URZ ;  /* 0x000011001d088890 */ /* 0x000fe4000fffe0ff */
[----:B------:R-:W-:Y:S03]  /*4f10*/  @!UP0 UIADD3 UR10, UPT, UPT, UR34, 0x20, URZ ;  /* 0x00000020220a8890 */ /* 0x000fe6000fffe0ff */
[----:B------:R-:W-:Y:S01]  /*4f20*/  UMOV UR9, UR33 ;  /* 0x0000002100097c82 */ /* 0x000fe20008000000 */
[----:B------:R-:W-:Y:S01]  /*4f30*/  UMOV UR11, UR35 ;  /* 0x00000023000b7c82 */ /* 0x000fe20008000000 */
[----:B------:R1:W-:Y:S01]  /*4f40*/  @!UP1 UTMALDG.3D [UR32], [UR4], desc[UR6] ;  /* 0x00000620040095b4 */ /* 0x0003e20008011000 */
[----:B------:R-:W-:Y:S01]  /*4f50*/  VOTEU.ALL UP1, P1 ;  /* 0x0000000000ff7886 */ /* 0x000fe20000820000 */
[----:B------:R-:W-:Y:S02]  /*4f60*/  @!UP0 UIADD3 UR16, UPT, UPT, UR29, 0x2100, URZ ;  /* 0x000021001d108890 */ /* 0x000fe4000fffe0ff */
[----:B------:R-:W-:Y:S01]  /*4f70*/  @!UP0 UIADD3 UR18, UPT, UPT, UR34, 0x40, URZ ;  /* 0x0000004022128890 */ /* 0x000fe2000fffe0ff */
        /* <DEDUP_REMOVED lines=10> */
[----:B------:R-:W-:Y:S02]  /*5020*/  UIADD3 UR47, UPT, UPT, UR13, UR57, URZ ;  /* 0x000000390d2f7290 */ /* 0x000fe4000fffe0ff */
[----:B------:R-:W-:Y:S02]  /*5030*/  UIADD3 UR46, UPT, UPT, UR14, UR56, URZ ;  /* 0x000000380e2e7290 */ /* 0x000fe4000fffe0ff */
[----:B------:R-:W-:Y:S01]  /*5040*/  @!UP1 UTMALDG.3D [UR24], [UR4], desc[UR6] ;  /* 0x00000618040095b4 */ /* 0x000fe20008011000 */
[----:B------:R-:W-:Y:S01]  /*5050*/  VOTEU.ALL UP1, P1 ;  /* 0x0000000000ff7886 */ /* 0x000fe20000820000 */
[----:B-1----:R-:W-:Y:S01]  /*5060*/  UMOV UR36, UR30 ;  /* 0x0000001e00247c82 */ /* 0x002fe20008000000 */
[----:B---3--:R-:W-:Y:S02]  /*5070*/  @!UP0 UIADD3 UR8, UPT, UPT, UR29, 0x4100, URZ ;  /* 0x000041001d088890 */ /* 0x008fe4000fffe0ff */
[----:B------:R-:W-:Y:S02]  /*5080*/  @!UP0 UIADD3 UR10, UPT, UPT, UR34, 0x80, URZ ;  /* 0x00000080220a8890 */ /* 0x000fe4000fffe0ff */
[----:B----4-:R-:W-:Y:S02]  /*5090*/  @!UP0 UIADD3 UR16, UPT, UPT, UR29, 0x5100, URZ ;  /* 0x000051001d108890 */ /* 0x010fe4000fffe0ff */
[----:B------:R-:W-:Y:S05]  /*50a0*/  @!UP0 UIADD3 UR18, UPT, UPT, UR34, 0xa0, URZ ;  /* 0x000000a022128890 */ /* 0x000fea000fffe0ff */
[----:B------:R1:W-:Y:S01]  /*50b0*/  @!UP1 UTMALDG.3D [UR8], [UR4], desc[UR6] ;  /* 0x00000608040095b4 */ /* 0x0003e20008011000 */
[----:B------:R-:W-:Y:S02]  /*50c0*/  UPLOP3.LUT UP1, UPT, UPT, UPT, UPT, 0x80, 0x8 ;  /* 0x000000000008789c */ /* 0x000fe40003f2f070 */
[----:B-1----:R-:W-:Y:S02]  /*50d0*/  @!UP0 UIADD3 UR8, UPT, UPT, UR29, 0x6100, URZ ;  /* 0x000061001d088890 */ /* 0x002fe4000fffe0ff */
[----:B------:R-:W-:Y:S01]  /*50e0*/  @!UP0 UIADD3 UR10, UPT, UPT, UR34, 0xc0, URZ ;  /* 0x000000c0220a8890 */ /* 0x000fe2000fffe0ff */
[----:B------:R-:W-:Y:S05]  /*50f0*/  VOTEU.ALL UP0, P1 ;  /* 0x0000000000ff7886 */ /* 0x000fea0000800000 */
[----:B------:R3:W-:Y:S01]  /*5100*/  @!UP0 UTMALDG.3D [UR16], [UR4], desc[UR6] ;  /* 0x00000610040085b4 */ /* 0x0007e20008011000 */
[----:B------:R-:W-:Y:S05]  /*5110*/  VOTEU.ALL UP0, P1 ;  /* 0x0000000000ff7886 */ /* 0x000fea0000800000 */
[----:B------:R3:W-:Y:S01]  /*5120*/  @!UP0 UTMALDG.3D [UR8], [UR4], desc[UR6] ;  /* 0x00000608040085b4 */ /* 0x0007e20008011000 */
[----:B------:R3:W-:Y:S01]  /*5130*/  @!P1 SYNCS.ARRIVE.TRANS64.RED.A0TR RZ, [UR29+0x20], R11 ;  /* 0x0000200bffff99a7 */ /* 0x0007e2000830041d */
[----:B------:R-:W-:Y:S01]  /*5140*/  SYNCS.ARRIVE.TRANS64.RED.A1T0 RZ, [UR44], RZ ;  /* 0x000000ffffff79a7 */ /* 0x000fe2000810042c */
[----:B------:R-:W-:Y:S05]  /*5150*/  BRA.U UP3, `(.L_x_89) ;  /* 0xfffffff503007547 */ /* 0x000fea000b83ffff */
[----:B------:R-:W-:Y:S07]  /*5160*/  MOV R2, UR29 ;  /* 0x0000001d00027c02 */ /* 0x000fee0008000f00 */
.L_x_90:
[----:B-1----:R-:W-:-:S04]  /*5170*/  SHF.L.U32 R0, R9, 0x1f, RZ ;  /* 0x0000001f09007819 */ /* 0x002fc800000006ff */
[----:B------:R1:W4:Y:S03]  /*5180*/  SYNCS.PHASECHK.TRANS64.TRYWAIT P0, [R2+URZ+0x28], R0 ;  /* 0x00002800020075a7 */ /* 0x00032600080011ff */
[----:B----4-:R-:W-:Y:S05]  /*5190*/  @!P0 NANOSLEEP.SYNCS 0x989680 ;  /* 0x009896800000895d */ /* 0x010fea0003900000 */
[----:B------:R-:W4:Y:S02]  /*51a0*/  @!P0 SYNCS.PHASECHK.TRANS64 P0, [R2+URZ+0x28], R0 ;  /* 0x00002800020085a7 */ /* 0x000f2400080010ff */
[----:B--234-:R-:W-:Y:S05]  /*51b0*/  @P0 EXIT ;  /* 0x000000000000094d */ /* 0x01cfea0003800000 */
[----:B------:R-:W-:Y:S05]  /*51c0*/  BRA `(.L_x_90) ;  /* 0xfffffffc00e87947 */ /* 0x000fea000383ffff */
.L_x_81:
[----:B------:R-:W-:-:S06]  /*51d0*/  UISETP.GE.AND UP0, UPT, UR14, 0x4, UPT ;  /* 0x000000040e00788c */ /* 0x000fcc000bf06270 */
[----:B------:R-:W-:-:S13]  /*51e0*/  PLOP3.LUT P0, PT, PT, PT, UP0, 0x80, 0x8 ;  /* 0x000000000008781c */ /* 0x000fda0003f0f008 */
[----:B------:R-:W-:Y:S05]  /*51f0*/  @!P0 EXIT ;  /* 0x000000000000894d */ /* 0x000fea0003800000 */
[----:B------:R-:W-:Y:S01]  /*5200*/  BAR.SYNC.DEFER_BLOCKING 0x6, 0xa0 ;  /* 0x0182800000007b1d */ /* 0x000fe20000010000 */
[----:B------:R-:W-:-:S05]  /*5210*/  IMAD.U32 R0, R6, 0x10000, RZ ;  /* 0x0001000006007824 */ /* 0x000fca00078e00ff */
[----:B------:R-:W-:Y:S01]  /*5220*/  UMOV UR4, 0x400 ;  /* 0x0000040000047882 */ /* 0x000fe20000000000 */
[----:B------:R-:W-:Y:S01]  /*5230*/  LOP3.LUT R0, R0, 0x600000, RZ, 0xc0, !PT ;  /* 0x0060000000007812 */ /* 0x000fe200078ec0ff */
[----:B------:R-:W-:Y:S01]  /*5240*/  ULEA UR4, UR5, UR4, 0x18 ;  /* 0x0000000405047291 */ /* 0x000fe2000f8ec0ff */
[----:B------:R-:W-:Y:S01]  /*5250*/  STL [R1+0x64], RZ ;  /* 0x000064ff01007387 */ /* 0x000fe20000100800 */
[----:B------:R-:W1:Y:S01]  /*5260*/  LDCU UR42, c[0x0][0xb0c] ;  /* 0x00016180ff2a77ac */ /* 0x000e620008000800 */
[----:B------:R-:W2:Y:S01]  /*5270*/  LDCU UR62, c[0x0][0xb20] ;  /* 0x00016400ff3e77ac */ /* 0x000ea20008000800 */
[----:B------:R-:W3:Y:S01]  /*5280*/  LDCU UR39, c[0x0][0xb30] ;  /* 0x00016600ff2777ac */ /* 0x000ee20008000800 */
[----:B------:R-:W4:Y:S04]  /*5290*/  LDCU.64 UR58, c[0x0][0x888] ;  /* 0x00011100ff3a77ac */ /* 0x000f280008000a00 */
[----:B------:R-:W1:Y:S01]  /*52a0*/  LDS R216, [UR4+0xd0] ;  /* 0x0000d004ffd87984 */ /* 0x000e620008000800 */
[----:B------:R-:W1:Y:S01]  /*52b0*/  LDCU.64 UR40, c[0x0][0xb28] ;  /* 0x00016500ff2877ac */ /* 0x000e620008000a00 */
[----:B------:R-:W1:Y:S01]  /*52c0*/  LDCU.128 UR52, c[0x0][0xb10] ;  /* 0x00016200ff3477ac */ /* 0x000e620008000c00 */
[----:B------:R-:W-:Y:S01]  /*52d0*/  UMOV UR43, URZ ;  /* 0x000000ff002b7c82 */ /* 0x000fe20008000000 */
[----:B------:R-:W-:Y:S01]  /*52e0*/  UMOV UR50, URZ ;  /* 0x000000ff00327c82 */ /* 0x000fe20008000000 */
[----:B------:R-:W-:Y:S01]  /*52f0*/  UMOV UR18, URZ ;  /* 0x000000ff00127c82 */ /* 0x000fe20008000000 */
[----:B------:R-:W-:Y:S01]  /*5300*/  UMOV UR49, URZ ;  /* 0x000000ff00317c82 */ /* 0x000fe20008000000 */
[----:B-1234-:R-:W-:-:S07]  /*5310*/  IADD3 R216, PT, PT, R216, R0, RZ ;  /* 0x00000000d8d87210 */ /* 0x01efce0007ffe0ff */
.L_x_113:
[----:B-1----:R-:W1:Y:S01]  /*5320*/  S2UR UR61, SR_CgaCtaId ;  /* 0x00000000003d79c3 */ /* 0x002e620000008800 */
[----:B------:R-:W-:Y:S01]  /*5330*/  UMOV UR44, 0x400 ;  /* 0x00000400002c7882 */ /* 0x000fe20000000000 */
[----:B------:R-:W-:Y:S04]  /*5340*/  MOV R0, UR49 ;  /* 0x0000003100007c02 */ /* 0x000fe80008000f00 */
[----:B------:R-:W-:Y:S01]  /*5350*/  SHF.L.U32 R0, R0, 0x1f, RZ ;  /* 0x0000001f00007819 */ /* 0x000fe200000006ff */
[----:B-1----:R-:W-:Y:S04]  /*5360*/  ULEA UR44, UR61, UR44, 0x18 ;  /* 0x0000002c3d2c7291 */ /* 0x002fe8000f8ec0ff */
[----:B------:R-:W-:Y:S09]  /*5370*/  ULEA UR4, UR18, UR44, 0x3 ;  /* 0x0000002c12047291 */ /* 0x000ff2000f8e18ff */
[----:B------:R-:W1:Y:S02]  /*5380*/  SYNCS.PHASECHK.TRANS64.TRYWAIT P0, [UR4+0x40], R0 ;  /* 0x00004000ff0075a7 */ /* 0x000e640008001104 */
[----:B-1---5:R-:W-:Y:S05]  /*5390*/  @!P0 BRA `(.L_x_91) ;  /* 0x00000074000c8947 */ /* 0x022fea0003800000 */
.L_x_141:
[----:B------:R-:W-:Y:S02]  /*53a0*/  ULEA UR5, UR18, UR44, 0x4 ;  /* 0x0000002c12057291 */ /* 0x000fe4000f8e20ff */
[----:B------:R-:W-:Y:S01]  /*53b0*/  UIADD3 UR4, UPT, UPT, UR4, 0x50, URZ ;  /* 0x0000005004047890 */ /* 0x000fe2000fffe0ff */
[----:B------:R-:W2:Y:S03]  /*53c0*/  LDCU UR10, c[0x0][0xb24] ;  /* 0x00016480ff0a77ac */ /* 0x000ea60008000800 */
[----:B------:R-:W-:Y:S03]  /*53d0*/  UPRMT UR4, URZ, 0x654, UR4 ;  /* 0x00000654ff047896 */ /* 0x000fe60008000004 */
[----:B------:R-:W3:Y:S01]  /*53e0*/  LDS.128 R4, [UR5+0xb0] ;  /* 0x0000b005ff047984 */ /* 0x000ee20008000c00 */
[----:B------:R-:W-:Y:S01]  /*53f0*/  @!PT LDS RZ, [RZ] ;  /* 0x00000000fffff984 */ /* 0x000fe20000000800 */
[----:B------:R-:W-:Y:S01]  /*5400*/  @!PT LDS RZ, [RZ] ;  /* 0x00000000fffff984 */ /* 0x000fe20000000800 */
[----:B------:R-:W-:Y:S01]  /*5410*/  @!PT LDS RZ, [RZ] ;  /* 0x00000000fffff984 */ /* 0x000fe20000000800 */
[----:B------:R-:W-:Y:S01]  /*5420*/  @!PT LDS RZ, [RZ] ;  /* 0x00000000fffff984 */ /* 0x000fe20000000800 */
[----:B------:R4:W-:Y:S07]  /*5430*/  MEMBAR.ALL.CTA ;  /* 0x0000000000007992 */ /* 0x0009ee0000008000 */
[----:B----4-:R-:W4:Y:S02]  /*5440*/  FENCE.VIEW.ASYNC.S ;  /* 0x00000000000073c6 */ /* 0x010f240000000000 */
[----:B----4-:R-:W-:Y:S01]  /*5450*/  SYNCS.ARRIVE.TRANS64.RED.A1T0 RZ, [UR4], RZ ;  /* 0x000000ffffff79a7 */ /* 0x010fe20008100404 */
[----:B---3--:R-:W-:Y:S11]  /*5460*/  LOP3.LUT P0, RZ, R6, 0x1, RZ, 0xc0, !PT ;  /* 0x0000000106ff7812 */ /* 0x008ff6000780c0ff */
[----:B------:R-:W-:Y:S02]  /*5470*/  @!UPT UIADD3 URZ, UPT, UPT, URZ, URZ, URZ ;  /* 0x000000fffffff290 */ /* 0x000fe4000fffe0ff */
[----:B------:R-:W-:Y:S01]  /*5480*/  VOTEU.ANY UP0, P0 ;  /* 0x0000000000ff7886 */ /* 0x000fe20000000100 */
[----:B------:R-:W-:Y:S01]  /*5490*/  PLOP3.LUT P3, PT, PT, PT, UP0, 0x80, 0x8 ;  /* 0x000000000008781c */ /* 0x000fe20003f6f008 */
[----:B------:R-:W-:Y:S01]  /*54a0*/  UP2UR UR48, UPR, URZ, 0x1 ;  /* 0x00000001ff307883 */ /* 0x000fe20008000000 */
[----:B------:R-:W-:Y:S02]  /*54b0*/  PLOP3.LUT P1, PT, PT, PT, UP0, 0x80, 0x8 ;  /* 0x000000000008781c */ /* 0x000fe40003f2f008 */
[----:B------:R-:W-:Y:S02]  /*54c0*/  PLOP3.LUT P2, PT, PT, PT, UP0, 0x80, 0x8 ;  /* 0x000000000008781c */ /* 0x000fe40003f4f008 */
[----:B------:R-:W-:Y:S01]  /*54d0*/  PLOP3.LUT P0, PT, PT, PT, UP0, 0x80, 0x8 ;  /* 0x000000000008781c */ /* 0x000fe20003f0f008 */
[----:B--2---:R-:W-:Y:S06]  /*54e0*/  UISETP.GE.AND UP0, UPT, UR10, 0x1, UPT ;  /* 0x000000010a00788c */ /* 0x004fec000bf06270 */
[----:B-1----:R-:W-:Y:S02]  /*54f0*/  @P3 MOV R2, R4 ;  /* 0x0000000400023202 */ /* 0x002fe40000000f00 */
[----:B------:R-:W-:Y:S02]  /*5500*/  @P1 LOP3.LUT R0, R5, 0xffff, RZ, 0xc0, !PT ;  /* 0x0000ffff05001812 */ /* 0x000fe400078ec0ff */
[----:B------:R-:W-:Y:S02]  /*5510*/  @P2 R2UR UR38, R2 ;  /* 0x00000000022622ca */ /* 0x000fe400000e0000 */
[----:B------:R-:W-:Y:S01]  /*5520*/  @P0 R2UR UR37, R0 ;  /* 0x00000000002502ca */ /* 0x000fe200000e0000 */
[----:B------:R-:W-:Y:S03]  /*5530*/  @!UPT UIADD3 URZ, UPT, UPT, URZ, URZ, URZ ;  /* 0x000000fffffff290 */ /* 0x000fe6000fffe0ff */
[----:B------:R-:W-:Y:S11]  /*5540*/  BRA.U !UP0, `(.L_x_92) ;  /* 0x0000000108c87547 */ /* 0x000ff6000b800000 */
[----:B------:R-:W1:Y:S01]  /*5550*/  LDCU UR7, c[0x0][0x370] ;  /* 0x00006e00ff0777ac */ /* 0x000e620008000800 */
[----:B------:R-:W2:Y:S01]  /*5560*/  LDCU UR4, c[0x0][0x374] ;  /* 0x00006e80ff0477ac */ /* 0x000ea20008000800 */
[----:B------:R-:W-:Y:S02]  /*5570*/  UISETP.NE.AND UP0, UPT, UR54, 0x1, UPT ;  /* 0x000000013600788c */ /* 0x000fe4000bf05270 */
[----:B------:R-:W-:Y:S02]  /*5580*/  UIMAD.WIDE.U32 UR12, UR37, UR55, URZ ;  /* 0x00000037250c72a5 */ /* 0x000fe4000f8e00ff */
[----:B------:R-:W-:Y:S02]  /*5590*/  UISETP.NE.AND UP1, UPT, UR42, 0x1, UPT ;  /* 0x000000012a00788c */ /* 0x000fe4000bf25270 */
[----:B------:R-:W-:Y:S02]  /*55a0*/  UISETP.NE.AND UP2, UPT, UR10, 0x1, UPT ;  /* 0x000000010a00788c */ /* 0x000fe4000bf45270 */
[----:B------:R-:W-:Y:S02]  /*55b0*/  UIMAD.WIDE.U32 UR16, UR38, UR52, URZ ;  /* 0x00000034261072a5 */ /* 0x000fe4000f8e00ff */
[----:B-1----:R-:W-:Y:S02]  /*55c0*/  UIMAD.WIDE.U32 UR14, UR7, UR52, URZ ;  /* 0x00000034070e72a5 */ /* 0x002fe4000f8e00ff */
[----:B--2---:R-:W-:Y:S07]  /*55d0*/  UIMAD.WIDE.U32 UR8, UR4, UR55, URZ ;  /* 0x00000037040872a5 */ /* 0x004fee000f8e00ff */
[----:B------:R-:W-:Y:S02]  /*55e0*/  UMOV UR5, UR9 ;  /* 0x0000000900057c82 */ /* 0x000fe40008000000 */
[----:B------:R-:W-:Y:S03]  /*55f0*/  @UP0 USHF.R.U32.HI UR4, URZ, UR62, UR5 ;  /* 0x0000003eff040299 */ /* 0x000fe60008011605 */
[----:B------:R-:W-:Y:S01]  /*5600*/  UMOV UR5, UR13 ;  /* 0x0000000d00057c82 */ /* 0x000fe20008000000 */
[----:B------:R-:W-:Y:S02]  /*5610*/  UIMAD.WIDE.U32 UR8, UR4, UR40, URZ ;  /* 0x00000028040872a5 */ /* 0x000fe4000f8e00ff */
[----:B------:R-:W-:Y:S03]  /*5620*/  USHF.R.U32.HI UR6, URZ, UR62, UR5 ;  /* 0x0000003eff067299 */ /* 0x000fe60008011605 */
[----:B------:R-:W-:Y:S01]  /*5630*/  UMOV UR5, UR15 ;  /* 0x0000000f00057c82 */ /* 0x000fe20008000000 */
[----:B------:R-:W-:Y:S02]  /*5640*/  USEL UR6, UR37, UR6, !UP0 ;  /* 0x0000000625067287 */ /* 0x000fe4000c000000 */
[----:B------:R-:W-:Y:S01]  /*5650*/  @UP1 USHF.R.U32.HI UR7, URZ, UR53, UR5 ;  /* 0x00000035ff071299 */ /* 0x000fe20008011605 */
[----:B------:R-:W-:Y:S02]  /*5660*/  UMOV UR8, UR9 ;  /* 0x0000000900087c82 */ /* 0x000fe40008000000 */
[----:B------:R-:W-:Y:S01]  /*5670*/  UMOV UR5, UR17 ;  /* 0x0000001100057c82 */ /* 0x000fe20008000000 */
[----:B------:R-:W-:Y:S02]  /*5680*/  UIMAD.WIDE.U32 UR12, UR7, UR40, URZ ;  /* 0x00000028070c72a5 */ /* 0x000fe4000f8e00ff */
[----:B------:R-:W-:Y:S02]  /*5690*/  @UP2 USHF.R.U32.HI UR4, URZ, UR41, UR8 ;  /* 0x00000029ff042299 */ /* 0x000fe40008011608 */
[----:B------:R-:W-:Y:S02]  /*56a0*/  USHF.R.U32.HI UR5, URZ, UR53, UR5 ;  /* 0x00000035ff057299 */ /* 0x000fe40008011605 */
[----:B------:R-:W-:Y:S02]  /*56b0*/  UIMAD UR4, UR10, UR4, URZ ;  /* 0x000000040a0472a4 */ /* 0x000fe4000f8e02ff */
[----:B------:R-:W-:Y:S02]  /*56c0*/  USEL UR5, UR38, UR5, !UP1 ;  /* 0x0000000526057287 */ /* 0x000fe4000c800000 */
[----:B------:R-:W-:Y:S01]  /*56d0*/  UISETP.GE.AND UP0, UPT, UR6, UR4, UPT ;  /* 0x000000040600728c */ /* 0x000fe2000bf06270 */
[----:B------:R-:W-:Y:S01]  /*56e0*/  UMOV UR8, UR13 ;  /* 0x0000000d00087c82 */ /* 0x000fe20008000000 */
[----:B------:R-:W-:Y:S02]  /*56f0*/  UIMAD.WIDE.U32 UR12, UR6, UR40, URZ ;  /* 0x00000028060c72a5 */ /* 0x000fe4000f8e00ff */
[----:B------:R-:W-:Y:S04]  /*5700*/  @UP2 USHF.R.U32.HI UR7, URZ, UR41, UR8 ;  /* 0x00000029ff072299 */ /* 0x000fe80008011608 */
[----:B------:R-:W-:Y:S01]  /*5710*/  UIMAD UR8, UR10, UR7, URZ ;  /* 0x000000070a0872a4 */ /* 0x000fe2000f8e02ff */
[----:B------:R-:W-:Y:S03]  /*5720*/  UMOV UR4, UR13 ;  /* 0x0000000d00047c82 */ /* 0x000fe60008000000 */
[----:B------:R-:W-:Y:S02]  /*5730*/  UISETP.GE.OR UP0, UPT, UR5, UR8, UP0 ;  /* 0x000000080500728c */ /* 0x000fe40008706670 */
[----:B------:R-:W-:Y:S02]  /*5740*/  USHF.R.U32.HI UR4, URZ, UR41, UR4 ;  /* 0x00000029ff047299 */ /* 0x000fe40008011604 */
[----:B------:R-:W-:Y:S02]  /*5750*/  UIMAD.WIDE.U32 UR8, UR5, UR40, URZ ;  /* 0x00000028050872a5 */ /* 0x000fe4000f8e00ff */
[----:B------:R-:W-:Y:S02]  /*5760*/  USEL UR12, UR6, UR4, !UP2 ;  /* 0x00000004060c7287 */ /* 0x000fe4000d000000 */
[----:B------:R-:W-:Y:S02]  /*5770*/  UIADD3 UR8, UPT, UPT, -UR5, URZ, URZ ;  /* 0x000000ff05087290 */ /* 0x000fe4000fffe1ff */
[----:B------:R-:W-:Y:S01]  /*5780*/  UIADD3 UR11, UPT, UPT, -UR12, URZ, URZ ;  /* 0x000000ff0c0b7290 */ /* 0x000fe2000fffe1ff */
[----:B------:R-:W-:Y:S01]  /*5790*/  @!UP0 UMOV UR4, UR9 ;  /* 0x0000000900048c82 */ /* 0x000fe20008000000 */
[----:B------:R-:W-:Y:S02]  /*57a0*/  UIADD3 UR9, UPT, UPT, -UR6, URZ, URZ ;  /* 0x000000ff06097290 */ /* 0x000fe4000fffe1ff */
[----:B------:R-:W-:Y:S02]  /*57b0*/  @!UP0 USHF.R.U32.HI UR4, URZ, UR41, UR4 ;  /* 0x00000029ff048299 */ /* 0x000fe40008011604 */
[----:B------:R-:W-:Y:S02]  /*57c0*/  UIMAD UR11, UR10, UR11, UR6 ;  /* 0x0000000b0a0b72a4 */ /* 0x000fe4000f8e0206 */
[----:B------:R-:W-:Y:S04]  /*57d0*/  @!UP0 USEL UR4, UR5, UR4, !UP2 ;  /* 0x0000000405048287 */ /* 0x000fe8000d000000 */
[----:B------:R-:W-:Y:S02]  /*57e0*/  @!UP0 UIMAD UR11, UR7, UR11, UR4 ;  /* 0x0000000b070b82a4 */ /* 0x000fe4000f8e0204 */
[----:B------:R-:W-:Y:S02]  /*57f0*/  @!UP0 UIADD3 UR12, UPT, UPT, UR12, -UR4, URZ ;  /* 0x800000040c0c8290 */ /* 0x000fe4000fffe0ff */
[----:B------:R-:W-:Y:S02]  /*5800*/  UIMAD UR7, UR42, UR8, UR38 ;  /* 0x000000082a0772a4 */ /* 0x000fe4000f8e0226 */
[----:B------:R-:W-:Y:S02]  /*5810*/  @!UP0 UIMAD UR6, UR12, UR10, UR5 ;  /* 0x0000000a0c0682a4 */ /* 0x000fe4000f8e0205 */
[----:B------:R-:W-:Y:S01]  /*5820*/  UIMAD UR4, UR54, UR9, UR37 ;  /* 0x00000009360472a4 */ /* 0x000fe2000f8e0225 */
[----:B------:R-:W-:Y:S02]  /*5830*/  @!UP0 UMOV UR5, UR11 ;  /* 0x0000000b00058c82 */ /* 0x000fe40008000000 */
[----:B------:R-:W-:Y:S02]  /*5840*/  UIMAD UR38, UR5, UR42, UR7 ;  /* 0x0000002a052672a4 */ /* 0x000fe4000f8e0207 */
[----:B------:R-:W-:Y:S11]  /*5850*/  UIMAD UR37, UR6, UR54, UR4 ;  /* 0x00000036062572a4 */ /* 0x000ff6000f8e0204 */
[----:B------:R-:W-:Y:S01]  /*5860*/  @!UPT UIADD3 URZ, UPT, UPT, URZ, URZ, URZ ;  /* 0x000000fffffff290 */ /* 0x000fe2000fffe0ff */
.L_x_92:
[----:B------:R-:W-:Y:S02]  /*5870*/  UISETP.NE.AND UP0, UPT, UR39, 0x1, UPT ;  /* 0x000000012700788c */ /* 0x000fe4000bf05270 */
[----:B------:R-:W-:Y:S02]  /*5880*/  UISETP.NE.AND UP1, UPT, UR48, URZ, UPT ;  /* 0x000000ff3000728c */ /* 0x000fe4000bf25270 */
[----:B------:R-:W-:Y:S04]  /*5890*/  UIADD3 UR45, UPT, UPT, UR18, 0x1, URZ ;  /* 0x00000001122d7890 */ /* 0x000fe8000fffe0ff */
[----:B------:R-:W-:Y:S02]  /*58a0*/  PLOP3.LUT P1, PT, PT, PT, UP1, 0x80, 0x8 ;  /* 0x000000000008781c */ /* 0x000fe40003f2f018 */
[----:B------:R-:W-:Y:S01]  /*58b0*/  PLOP3.LUT P0, PT, PT, PT, UP1, 0x80, 0x8 ;  /* 0x000000000008781c */ /* 0x000fe20003f0f018 */
[----:B------:R-:W1:Y:S01]  /*58c0*/  @!UP0 LDCU.128 UR12, c[0x0][0xb10] ;  /* 0x00016200ff0c87ac */ /* 0x000e620008000c00 */
[----:B------:R-:W2:Y:S09]  /*58d0*/  @!UP0 LDCU UR5, c[0x0][0xb0c] ;  /* 0x00016180ff0587ac */ /* 0x000eb20008000800 */
[----:B------:R-:W-:Y:S01]  /*58e0*/  @P1 SHF.R.U32.HI R4, RZ, 0x10, R5 ;  /* 0x00000010ff041819 */ /* 0x000fe20000011605 */
[----:B------:R-:W3:Y:S03]  /*58f0*/  @!UP0 LDCU UR10, c[0x0][0xb20] ;  /* 0x00016400ff0a87ac */ /* 0x000ee60008000800 */
[----:B------:R-:W-:Y:S01]  /*5900*/  @P0 R2UR UR51, R4 ;  /* 0x00000000043302ca */ /* 0x000fe200000e0000 */
[----:B-1----:R-:W-:Y:S02]  /*5910*/  UIMAD.WIDE.U32 UR8, UR38, UR12, URZ ;  /* 0x0000000c260872a5 */ /* 0x002fe4000f8e00ff */
[----:B------:R-:W-:Y:S02]  /*5920*/  UIMAD.WIDE.U32 UR6, UR37, UR15, URZ ;  /* 0x0000000f250672a5 */ /* 0x000fe4000f8e00ff */
[----:B------:R-:W-:Y:S03]  /*5930*/  @!UP0 UISETP.NE.AND UP1, UPT, UR14, 0x1, UPT ;  /* 0x000000010e00888c */ /* 0x000fe6000bf25270 */
[----:B------:R-:W-:Y:S01]  /*5940*/  @!UP0 UMOV UR4, UR9 ;  /* 0x0000000900048c82 */ /* 0x000fe20008000000 */
[----:B--2---:R-:W-:Y:S02]  /*5950*/  @!UP0 UISETP.NE.AND UP2, UPT, UR5, 0x1, UPT ;  /* 0x000000010500888c */ /* 0x004fe4000bf45270 */
[----:B------:R-:W-:Y:S01]  /*5960*/  @!UP0 USHF.R.U32.HI UR4, URZ, UR13, UR4 ;  /* 0x0000000dff048299 */ /* 0x000fe20008011604 */
[----:B------:R-:W-:Y:S02]  /*5970*/  @!UP0 UMOV UR6, UR7 ;  /* 0x0000000700068c82 */ /* 0x000fe40008000000 */
[----:B---3--:R-:W-:Y:S02]  /*5980*/  @!UP0 USHF.R.U32.HI UR6, URZ, UR10, UR6 ;  /* 0x0000000aff068299 */ /* 0x008fe40008011606 */
[----:B------:R-:W-:Y:S02]  /*5990*/  @!UP0 USEL UR7, UR38, UR4, !UP2 ;  /* 0x0000000426078287 */ /* 0x000fe4000d000000 */
[----:B------:R-:W-:Y:S04]  /*59a0*/  @!UP0 USEL UR6, UR37, UR6, !UP1 ;  /* 0x0000000625068287 */ /* 0x000fe8000c800000 */
[----:B------:R-:W-:Y:S02]  /*59b0*/  @!UP0 UIADD3 UR4, UPT, UPT, -UR7, UR6, URZ ;  /* 0x0000000607048290 */ /* 0x000fe4000fffe1ff */
[----:B------:R-:W-:Y:S02]  /*59c0*/  @!UP0 UIADD3 UR6, UPT, UPT, UR7, -UR6, URZ ;  /* 0x8000000607068290 */ /* 0x000fe4000fffe0ff */
[----:B------:R-:W-:Y:S02]  /*59d0*/  UIADD3 UR7, UPT, UPT, UR44, 0x100, URZ ;  /* 0x000001002c077890 */ /* 0x000fe4000fffe0ff */
[----:B------:R-:W-:Y:S02]  /*59e0*/  @!UP0 UIMAD UR38, UR4, UR5, UR38 ;  /* 0x00000005042682a4 */ /* 0x000fe4000f8e0226 */
[----:B------:R-:W-:Y:S02]  /*59f0*/  @!UP0 UIMAD UR37, UR6, UR14, UR37 ;  /* 0x0000000e062582a4 */ /* 0x000fe4000f8e0225 */
[----:B------:R-:W-:Y:S09]  /*5a00*/  ULOP3.LUT UP0, URZ, UR7, 0x90, URZ, 0xc0, !UPT ;  /* 0x0000009007ff7892 */ /* 0x000ff2000f80c0ff */
[----:B------:R-:W-:Y:S05]  /*5a10*/  BRA.U !UP0, `(.L_x_93) ;  /* 0x0000000108407547 */ /* 0x000fea000b800000 */
[----:B------:R-:W1:Y:S01]  /*5a20*/  LDCU.64 UR8, c[0x4][0x80] ;  /* 0x01001000ff0877ac */ /* 0x000e620008000a00 */
[----:B------:R-:W-:Y:S01]  /*5a30*/  MOV R0, 0x0 ;  /* 0x0000000000007802 */ /* 0x000fe20000000f00 */
[----:B------:R-:W-:Y:S02]  /*5a40*/  HFMA2 R12, -RZ, RZ, 0, 5.9604644775390625e-08 ;  /* 0x00000001ff0c7431 */ /* 0x000fe400000001ff */
[----:B------:R-:W-:Y:S01]  /*5a50*/  IMAD.MOV.U32 R8, RZ, RZ, 0x70 ;  /* 0x00000070ff087424 */ /* 0x000fe200078e00ff */
[----:B------:R2:W3:Y:S01]  /*5a60*/  LDC.64 R2, c[0x4][R0] ;  /* 0x0100000000027b82 */ /* 0x0004e20000000a00 */
[----:B------:R-:W4:Y:S01]  /*5a70*/  LDCU.64 UR6, c[0x4][0x88] ;  /* 0x01001100ff0677ac */ /* 0x000f220008000a00 */
[----:B------:R-:W-:Y:S01]  /*5a80*/  IMAD.MOV.U32 R13, RZ, RZ, RZ ;  /* 0x000000ffff0d7224 */ /* 0x000fe200078e00ff */
[----:B------:R-:W2:Y:S01]  /*5a90*/  LDCU.64 UR4, c[0x4][0x8] ;  /* 0x01000100ff0477ac */ /* 0x000ea20008000a00 */
[----:B-1----:R-:W-:Y:S01]  /*5aa0*/  MOV R5, UR9 ;  /* 0x0000000900057c02 */ /* 0x002fe20008000f00 */
[----:B------:R-:W-:Y:S01]  /*5ab0*/  IMAD.U32 R4, RZ, RZ, UR8 ;  /* 0x00000008ff047e24 */ /* 0x000fe2000f8e00ff */
[----:B----4-:R-:W-:Y:S01]  /*5ac0*/  MOV R7, UR7 ;  /* 0x0000000700077c02 */ /* 0x010fe20008000f00 */
[----:B------:R-:W-:Y:S01]  /*5ad0*/  IMAD.U32 R6, RZ, RZ, UR6 ;  /* 0x00000006ff067e24 */ /* 0x000fe2000f8e00ff */
[----:B--2---:R-:W-:Y:S01]  /*5ae0*/  MOV R11, UR5 ;  /* 0x00000005000b7c02 */ /* 0x004fe20008000f00 */
[----:B------:R-:W-:Y:S02]  /*5af0*/  IMAD.U32 R10, RZ, RZ, UR4 ;  /* 0x00000004ff0a7e24 */ /* 0x000fe4000f8e00ff */
[----:B------:R-:W-:Y:S07]  /*5b00*/  LEPC R20, `(.L_x_93) ;  /* 0x000000001014794e */ /* 0x000fee0000000000 */
[----:B---3-5:R-:W-:Y:S05]  /*5b10*/  CALL.ABS.NOINC R2 ;  /* 0x0000000002007343 */ /* 0x028fea0003c00000 */
.L_x_93:
[----:B------:R-:W-:Y:S04]  /*5b20*/  UIADD3 UR4, UPT, UPT, UR44, 0x7100, URZ ;  /* 0x000071002c047890 */ /* 0x000fe8000fffe0ff */
        /* <DEDUP_REMOVED lines=18> */
.L_x_94:
[----:B------:R-:W-:Y:S01]  /*5c50*/  PLOP3.LUT P1, PT, PT, PT, PT, 0x8, 0x80 ;  /* 0x000000000080781c */ /* 0x000fe20003f2e170 */
[----:B------:R-:W-:Y:S01]  /*5c60*/  UISETP.NE.AND UP1, UPT, UR60, URZ, UPT ;  /* 0x000000ff3c00728c */ /* 0x000fe2000bf25270 */
[----:B------:R1:W5:Y:S01]  /*5c70*/  LDL R16, [R1+0x60] ;  /* 0x0000600001107983 */ /* 0x0003620000100800 */
[----:B------:R-:W2:Y:S04]  /*5c80*/  LDC.64 R4, c[0x0][0x890] ;  /* 0x00022400ff047b82 */ /* 0x000ea80000000a00 */
[----:B------:R-:W-:Y:S04]  /*5c90*/  PLOP3.LUT P0, PT, PT, PT, UP1, 0x80, 0x8 ;  /* 0x000000000008781c */ /* 0x000fe80003f0f018 */
[----:B------:R-:W3:Y:S01]  /*5ca0*/  LDC.64 R6, c[0x0][0x8b0] ;  /* 0x00022c00ff067b82 */ /* 0x000ee20000000a00 */
[----:B------:R-:W4:Y:S01]  /*5cb0*/  @UP1 LDCU.64 UR4, c[0x0][0x888] ;  /* 0x00011100ff0417ac */ /* 0x000f220008000a00 */
[----:B--2---:R-:W-:Y:S01]  /*5cc0*/  ISETP.NE.U32.AND P3, PT, R4, RZ, PT ;  /* 0x000000ff0400720c */ /* 0x004fe20003f65070 */
[----:B----4-:R-:W-:Y:S03]  /*5cd0*/  @UP1 UISETP.NE.U32.AND UP0, UPT, UR4, URZ, UPT ;  /* 0x000000ff0400128c */ /* 0x010fe6000bf05070 */
[----:B------:R-:W-:Y:S02]  /*5ce0*/  ISETP.NE.AND.EX P3, PT, R5, RZ, PT, P3 ;  /* 0x000000ff0500720c */ /* 0x000fe40003f65330 */
[----:B---3--:R-:W-:Y:S01]  /*5cf0*/  ISETP.NE.U32.AND P4, PT, R6, RZ, PT ;  /* 0x000000ff0600720c */ /* 0x008fe20003f85070 */
[----:B------:R-:W-:Y:S01]  /*5d00*/  @UP1 UISETP.NE.AND.EX UP0, UPT, UR5, URZ, UPT, UP0 ;  /* 0x000000ff0500128c */ /* 0x000fe2000bf05300 */
[----:B------:R-:W-:Y:S02]  /*5d10*/  @P0 PLOP3.LUT P1, PT, P3, PT, PT, 0x80, 0x8 ;  /* 0x000000000008081c */ /* 0x000fe40001f2f070 */
[----:B------:R-:W-:Y:S01]  /*5d20*/  ISETP.NE.AND.EX P4, PT, R7, RZ, PT, P4 ;  /* 0x000000ff0700720c */ /* 0x000fe20003f85340 */
[----:B------:R-:W-:Y:S06]  /*5d30*/  @UP1 USEL UR4, URZ, 0xffffffff, UP0 ;  /* 0xffffffffff041887 */ /* 0x000fec0008000000 */
[----:B-1----:R-:W-:Y:S06]  /*5d40*/  @!P3 BRA `(.L_x_95) ;  /* 0x00000000003cb947 */ /* 0x002fec0003800000 */
[----:B------:R-:W1:Y:S01]  /*5d50*/  LDC.64 R2, c[0x0][0x888] ;  /* 0x00022200ff027b82 */ /* 0x000e620000000a00 */
[----:B------:R-:W2:Y:S01]  /*5d60*/  LDCU.64 UR6, c[0x0][0x358] ;  /* 0x00006b00ff0677ac */ /* 0x000ea20008000a00 */
[----:B-1----:R-:W-:Y:S04]  /*5d70*/  ISETP.NE.U32.AND P2, PT, R2, RZ, PT ;  /* 0x000000ff0200720c */ /* 0x002fe80003f45070 */
[----:B------:R-:W-:Y:S11]  /*5d80*/  ISETP.NE.AND.EX P2, PT, R3, RZ, PT, P2 ;  /* 0x000000ff0300720c */ /* 0x000ff60003f45320 */
[----:B------:R-:W-:Y:S02]  /*5d90*/  @!UPT UIADD3 URZ, UPT, UPT, URZ, URZ, URZ ;  /* 0x000000fffffff290 */ /* 0x000fe4000fffe0ff */
[----:B------:R-:W1:Y:S01]  /*5da0*/  @P2 LDC.64 R2, c[0x0][0x888] ;  /* 0x00022200ff022b82 */ /* 0x000e620000000a00 */
[----:B------:R-:W-:Y:S04]  /*5db0*/  @P2 IMAD R0, R4, UR36, RZ ;  /* 0x0000002404002c24 */ /* 0x000fe8000f8e02ff */
[----:B-1----:R-:W-:Y:S04]  /*5dc0*/  @P2 IMAD.WIDE R2, R0, 0x4, R2 ;  /* 0x0000000400022825 */ /* 0x002fe800078e0202 */
[----:B------:R-:W-:Y:S01]  /*5dd0*/  IMAD.MOV.U32 R0, RZ, RZ, 0x1 ;  /* 0x00000001ff007424 */ /* 0x000fe200078e00ff */
[----:B--2--5:R1:W5:Y:S04]  /*5de0*/  @P2 LDG.E R219, desc[UR6][R2.64] ;  /* 0x0000000602db2981 */ /* 0x024368000c1e1900 */
[----:B------:R-:W-:Y:S01]  /*5df0*/  @P2 PRMT R16, R0, 0x7610, R16 ;  /* 0x0000761000102816 */ /* 0x000fe20000000010 */
[----:B-1----:R-:W-:Y:S05]  /*5e00*/  IMAD.MOV.U32 R2, RZ, RZ, 0x1 ;  /* 0x00000001ff027424 */ /* 0x002fea00078e00ff */
[----:B------:R-:W-:Y:S05]  /*5e10*/  @!P2 PRMT R16, R2, 0x7610, R16 ;  /* 0x000076100210a816 */ /* 0x000fea0000000010 */
[----:B------:R1:W-:Y:S02]  /*5e20*/  STL.S16 [R1+0x60], R16 ;  /* 0x0000601001007387 */ /* 0x0003e40000100600 */
[----:B-1----:R-:W2:Y:S02]  /*5e30*/  @!P2 LDC R219, c[0x0][0x880] ;  /* 0x00022000ffdbab82 */ /* 0x002ea40000000800 */
.L_x_95:
[----:B------:R-:W-:Y:S05]  /*5e40*/  @!P4 BRA `(.L_x_96) ;  /* 0x000000000028c947 */ /* 0x000fea0003800000 */
[----:B------:R-:W1:Y:S01]  /*5e50*/  LDC.64 R2, c[0x0][0x8a8] ;  /* 0x00022a00ff027b82 */ /* 0x000e620000000a00 */
[----:B------:R-:W3:Y:S01]  /*5e60*/  LDCU.64 UR6, c[0x0][0x358] ;  /* 0x00006b00ff0677ac */ /* 0x000ee20008000a00 */
[----:B-1----:R-:W-:Y:S04]  /*5e70*/  ISETP.NE.U32.AND P2, PT, R2, RZ, PT ;  /* 0x000000ff0200720c */ /* 0x002fe80003f45070 */
[----:B------:R-:W-:Y:S11]  /*5e80*/  ISETP.NE.AND.EX P2, PT, R3, RZ, PT, P2 ;  /* 0x000000ff0300720c */ /* 0x000ff60003f45320 */
[----:B------:R-:W-:Y:S02]  /*5e90*/  @!UPT UIADD3 URZ, UPT, UPT, URZ, URZ, URZ ;  /* 0x000000fffffff290 */ /* 0x000fe4000fffe0ff */
[----:B------:R-:W1:Y:S01]  /*5ea0*/  @P2 LDC.64 R2, c[0x0][0x8a8] ;  /* 0x00022a00ff022b82 */ /* 0x000e620000000a00 */
[----:B------:R-:W-:Y:S04]  /*5eb0*/  @P2 IMAD R0, R6, UR36, RZ ;  /* 0x0000002406002c24 */ /* 0x000fe8000f8e02ff */
[----:B-1----:R-:W-:Y:S05]  /*5ec0*/  @P2 IMAD.WIDE R2, R0, 0x4, R2 ;  /* 0x0000000400022825 */ /* 0x002fea00078e0202 */
[----:B---3-5:R1:W5:Y:S02]  /*5ed0*/  @P2 LDG.E R217, desc[UR6][R2.64] ;  /* 0x0000000602d92981 */ /* 0x028364000c1e1900 */
[----:B-1----:R-:W3:Y:S02]  /*5ee0*/  @!P2 LDC R217, c[0x0][0x8a0] ;  /* 0x00022800ffd9ab82 */ /* 0x002ee40000000800 */
.L_x_96:
[----:B------:R-:W4:Y:S01]  /*5ef0*/  LDL R4, [R1+0x64] ;  /* 0x0000640001047983 */ /* 0x000f220000100800 */
[----:B--2--5:R-:W-:Y:S01]  /*5f00*/  @P0 FSETP.NEU.AND P4, PT, R219, RZ, PT ;  /* 0x000000ffdb00020b */ /* 0x024fe20003f8d000 */
[----:B------:R-:W-:Y:S01]  /*5f10*/  IMAD.U32 R2, RZ, RZ, UR4 ;  /* 0x00000004ff027e24 */ /* 0x000fe2000f8e00ff */
[----:B------:R-:W-:Y:S01]  /*5f20*/  @P0 LOP3.LUT P2, RZ, R16, 0xff, RZ, 0xc0, !PT ;  /* 0x000000ff10ff0812 */ /* 0x000fe2000784c0ff */
[----:B------:R1:W-:Y:S01]  /*5f30*/  STL [R1+0x58], RZ ;  /* 0x000058ff01007387 */ /* 0x0003e20000100800 */
[----:B------:R-:W-:Y:S01]  /*5f40*/  @P0 SEL R0, RZ, 0xffffffff, P4 ;  /* 0xffffffffff000807 */ /* 0x000fe20002000000 */
[----:B------:R-:W-:Y:S01]  /*5f50*/  BSSY B1, `(.L_x_97) ;  /* 0x00000ad000017945 */ /* 0x000fe20003800000 */
[----:B------:R-:W-:Y:S01]  /*5f60*/  PLOP3.LUT P5, PT, PT, PT, PT, 0x8, 0x80 ;  /* 0x000000000080781c */ /* 0x000fe20003fae170 */
[----:B------:R1:W-:Y:S01]  /*5f70*/  STL [R1+0x5c], RZ ;  /* 0x00005cff01007387 */ /* 0x0003e20000100800 */
[----:B------:R-:W-:Y:S01]  /*5f80*/  @P1 SEL R0, R2, R0, !P2 ;  /* 0x0000000002001207 */ /* 0x000fe20005000000 */
[----:B------:R-:W-:Y:S01]  /*5f90*/  IMAD.U32 R2, RZ, RZ, UR43 ;  /* 0x0000002bff027e24 */ /* 0x000fe2000f8e00ff */
[----:B------:R-:W-:Y:S01]  /*5fa0*/  CS2R R250, SRZ ;  /* 0x0000000000fa7805 */ /* 0x000fe2000001ff00 */
[----:B------:R1:W-:Y:S01]  /*5fb0*/  STL [R1+0x50], RZ ;  /* 0x000050ff01007387 */ /* 0x0003e20000100800 */
[----:B------:R-:W-:Y:S02]  /*5fc0*/  @P0 LOP3.LUT R0, R0, 0x1, RZ, 0xc0, !PT ;  /* 0x0000000100000812 */ /* 0x000fe400078ec0ff */
[----:B------:R-:W-:Y:S02]  /*5fd0*/  CS2R R248, SRZ ;  /* 0x0000000000f87805 */ /* 0x000fe4000001ff00 */
[----:B------:R-:W-:Y:S01]  /*5fe0*/  LEA R10, R2, UR44, 0x3 ;  /* 0x0000002c020a7c11 */ /* 0x000fe2000f8e18ff */
[----:B------:R1:W-:Y:S01]  /*5ff0*/  STL [R1+0x54], RZ ;  /* 0x000054ff01007387 */ /* 0x0003e20000100800 */
[----:B------:R-:W-:Y:S02]  /*6000*/  ISETP.NE.U32.OR P1, PT, R0, 0x1, !P0 ;  /* 0x000000010000780c */ /* 0x000fe40004725470 */
[----:B------:R-:W-:Y:S02]  /*6010*/  CS2R R246, SRZ ;  /* 0x0000000000f67805 */ /* 0x000fe4000001ff00 */
[----:B------:R-:W-:Y:S01]  /*6020*/  CS2R R244, SRZ ;  /* 0x0000000000f47805 */ /* 0x000fe2000001ff00 */
[----:B------:R1:W-:Y:S01]  /*6030*/  STL [R1+0x48], RZ ;  /* 0x000048ff01007387 */ /* 0x0003e20000100800 */
[----:B------:R-:W-:Y:S02]  /*6040*/  CS2R R242, SRZ ;  /* 0x0000000000f27805 */ /* 0x000fe4000001ff00 */
        /* <DEDUP_REMOVED lines=14> */
[----:B------:R1:W-:Y:S04]  /*6130*/  STL [R1+0x38], RZ ;  /* 0x000038ff01007387 */ /* 0x0003e80000100800 */
        /* <DEDUP_REMOVED lines=13> */
[----:B------:R1:W-:Y:S04]  /*6210*/  STL [R1], RZ ;  /* 0x000000ff01007387 */ /* 0x0003e80000100800 */
[----:B------:R1:W-:Y:S01]  /*6220*/  STL [R1+0x4], RZ ;  /* 0x000004ff01007387 */ /* 0x0003e20000100800 */
[----:B----4-:R-:W-:Y:S04]  /*6230*/  @P1 SHF.L.U32 R0, R4, 0x1f, RZ ;  /* 0x0000001f04001819 */ /* 0x010fe800000006ff */
[----:B------:R2:W4:Y:S02]  /*6240*/  @P1 SYNCS.PHASECHK.TRANS64.TRYWAIT P0, [UR44+0x20], R0 ;  /* 0x00002000ff0015a7 */ /* 0x000524000800112c */
[----:B--2---:R-:W-:Y:S05]  /*6250*/  IMAD.U32 R0, RZ, RZ, UR50 ;  /* 0x00000032ff007e24 */ /* 0x004fea000f8e00ff */
[----:B------:R-:W-:Y:S04]  /*6260*/  SHF.L.U32 R9, R0, 0x1f, RZ ;  /* 0x0000001f00097819 */ /* 0x000fe800000006ff */
[----:B------:R1:W2:Y:S01]  /*6270*/  SYNCS.PHASECHK.TRANS64.TRYWAIT P4, [R10+URZ+0x60], R9 ;  /* 0x000060090a0075a7 */ /* 0x0002a200080811ff */
[----:B----4-:R-:W-:Y:S01]  /*6280*/  @P1 PLOP3.LUT P5, PT, P0, PT, PT, 0x8, 0x80 ;  /* 0x000000000080181c */ /* 0x010fe200007ae170 */
[----:B------:R-:W-:Y:S01]  /*6290*/  @!UPT UIADD3 URZ, UPT, UPT, URZ, URZ, URZ ;  /* 0x000000fffffff290 */ /* 0x000fe2000fffe0ff */
[----:B-1----:R-:W-:Y:S11]  /*62a0*/  @!P1 BRA `(.L_x_98) ;  /* 0x0000000400dc9947 */ /* 0x002ff60003800000 */
[----:B------:R1:W-:Y:S01]  /*62b0*/  STL [R1+0x8], RZ ;  /* 0x000008ff01007387 */ /* 0x0003e20000100800 */
[----:B------:R-:W-:Y:S01]  /*62c0*/  ISETP.NE.U32.AND P0, PT, RZ, UR58, PT ;  /* 0x0000003aff007c0c */ /* 0x000fe2000bf05070 */
[----:B------:R-:W-:Y:S01]  /*62d0*/  BSSY B0, `(.L_x_99) ;  /* 0x000002b000007945 */ /* 0x000fe20003800000 */
[----:B------:R-:W-:Y:S01]  /*62e0*/  FSETP.NEU.AND P2, PT, R219, RZ, PT ;  /* 0x000000ffdb00720b */ /* 0x000fe20003f4d000 */
[----:B------:R1:W-:Y:S01]  /*62f0*/  STL [R1+0xc], RZ ;  /* 0x00000cff01007387 */ /* 0x0003e20000100800 */
[----:B------:R-:W-:Y:S02]  /*6300*/  ISETP.NE.AND.EX P0, PT, RZ, UR59, PT, P0 ;  /* 0x0000003bff007c0c */ /* 0x000fe4000bf05300 */
[----:B------:R-:W-:Y:S02]  /*6310*/  CS2R R222, SRZ ;  /* 0x0000000000de7805 */ /* 0x000fe4000001ff00 */
[----:B------:R-:W-:Y:S01]  /*6320*/  LOP3.LUT P1, RZ, R16, 0xff, RZ, 0xc0, !PT ;  /* 0x000000ff10ff7812 */ /* 0x000fe2000782c0ff */
[----:B------:R1:W-:Y:S01]  /*6330*/  STL [R1], RZ ;  /* 0x000000ff01007387 */ /* 0x0003e20000100800 */
[----:B------:R-:W-:Y:S02]  /*6340*/  SEL R0, RZ, 0xffffffff, P2 ;  /* 0xffffffffff007807 */ /* 0x000fe40001000000 */
[----:B------:R-:W-:Y:S02]  /*6350*/  CS2R R220, SRZ ;  /* 0x0000000000dc7805 */ /* 0x000fe4000001ff00 */
[----:B------:R-:W-:Y:S01]  /*6360*/  SEL R2, RZ, 0xffffffff, P0 ;  /* 0xffffffffff027807 */ /* 0x000fe20000000000 */
[----:B------:R1:W-:Y:S01]  /*6370*/  STL [R1+0x4], RZ ;  /* 0x000004ff01007387 */ /* 0x0003e20000100800 */
[----:B------:R-:W-:Y:S02]  /*6380*/  PLOP3.LUT P0, PT, PT, PT, PT, 0x8, 0x80 ;  /* 0x000000000080781c */ /* 0x000fe40003f0e170 */
[----:B------:R-:W-:Y:S02]  /*6390*/  CS2R R230, SRZ ;  /* 0x0000000000e67805 */ /* 0x000fe4000001ff00 */
[----:B------:R-:W-:Y:S01]  /*63a0*/  @P3 SEL R0, R2, R0, !P1 ;  /* 0x0000000002003207 */ /* 0x000fe20004800000 */
[----:B------:R1:W-:Y:S01]  /*63b0*/  STL [R1+0x28], RZ ;  /* 0x000028ff01007387 */ /* 0x0003e20000100800 */
[----:B------:R-:W-:Y:S02]  /*63c0*/  CS2R R228, SRZ ;  /* 0x0000000000e47805 */ /* 0x000fe4000001ff00 */
[----:B------:R-:W-:Y:S02]  /*63d0*/  CS2R R238, SRZ ;  /* 0x0000000000ee7805 */ /* 0x000fe4000001ff00 */
[----:B------:R-:W-:Y:S01]  /*63e0*/  LOP3.LUT R0, R0, 0x1, RZ, 0xc0, !PT ;  /* 0x0000000100007812 */ /* 0x000fe200078ec0ff */
[----:B------:R1:W-:Y:S01]  /*63f0*/  STL [R1+0x2c], RZ ;  /* 0x00002cff01007387 */ /* 0x0003e20000100800 */
[----:B------:R-:W-:Y:S02]  /*6400*/  CS2R R236, SRZ ;  /* 0x0000000000ec7805 */ /* 0x000fe4000001ff00 */
[----:B------:R-:W-:Y:S02]  /*6410*/  CS2R R246, SRZ ;  /* 0x0000000000f67805 */ /* 0x000fe4000001ff00 */
[----:B------:R-:W-:Y:S01]  /*6420*/  ISETP.NE.U32.AND P1, PT, R0, 0x1, PT ;  /* 0x000000010000780c */ /* 0x000fe20003f25070 */
[----:B------:R1:W-:Y:S01]  /*6430*/  STL [R1+0x20], RZ ;  /* 0x000020ff01007387 */ /* 0x0003e20000100800 */
[----:B------:R-:W-:Y:S02]  /*6440*/  CS2R R244, SRZ ;  /* 0x0000000000f47805 */ /* 0x000fe4000001ff00 */
[----:B------:R-:W-:Y:S02]  /*6450*/  CS2R R226, SRZ ;  /* 0x0000000000e27805 */ /* 0x000fe4000001ff00 */
[----:B------:R-:W-:Y:S01]  /*6460*/  CS2R R224, SRZ ;  /* 0x0000000000e07805 */ /* 0x000fe2000001ff00 */
[----:B------:R1:W-:Y:S01]  /*6470*/  STL [R1+0x24], RZ ;  /* 0x000024ff01007387 */ /* 0x0003e20000100800 */
[----:B------:R-:W-:Y:S03]  /*6480*/  IMAD.MOV.U32 R234, RZ, RZ, RZ ;  /* 0x000000ffffea7224 */ /* 0x000fe600078e00ff */
[----:B------:R1:W-:Y:S02]  /*6490*/  STL [R1+0x48], RZ ;  /* 0x000048ff01007387 */ /* 0x0003e40000100800 */
[----:B------:R-:W4:Y:S02]  /*64a0*/  @P1 S2R R2, SR_TID.X ;  /* 0x0000000000021919 */ /* 0x000f240000002100 */
[----:B------:R1:W-:Y:S04]  /*64b0*/  STL [R1+0x4c], RZ ;  /* 0x00004cff01007387 */ /* 0x0003e80000100800 */
[----:B------:R1:W-:Y:S04]  /*64c0*/  STL [R1+0x40], RZ ;  /* 0x000040ff01007387 */ /* 0x0003e80000100800 */
[----:B------:R1:W-:Y:S01]  /*64d0*/  STL [R1+0x44], RZ ;  /* 0x000044ff01007387 */ /* 0x0003e20000100800 */
[C---:B----4-:R-:W-:Y:S02]  /*64e0*/  @P1 IMAD.SHL.U32 R0, R2.reuse, 0x20, RZ ;  /* 0x0000002002001824 */ /* 0x050fe400078e00ff */
[----:B------:R-:W-:Y:S03]  /*64f0*/  @P1 IMAD.SHL.U32 R2, R2, 0x4, RZ ;  /* 0x0000000402021824 */ /* 0x000fe600078e00ff */
[C---:B------:R-:W-:Y:S02]  /*6500*/  @P1 LOP3.LUT R3, R0.reuse, 0x80, RZ, 0xc0, !PT ;  /* 0x0000008000031812 */ /* 0x040fe400078ec0ff */
[----:B------:R-:W-:Y:S02]  /*6510*/  @P1 LOP3.LUT P2, RZ, R0, 0x80, RZ, 0xc0, !PT ;  /* 0x0000008000ff1812 */ /* 0x000fe4000784c0ff */
[----:B------:R-:W-:Y:S04]  /*6520*/  @P1 LOP3.LUT R2, R3, 0x10, R2, 0xf8, !PT ;  /* 0x0000001003021812 */ /* 0x000fe800078ef802 */
[----:B------:R-:W-:Y:S01]  /*6530*/  @P1 LOP3.LUT R2, R2, 0xf60, R0, 0xf8, !PT ;  /* 0x00000f6002021812 */ /* 0x000fe200078ef800 */
[----:B-1----:R-:W-:Y:S06]  /*6540*/  @!P5 BRA `(.L_x_100) ;  /* 0x00000000000cd947 */ /* 0x002fec0003800000 */
[----:B------:R-:W-:Y:S04]  /*6550*/  SHF.L.U32 R0, R4, 0x1f, RZ ;  /* 0x0000001f04007819 */ /* 0x000fe800000006ff */
[----:B------:R-:W1:Y:S02]  /*6560*/  SYNCS.PHASECHK.TRANS64.TRYWAIT P3, [UR44+0x20], R0 ;  /* 0x00002000ff0075a7 */ /* 0x000e64000806112c */
[----:B-1----:R-:W-:Y:S05]  /*6570*/  @!P3 BRA `(.L_x_101) ;  /* 0x0000006000acb947 */ /* 0x002fea0003800000 */
.L_x_100:
[----:B------:R-:W-:Y:S05]  /*6580*/  BSYNC B0 ;  /* 0x0000000000007941 */ /* 0x000fea0003800000 */
.L_x_99:
[----:B------:R4:W5:Y:S01]  /*6590*/  LDL.64 R16, [R1] ;  /* 0x0000000001107983 */ /* 0x0009620000100a00 */
[----:B------:R-:W-:Y:S02]  /*65a0*/  CS2R R22, SRZ ;  /* 0x0000000000167805 */ /* 0x000fe4000001ff00 */
[----:B------:R-:W-:Y:S01]  /*65b0*/  CS2R R20, SRZ ;  /* 0x0000000000147805 */ /* 0x000fe2000001ff00 */
[----:B------:R-:W-:Y:S01]  /*65c0*/  IMAD.MOV.U32 R235, RZ, RZ, RZ ;  /* 0x000000ffffeb7224 */ /* 0x000fe200078e00ff */
[----:B------:R4:W5:Y:S01]  /*65d0*/  LDL.64 R18, [R1+0x8] ;  /* 0x0000080001127983 */ /* 0x0009620000100a00 */
[----:B------:R-:W-:Y:S02]  /*65e0*/  CS2R R232, SRZ ;  /* 0x0000000000e87805 */ /* 0x000fe4000001ff00 */
[----:B------:R-:W-:Y:S02]  /*65f0*/  CS2R R242, SRZ ;  /* 0x0000000000f27805 */ /* 0x000fe4000001ff00 */
[----:B------:R-:W-:Y:S01]  /*6600*/  CS2R R240, SRZ ;  /* 0x0000000000f07805 */ /* 0x000fe2000001ff00 */
[----:B------:R4:W2:Y:S01]  /*6610*/  LDL.64 R12, [R1+0x20] ;  /* 0x00002000010c7983 */ /* 0x0008a20000100a00 */
[----:B------:R-:W-:Y:S02]  /*6620*/  CS2R R250, SRZ ;  /* 0x0000000000fa7805 */ /* 0x000fe4000001ff00 */
[----:B------:R-:W-:Y:S02]  /*6630*/  CS2R R248, SRZ ;  /* 0x0000000000f87805 */ /* 0x000fe4000001ff00 */
[----:B------:R-:W-:Y:S01]  /*6640*/  @P1 PLOP3.LUT P0, PT, P2, PT, PT, 0x80, 0x8 ;  /* 0x000000000008181c */ /* 0x000fe2000170f070 */
[----:B------:R4:W2:Y:S01]  /*6650*/  LDL.64 R14, [R1+0x28] ;  /* 0x00002800010e7983 */ /* 0x0008a20000100a00 */
[----:B------:R-:W-:Y:S03]  /*6660*/  UIADD3 UR4, UPT, UPT, UR44, 0x28, URZ ;  /* 0x000000282c047890 */ /* 0x000fe6000fffe0ff */
[----:B------:R4:W3:Y:S01]  /*6670*/  LDL.64 R4, [R1+0x40] ;  /* 0x0000400001047983 */ /* 0x0008e20000100a00 */
[----:B------:R-:W-:Y:S03]  /*6680*/  UPRMT UR4, UR61, 0x654, UR4 ;  /* 0x000006543d047896 */ /* 0x000fe60008000004 */
[----:B------:R4:W3:Y:S04]  /*6690*/  LDL.64 R6, [R1+0x48] ;  /* 0x0000480001067983 */ /* 0x0008e80000100a00 */
[----:B------:R-:W4:Y:S04]  /*66a0*/  LDL.LU R11, [R1+0x64] ;  /* 0x00006400010b7983 */ /* 0x000f280000300800 */
[----:B------:R-:W-:Y:S04]  /*66b0*/  @P1 LDS.128 R220, [R2+UR44+0x100] ;  /* 0x0001002c02dc1984 */ /* 0x000fe80008000c00 */
[----:B------:R-:W-:Y:S04]  /*66c0*/  @P1 LDS.128 R228, [R2+UR44+0x1100] ;  /* 0x0011002c02e41984 */ /* 0x000fe80008000c00 */
[----:B------:R-:W-:Y:S04]  /*66d0*/  @P1 LDS.128 R236, [R2+UR44+0x2100] ;  /* 0x0021002c02ec1984 */ /* 0x000fe80008000c00 */
[----:B------:R-:W-:Y:S04]  /*66e0*/  @P1 LDS.128 R244, [R2+UR44+0x3100] ;  /* 0x0031002c02f41984 */ /* 0x000fe80008000c00 */
[----:B-----5:R-:W5:Y:S04]  /*66f0*/  @P1 LDS.128 R16, [R2+UR44+0x4100] ;  /* 0x0041002c02101984 */ /* 0x020f680008000c00 */
[----:B--2---:R-:W2:Y:S04]  /*6700*/  @P1 LDS.128 R12, [R2+UR44+0x5100] ;  /* 0x0051002c020c1984 */ /* 0x004ea80008000c00 */
[----:B---3--:R3:W2:Y:S01]  /*6710*/  @P1 LDS.128 R4, [R2+UR44+0x6100] ;  /* 0x0061002c02041984 */ /* 0x0086a20008000c00 */
[----:B----4-:R-:W-:Y:S01]  /*6720*/  LOP3.LUT R11, R11, 0x1, RZ, 0x3c, !PT ;  /* 0x000000010b0b7812 */ /* 0x010fe200078e3cff */
[----:B---3--:R-:W-:Y:S02]  /*6730*/  @P1 VIADD R2, R2, UR44 ;  /* 0x0000002c02021c36 */ /* 0x008fe40008000000 */
[----:B-----5:R3:W-:Y:S02]  /*6740*/  @P1 STL.64 [R1], R16 ;  /* 0x0000001001001387 */ /* 0x0207e40000100a00 */
[C---:B-1----:R-:W-:Y:S02]  /*6750*/  @P1 VIADD R0, R2.reuse, 0x100 ;  /* 0x0000010002001836 */ /* 0x042fe40000000000 */
[----:B------:R1:W-:Y:S01]  /*6760*/  @P1 STL.64 [R1+0x8], R18 ;  /* 0x0000081201001387 */ /* 0x0003e20000100a00 */
[C---:B------:R-:W-:Y:S01]  /*6770*/  @P1 IADD3 R8, PT, PT, R2.reuse, 0x2110, RZ ;  /* 0x0000211002081810 */ /* 0x040fe20007ffe0ff */
[----:B------:R-:W-:Y:S02]  /*6780*/  @P1 VIADD R3, R2, 0x1110 ;  /* 0x0000111002031836 */ /* 0x000fe40000000000 */
[----:B--2---:R2:W-:Y:S01]  /*6790*/  @P1 STL.64 [R1+0x20], R12 ;  /* 0x0000200c01001387 */ /* 0x0045e20000100a00 */
[C---:B------:R-:W-:Y:S02]  /*67a0*/  @P0 VIADD R3, R0.reuse, 0xff0 ;  /* 0x00000ff000030836 */ /* 0x040fe40000000000 */
[----:B------:R-:W-:Y:S01]  /*67b0*/  @P0 VIADD R8, R0, 0x1ff0 ;  /* 0x00001ff000080836 */ /* 0x000fe20000000000 */
[----:B------:R4:W-:Y:S04]  /*67c0*/  @P1 STL.64 [R1+0x28], R14 ;  /* 0x0000280e01001387 */ /* 0x0009e80000100a00 */
[----:B------:R5:W-:Y:S04]  /*67d0*/  @P1 STL.64 [R1+0x40], R4 ;  /* 0x0000400401001387 */ /* 0x000be80000100a00 */
[----:B------:R5:W-:Y:S04]  /*67e0*/  @P1 STL.64 [R1+0x48], R6 ;  /* 0x0000480601001387 */ /* 0x000be80000100a00 */
[----:B------:R-:W-:Y:S01]  /*67f0*/  @P1 LDS.128 R232, [R3] ;  /* 0x0000000003e81984 */ /* 0x000fe20000000c00 */
[----:B---3--:R-:W-:Y:S03]  /*6800*/  CS2R R16, SRZ ;  /* 0x0000000000107805 */ /* 0x008fe6000001ff00 */
[----:B------:R-:W-:Y:S01]  /*6810*/  @P1 LDS.128 R240, [R8] ;  /* 0x0000000008f01984 */ /* 0x000fe20000000c00 */
[----:B-1----:R-:W-:Y:S02]  /*6820*/  CS2R R18, SRZ ;  /* 0x0000000000127805 */ /* 0x002fe4000001ff00 */
[----:B--2---:R-:W-:Y:S02]  /*6830*/  CS2R R12, SRZ ;  /* 0x00000000000c7805 */ /* 0x004fe4000001ff00 */
[----:B----4-:R-:W-:Y:S01]  /*6840*/  CS2R R14, SRZ ;  /* 0x00000000000e7805 */ /* 0x010fe2000001ff00 */
[----:B-----5:R-:W-:Y:S02]  /*6850*/  @P1 VIADD R5, R2, 0x5110 ;  /* 0x0000511002051836 */ /* 0x020fe40000000000 */
[----:B------:R-:W-:Y:S02]  /*6860*/  @P0 VIADD R5, R0, 0x4ff0 ;  /* 0x00004ff000050836 */ /* 0x000fe40000000000 */
[----:B------:R-:W-:Y:S01]  /*6870*/  @P1 VIADD R6, R2, 0x4110 ;  /* 0x0000411002061836 */ /* 0x000fe20000000000 */
[----:B------:R-:W-:Y:S01]  /*6880*/  @P0 IADD3 R6, PT, PT, R0, 0x3ff0, RZ ;  /* 0x00003ff000060810 */ /* 0x000fe20007ffe0ff */
[----:B------:R-:W-:Y:S01]  /*6890*/  @P1 VIADD R4, R2, 0x110 ;  /* 0x0000011002041836 */ /* 0x000fe20000000000 */
[----:B------:R-:W-:Y:S01]  /*68a0*/  @P1 LDS.128 R16, [R5] ;  /* 0x0000000005101984 */ /* 0x000fe20000000c00 */
[----:B------:R-:W-:Y:S01]  /*68b0*/  @P0 IADD3 R4, PT, PT, R0, -0x10, RZ ;  /* 0xfffffff000040810 */ /* 0x000fe20007ffe0ff */
[C---:B------:R-:W-:Y:S02]  /*68c0*/  @P1 VIADD R7, R2.reuse, 0x3110 ;  /* 0x0000311002071836 */ /* 0x040fe40000000000 */
[----:B------:R-:W1:Y:S01]  /*68d0*/  @P1 LDS.128 R20, [R6] ;  /* 0x0000000006141984 */ /* 0x000e620000000c00 */
[----:B------:R-:W-:Y:S02]  /*68e0*/  @P1 VIADD R2, R2, 0x6110 ;  /* 0x0000611002021836 */ /* 0x000fe40000000000 */
[C---:B------:R-:W-:Y:S01]  /*68f0*/  @P0 VIADD R2, R0.reuse, 0x5ff0 ;  /* 0x00005ff000020836 */ /* 0x040fe20000000000 */
[----:B------:R-:W-:Y:S01]  /*6900*/  @P1 LDS.128 R224, [R4] ;  /* 0x0000000004e01984 */ /* 0x000fe20000000c00 */
[----:B------:R-:W-:Y:S03]  /*6910*/  @P0 VIADD R7, R0, 0x2ff0 ;  /* 0x00002ff000070836 */ /* 0x000fe60000000000 */
[----:B------:R-:W2:Y:S04]  /*6920*/  @P1 LDS.128 R12, [R2] ;  /* 0x00000000020c1984 */ /* 0x000ea80000000c00 */
[----:B------:R4:W3:Y:S01]  /*6930*/  @P1 LDS.128 R248, [R7] ;  /* 0x0000000007f81984 */ /* 0x0008e20000000c00 */
[----:B------:R-:W-:Y:S01]  /*6940*/  @!PT LDS RZ, [RZ] ;  /* 0x00000000fffff984 */ /* 0x000fe20000000800 */
[----:B------:R-:W-:Y:S01]  /*6950*/  @!PT LDS RZ, [RZ] ;  /* 0x00000000fffff984 */ /* 0x000fe20000000800 */
[----:B------:R-:W-:Y:S01]  /*6960*/  @!PT LDS RZ, [RZ] ;  /* 0x00000000fffff984 */ /* 0x000fe20000000800 */
[----:B------:R-:W-:Y:S01]  /*6970*/  @!PT LDS RZ, [RZ] ;  /* 0x00000000fffff984 */ /* 0x000fe20000000800 */
[----:B------:R5:W-:Y:S06]  /*6980*/  MEMBAR.ALL.CTA ;  /* 0x0000000000007992 */ /* 0x000bec0000008000 */
[----:B-----5:R-:W5:Y:S04]  /*6990*/  FENCE.VIEW.ASYNC.S ;  /* 0x00000000000073c6 */ /* 0x020f680000000000 */
[----:B-1----:R4:W-:Y:S01]  /*69a0*/  STL.64 [R1+0x10], R20 ;  /* 0x0000101401007387 */ /* 0x0029e20000100a00 */
[----:B-----5:R-:W-:Y:S03]  /*69b0*/  SYNCS.ARRIVE.TRANS64.RED.A1T0 RZ, [UR4], RZ ;  /* 0x000000ffffff79a7 */ /* 0x020fe60008100404 */
[----:B------:R4:W-:Y:S04]  /*69c0*/  STL.64 [R1+0x18], R22 ;  /* 0x0000181601007387 */ /* 0x0009e80000100a00 */
[----:B------:R4:W-:Y:S04]  /*69d0*/  STL.64 [R1+0x30], R16 ;  /* 0x0000301001007387 */ /* 0x0009e80000100a00 */
[----:B------:R4:W-:Y:S04]  /*69e0*/  STL.64 [R1+0x38], R18 ;  /* 0x0000381201007387 */ /* 0x0009e80000100a00 */
[----:B--2---:R4:W-:Y:S04]  /*69f0*/  STL.64 [R1+0x50], R12 ;  /* 0x0000500c01007387 */ /* 0x0049e80000100a00 */
[----:B------:R4:W-:Y:S04]  /*6a00*/  STL.64 [R1+0x58], R14 ;  /* 0x0000580e01007387 */ /* 0x0009e80000100a00 */
[----:B---3--:R4:W-:Y:S02]  /*6a10*/  STL [R1+0x64], R11 ;  /* 0x0000640b01007387 */ /* 0x0089e40000100800 */
.L_x_98:
[----:B------:R-:W-:Y:S05]  /*6a20*/  BSYNC B1 ;  /* 0x0000000000017941 */ /* 0x000fea0003800000 */
.L_x_97:
[----:B----4-:R-:W1:Y:S01]  /*6a30*/  S2R R17, SR_TID.X ;  /* 0x0000000000117919 */ /* 0x010e620000002100 */
[----:B------:R-:W-:Y:S04]  /*6a40*/  IMAD.U32 R0, RZ, RZ, UR43 ;  /* 0x0000002bff007e24 */ /* 0x000fe8000f8e00ff */
[----:B------:R-:W-:Y:S05]  /*6a50*/  IMAD R16, R0, 0xe0, R216 ;  /* 0x000000e000107824 */ /* 0x000fea00078e02d8 */
[----:B------:R-:W-:Y:S02]  /*6a60*/  SHF.R.U32.HI R0, RZ, 0x15, R16 ;  /* 0x00000015ff007819 */ /* 0x000fe40000011610 */
[----:B-1----:R-:W-:Y:S04]  /*6a70*/  SHF.R.U32.HI R17, RZ, 0x5, R17 ;  /* 0x00000005ff117819 */ /* 0x002fe80000011611 */
[----:B------:R-:W-:Y:S01]  /*6a80*/  LOP3.LUT P0, RZ, R0, 0x3, R17, 0x48, !PT ;  /* 0x0000000300ff7812 */ /* 0x000fe20007804811 */
[----:B------:R-:W-:Y:S01]  /*6a90*/  @!UPT UIADD3 URZ, UPT, UPT, URZ, URZ, URZ ;  /* 0x000000fffffff290 */ /* 0x000fe2000fffe0ff */
[----:B--2---:R-:W-:Y:S11]  /*6aa0*/  @P4 BRA `(.L_x_102) ;  /* 0x0000000000084947 */ /* 0x004ff60003800000 */
[----:B------:R-:W1:Y:S02]  /*6ab0*/  SYNCS.PHASECHK.TRANS64.TRYWAIT P1, [R10+URZ+0x60], R9 ;  /* 0x000060090a0075a7 */ /* 0x000e6400080211ff */
[----:B-1----:R-:W-:Y:S05]  /*6ac0*/  @!P1 BRA `(.L_x_103) ;  /* 0x0000005c00709947 */ /* 0x002fea0003800000 */
.L_x_102:
[----:B------:R-:W-:Y:S05]  /*6ad0*/  @!P0 BRA `(.L_x_104) ;  /* 0x0000000000408947 */ /* 0x000fea0003800000 */
[----:B------:R-:W2:Y:S01]  /*6ae0*/  LDCU.64 UR8, c[0x4][0x70] ;  /* 0x01000e00ff0877ac */ /* 0x000ea20008000a00 */
[----:B------:R-:W-:Y:S01]  /*6af0*/  MOV R3, 0x0 ;  /* 0x0000000000037802 */ /* 0x000fe20000000f00 */
[----:B------:R-:W-:Y:S02]  /*6b00*/  HFMA2 R12, -RZ, RZ, 0, 5.9604644775390625e-08 ;  /* 0x00000001ff0c7431 */ /* 0x000fe400000001ff */
[----:B------:R-:W-:Y:S02]  /*6b10*/  IMAD.MOV.U32 R8, RZ, RZ, 0x192 ;  /* 0x00000192ff087424 */ /* 0x000fe400078e00ff */
[----:B------:R-:W-:Y:S01]  /*6b20*/  IMAD.MOV.U32 R13, RZ, RZ, RZ ;  /* 0x000000ffff0d7224 */ /* 0x000fe200078e00ff */
[----:B------:R-:W4:Y:S01]  /*6b30*/  LDCU.64 UR6, c[0x4][0x78] ;  /* 0x01000f00ff0677ac */ /* 0x000f220008000a00 */
[----:B------:R-:W3:Y:S01]  /*6b40*/  LDC.64 R2, c[0x4][R3] ;  /* 0x0100000003027b82 */ /* 0x000ee20000000a00 */
[----:B------:R-:W5:Y:S01]  /*6b50*/  LDCU.64 UR4, c[0x4][0x10] ;  /* 0x01000200ff0477ac */ /* 0x000f620008000a00 */
[----:B--2---:R-:W-:Y:S01]  /*6b60*/  MOV R5, UR9 ;  /* 0x0000000900057c02 */ /* 0x004fe20008000f00 */
[----:B------:R-:W-:Y:S01]  /*6b70*/  IMAD.U32 R4, RZ, RZ, UR8 ;  /* 0x00000008ff047e24 */ /* 0x000fe2000f8e00ff */
[----:B----4-:R-:W-:Y:S01]  /*6b80*/  MOV R7, UR7 ;  /* 0x0000000700077c02 */ /* 0x010fe20008000f00 */
[----:B------:R-:W-:Y:S01]  /*6b90*/  IMAD.U32 R6, RZ, RZ, UR6 ;  /* 0x00000006ff067e24 */ /* 0x000fe2000f8e00ff */
[----:B-----5:R-:W-:Y:S01]  /*6ba0*/  MOV R11, UR5 ;  /* 0x00000005000b7c02 */ /* 0x020fe20008000f00 */
[----:B-1----:R-:W-:Y:S02]  /*6bb0*/  IMAD.U32 R10, RZ, RZ, UR4 ;  /* 0x00000004ff0a7e24 */ /* 0x002fe4000f8e00ff */
[----:B------:R-:W-:Y:S07]  /*6bc0*/  LEPC R20, `(.L_x_104) ;  /* 0x000000001014794e */ /* 0x000fee0000000000 */
[----:B---3--:R-:W-:Y:S05]  /*6bd0*/  CALL.ABS.NOINC R2 ;  /* 0x0000000002007343 */ /* 0x008fea0003c00000 */
.L_x_104:
[----:B------:R-:W-:Y:S05]  /*6be0*/  WARPSYNC.ALL ;  /* 0x0000000000007948 */ /* 0x000fea0003800000 */
[C---:B------:R-:W-:Y:S01]  /*6bf0*/  R2UR UR4, R16.reuse ;  /* 0x00000000100472ca */ /* 0x040fe200000e0000 */
[----:B------:R-:W-:Y:S05]  /*6c00*/  VIADD R0, R16, 0x20 ;  /* 0x0000002010007836 */ /* 0x000fea0000000000 */
[----:B------:R-:W-:Y:S04]  /*6c10*/  SHF.R.U32.HI R0, RZ, 0x15, R0 ;  /* 0x00000015ff007819 */ /* 0x000fe80000011600 */
[----:B------:R-:W-:Y:S03]  /*6c20*/  LOP3.LUT P0, RZ, R0, 0x3, R17, 0x48, !PT ;  /* 0x0000000300ff7812 */ /* 0x000fe60007804811 */
[----:B------:R-:W2:Y:S10]  /*6c30*/  LDTM.x32 R184, tmem[UR4] ;  /* 0x0000000400b879ee */ /* 0x000eb400082c0000 */
[----:B--2---:R-:W-:Y:S05]  /*6c40*/  @!P0 BRA `(.L_x_105) ;  /* 0x0000000000408947 */ /* 0x004fea0003800000 */
        /* <DEDUP_REMOVED lines=16> */
.L_x_105:
[----:B------:R-:W-:Y:S05]  /*6d50*/  WARPSYNC.ALL ;  /* 0x0000000000007948 */ /* 0x000fea0003800000 */
[C---:B------:R-:W-:Y:S01]  /*6d60*/  R2UR UR4, R16.reuse ;  /* 0x00000000100472ca */ /* 0x040fe200000e0000 */
[----:B------:R-:W-:Y:S05]  /*6d70*/  VIADD R0, R16, 0x40 ;  /* 0x0000004010007836 */ /* 0x000fea0000000000 */
[----:B------:R-:W-:Y:S04]  /*6d80*/  SHF.R.U32.HI R0, RZ, 0x15, R0 ;  /* 0x00000015ff007819 */ /* 0x000fe80000011600 */
[----:B------:R-:W-:Y:S03]  /*6d90*/  LOP3.LUT P0, RZ, R0, 0x3, R17, 0x48, !PT ;  /* 0x0000000300ff7812 */ /* 0x000fe60007804811 */
[----:B------:R-:W2:Y:S10]  /*6da0*/  LDTM.x32 R152, tmem[UR4+0x20] ;  /* 0x00002004009879ee */ /* 0x000eb400082c0000 */
        /* <DEDUP_REMOVED lines=17> */
.L_x_106:
        /* <DEDUP_REMOVED lines=23> */
.L_x_107:
        /* <DEDUP_REMOVED lines=23> */
.L_x_108:
        /* <DEDUP_REMOVED lines=23> */
.L_x_109:
        /* <DEDUP_REMOVED lines=23> */
.L_x_110:
[----:B------:R-:W2:Y:S01]  /*7480*/  S2R R0, SR_TID.X ;  /* 0x0000000000007919 */ /* 0x000ea20000002100 */
[----:B------:R-:W-:Y:S05]  /*7490*/  WARPSYNC.ALL ;  /* 0x0000000000007948 */ /* 0x000fea0003800000 */
[----:B--2---:R-:W-:Y:S01]  /*74a0*/  LOP3.LUT P1, RZ, R0, 0x60, RZ, 0xc0, !PT ;  /* 0x0000006000ff7812 */ /* 0x004fe2000782c0ff */
[----:B------:R-:W-:Y:S01]  /*74b0*/  STL [R1+0x118], R46 ;  /* 0x0001182e01007387 */ /* 0x000fe20000100800 */
[----:B------:R-:W-:Y:S01]  /*74c0*/  F2FP.F16.E4M3.UNPACK_B R3, R220 ;  /* 0x000000dcff03723e */ /* 0x000fe200020006ff */
[----:B---3--:R-:W-:Y:S01]  /*74d0*/  FMUL R0, R217, R184 ;  /* 0x000000b8d9007220 */ /* 0x008fe20000400000 */
[----:B------:R-:W-:Y:S01]  /*74e0*/  F2FP.F16.E4M3.UNPACK_B R220, R220.H1 ;  /* 0x000000dcffdc723e */ /* 0x000fe200030006ff */
[----:B------:R-:W-:Y:S01]  /*74f0*/  STL [R1+0x114], R47 ;  /* 0x0001142f01007387 */ /* 0x000fe20000100800 */
[-C--:B------:R-:W-:Y:S01]  /*7500*/  F2FP.F16.E4M3.UNPACK_B R7, R221.reuse ;  /* 0x000000ddff07723e */ /* 0x080fe200020006ff */
[--C-:B------:R-:W-:Y:S01]  /*7510*/  HADD2.F32 R2, -RZ, R3.reuse.H0_H0 ;  /* 0x20000003ff027230 */ /* 0x100fe20000004100 */
[----:B------:R-:W-:Y:S01]  /*7520*/  F2FP.F16.E4M3.UNPACK_B R221, R221.H1 ;  /* 0x000000ddffdd723e */ /* 0x000fe200030006ff */
[----:B------:R2:W-:Y:S01]  /*7530*/  STL [R1+0x110], R48 ;  /* 0x0001103001007387 */ /* 0x0005e20000100800 */
[----:B------:R-:W-:Y:S01]  /*7540*/  HADD2.F32 R3, -RZ, R3.H1_H1 ;  /* 0x30000003ff037230 */ /* 0x000fe20000004100 */
[----:B------:R-:W-:Y:S01]  /*7550*/  F2FP.F16.E4M3.UNPACK_B R11, R222 ;  /* 0x000000deff0b723e */ /* 0x000fe200020006ff */
[----:B------:R-:W-:Y:S01]  /*7560*/  FFMA R0, R219, R2, R0 ;  /* 0x00000002db007223 */ /* 0x000fe20000000000 */
[----:B------:R3:W-:Y:S01]  /*7570*/  STL [R1+0x10c], R49 ;  /* 0x00010c3101007387 */ /* 0x0007e20000100800 */
[----:B------:R-:W-:Y:S01]  /*7580*/  FMUL R2, R217, R185 ;  /* 0x000000b9d9027220 */ /* 0x000fe20000400000 */
[--C-:B------:R-:W-:Y:S01]  /*7590*/  HADD2.F32 R4, -RZ, R220.reuse.H0_H0 ;  /* 0x200000dcff047230 */ /* 0x100fe20000004100 */
[----:B------:R-:W-:Y:S01]  /*75a0*/  F2FP.F16.E4M3.UNPACK_B R222, R222.H1 ;  /* 0x000000deffde723e */ /* 0x000fe200030006ff */
[----:B------:R-:W-:Y:S01]  /*75b0*/  STL [R1+0x108], R50 ;  /* 0x0001083201007387 */ /* 0x000fe20000100800 */
[----:B------:R-:W-:Y:S01]  /*75c0*/  FFMA R2, R219, R3, R2 ;  /* 0x00000003db027223 */ /* 0x000fe20000000002 */
[----:B------:R-:W-:Y:S01]  /*75d0*/  FMUL R3, R217, R186 ;  /* 0x000000bad9037220 */ /* 0x000fe20000400000 */
[----:B------:R-:W-:Y:S01]  /*75e0*/  HADD2.F32 R5, -RZ, R220.H1_H1 ;  /* 0x300000dcff057230 */ /* 0x000fe20000004100 */
[----:B------:R-:W-:Y:S01]  /*75f0*/  STL [R1+0x104], R51 ;  /* 0x0001043301007387 */ /* 0x000fe20000100800 */
[----:B------:R-:W-:Y:S01]  /*7600*/  F2FP.F16.E4M3.UNPACK_B R14, R223 ;  /* 0x000000dfff0e723e */ /* 0x000fe200020006ff */
[----:B------:R-:W-:Y:S01]  /*7610*/  FFMA R3, R219, R4, R3 ;  /* 0x00000004db037223 */ /* 0x000fe20000000003 */
[----:B------:R-:W-:Y:S01]  /*7620*/  FMUL R4, R217, R187 ;  /* 0x000000bbd9047220 */ /* 0x000fe20000400000 */
[----:B------:R-:W-:Y:S01]  /*7630*/  STL [R1+0x100], R52 ;  /* 0x0001003401007387 */ /* 0x000fe20000100800 */
[----:B------:R-:W-:Y:S01]  /*7640*/  F2FP.F16.E4M3.UNPACK_B R223, R223.H1 ;  /* 0x000000dfffdf723e */ /* 0x000fe200030006ff */
[--C-:B------:R-:W-:Y:S01]  /*7650*/  HADD2.F32 R6, -RZ, R7.reuse.H0_H0 ;  /* 0x20000007ff067230 */ /* 0x100fe20000004100 */
[----:B------:R-:W-:Y:S01]  /*7660*/  R2UR UR4, R16 ;  /* 0x00000000100472ca */ /* 0x000fe200000e0000 */
[----:B------:R-:W-:Y:S01]  /*7670*/  STL [R1+0xfc], R53 ;  /* 0x0000fc3501007387 */ /* 0x000fe20000100800 */
[-C--:B------:R-:W-:Y:S01]  /*7680*/  F2FP.F16.E4M3.UNPACK_B R19, R224.reuse ;  /* 0x000000e0ff13723e */ /* 0x080fe200020006ff */
[----:B------:R-:W-:Y:S01]  /*7690*/  FFMA R4, R219, R5, R4 ;  /* 0x00000005db047223 */ /* 0x000fe20000000004 */
[----:B------:R-:W-:Y:S01]  /*76a0*/  F2FP.F16.E4M3.UNPACK_B R224, R224.H1 ;  /* 0x000000e0ffe0723e */ /* 0x000fe200030006ff */
[----:B------:R4:W-:Y:S01]  /*76b0*/  STL [R1+0xf8], R54 ;  /* 0x0000f83601007387 */ /* 0x0009e20000100800 */
[-C--:B--2---:R-:W-:Y:S01]  /*76c0*/  F2FP.F16.E4M3.UNPACK_B R48, R247.reuse ;  /* 0x000000f7ff30723e */ /* 0x084fe200020006ff */
[----:B------:R-:W-:Y:S01]  /*76d0*/  FMUL R5, R217, R188 ;  /* 0x000000bcd9057220 */ /* 0x000fe20000400000 */
[----:B------:R-:W-:Y:S01]  /*76e0*/  F2FP.F16.E4M3.UNPACK_B R47, R247.H1 ;  /* 0x000000f7ff2f723e */ /* 0x000fe200030006ff */
[----:B------:R-:W-:Y:S01]  /*76f0*/  STL [R1+0xf4], R55 ;  /* 0x0000f43701007387 */ /* 0x000fe20000100800 */
[----:B------:R-:W-:Y:S01]  /*7700*/  F2FP.F16.E4M3.UNPACK_B R252, R246.H1 ;  /* 0x000000f6fffc723e */ /* 0x000fe200030006ff */
[----:B------:R-:W-:Y:S01]  /*7710*/  FFMA R5, R219, R6, R5 ;  /* 0x00000006db057223 */ /* 0x000fe20000000005 */
[C---:B---3--:R-:W-:Y:S01]  /*7720*/  PRMT R49, R47.reuse, 0x7610, R49 ;  /* 0x000076102f317816 */ /* 0x048fe20000000031 */
[----:B------:R-:W-:Y:S01]  /*7730*/  STL [R1+0x68], R216 ;  /* 0x000068d801007387 */ /* 0x000fe20000100800 */
[----:B------:R-:W-:Y:S01]  /*7740*/  PRMT R46, R47, 0x7632, R46 ;  /* 0x000076322f2e7816 */ /* 0x000fe2000000002e */
[----:B------:R-:W-:Y:S01]  /*7750*/  HADD2.F32 R7, -RZ, R7.H1_H1 ;  /* 0x30000007ff077230 */ /* 0x000fe20000004100 */
[----:B------:R-:W-:Y:S01]  /*7760*/  F2FP.SATFINITE.E4M3.F32.PACK_AB_MERGE_C R3, R4, R3, RZ ;  /* 0x000000030403723e */ /* 0x000fe200048070ff */
[C---:B------:R-:W-:Y:S01]  /*7770*/  FMUL R6, R217.reuse, R189 ;  /* 0x000000bdd9067220 */ /* 0x040fe20000400000 */
[--C-:B------:R-:W-:Y:S02]  /*7780*/  HADD2.F32 R8, -RZ, R221.reuse.H0_H0 ;  /* 0x200000ddff087230 */ /* 0x100fe40000004100 */
[----:B------:R-:W-:Y:S01]  /*7790*/  FMUL R184, R217, R207 ;  /* 0x000000cfd9b87220 */ /* 0x000fe20000400000 */
[----:B-1----:R-:W-:Y:S02]  /*77a0*/  HADD2.F32 R9, -RZ, R221.H1_H1 ;  /* 0x300000ddff097230 */ /* 0x002fe40000004100 */
[----:B------:R-:W-:Y:S01]  /*77b0*/  FFMA R6, R219, R7, R6 ;  /* 0x00000007db067223 */ /* 0x000fe20000000006 */
[C---:B------:R-:W-:Y:S01]  /*77c0*/  FMUL R7, R217.reuse, R190 ;  /* 0x000000bed9077220 */ /* 0x040fe20000400000 */
[--C-:B------:R-:W-:Y:S02]  /*77d0*/  HADD2.F32 R10, -RZ, R11.reuse.H0_H0 ;  /* 0x2000000bff0a7230 */ /* 0x100fe40000004100 */
[----:B------:R-:W-:Y:S01]  /*77e0*/  FMUL R185, R217, R208 ;  /* 0x000000d0d9b97220 */ /* 0x000fe20000400000 */
[----:B------:R-:W-:Y:S02]  /*77f0*/  HADD2.F32 R11, -RZ, R11.H1_H1 ;  /* 0x3000000bff0b7230 */ /* 0x000fe40000004100 */
        /* <DEDUP_REMOVED lines=12> */
[C---:B------:R-:W-:Y:S01]  /*78c0*/  FMUL R14, R217.reuse, R197 ;  /* 0x000000c5d90e7220 */ /* 0x040fe20000400000 */
[--C-:B------:R-:W-:Y:S02]  /*78d0*/  HADD2.F32 R17, -RZ, R223.reuse.H0_H0 ;  /* 0x200000dfff117230 */ /* 0x100fe40000004100 */
[----:B------:R-:W-:Y:S01]  /*78e0*/  FMUL R188, R217, R211 ;  /* 0x000000d3d9bc7220 */ /* 0x000fe20000400000 */
[----:B------:R-:W-:Y:S01]  /*78f0*/  FFMA R10, R219, R11, R10 ;  /* 0x0000000bdb0a7223 */ /* 0x000fe2000000000a */
[C---:B------:R-:W-:Y:S01]  /*7900*/  FMUL R11, R217.reuse, R194 ;  /* 0x000000c2d90b7220 */ /* 0x040fe20000400000 */
[----:B------:R-:W-:Y:S02]  /*7910*/  HADD2.F32 R18, -RZ, R223.H1_H1 ;  /* 0x300000dfff127230 */ /* 0x000fe40000004100 */
[----:B------:R-:W-:Y:S01]  /*7920*/  FMUL R189, R217, R212 ;  /* 0x000000d4d9bd7220 */ /* 0x000fe20000400000 */
[--C-:B------:R-:W-:Y:S02]  /*7930*/  HADD2.F32 R20, -RZ, R19.reuse.H0_H0 ;  /* 0x20000013ff147230 */ /* 0x100fe40000004100 */
[----:B------:R-:W-:Y:S01]  /*7940*/  FFMA R11, R219, R12, R11 ;  /* 0x0000000cdb0b7223 */ /* 0x000fe2000000000b */
[C---:B------:R-:W-:Y:S01]  /*7950*/  FMUL R12, R217.reuse, R195 ;  /* 0x000000c3d90c7220 */ /* 0x040fe20000400000 */
[----:B------:R-:W-:Y:S02]  /*7960*/  HADD2.F32 R21, -RZ, R19.H1_H1 ;  /* 0x30000013ff157230 */ /* 0x000fe40000004100 */
[----:B------:R-:W-:Y:S01]  /*7970*/  FMUL R19, R217, R202 ;  /* 0x000000cad9137220 */ /* 0x000fe20000400000 */
[--C-:B------:R-:W-:Y:S02]  /*7980*/  HADD2.F32 R22, -RZ, R224.reuse.H0_H0 ;  /* 0x200000e0ff167230 */ /* 0x100fe40000004100 */
[----:B------:R-:W-:Y:S01]  /*7990*/  FFMA R12, R219, R13, R12 ;  /* 0x0000000ddb0c7223 */ /* 0x000fe2000000000c */
[C---:B------:R-:W-:Y:S01]  /*79a0*/  FMUL R13, R217.reuse, R196 ;  /* 0x000000c4d90d7220 */ /* 0x040fe20000400000 */
[----:B------:R-:W-:Y:S01]  /*79b0*/  HADD2.F32 R23, -RZ, R224.H1_H1 ;  /* 0x300000e0ff177230 */ /* 0x000fe20000004100 */
[----:B------:R-:W-:Y:S01]  /*79c0*/  F2FP.F16.E4M3.UNPACK_B R196, R226 ;  /* 0x000000e2ffc4723e */ /* 0x000fe200020006ff */
[----:B------:R-:W-:Y:S01]  /*79d0*/  FMUL R190, R217, R213 ;  /* 0x000000d5d9be7220 */ /* 0x000fe20000400000 */
[----:B------:R-:W-:Y:S01]  /*79e0*/  FFMA R13, R219, R15, R13 ;  /* 0x0000000fdb0d7223 */ /* 0x000fe2000000000d */
[----:B------:R-:W-:Y:S01]  /*79f0*/  FMUL R15, R217, R198 ;  /* 0x000000c6d90f7220 */ /* 0x000fe20000400000 */
[----:B------:R-:W-:Y:S01]  /*7a00*/  FFMA R14, R219, R16, R14 ;  /* 0x00000010db0e7223 */ /* 0x000fe2000000000e */
[----:B------:R-:W-:Y:S01]  /*7a10*/  FMUL R16, R217, R199 ;  /* 0x000000c7d9107220 */ /* 0x000fe20000400000 */
[----:B------:R-:W-:Y:S01]  /*7a20*/  F2FP.F16.E4M3.UNPACK_B R226, R226.H1 ;  /* 0x000000e2ffe2723e */ /* 0x000fe200030006ff */
[----:B------:R-:W-:Y:S01]  /*7a30*/  FFMA R15, R219, R17, R15 ;  /* 0x00000011db0f7223 */ /* 0x000fe2000000000f */
[----:B------:R-:W-:Y:S01]  /*7a40*/  FMUL R17, R217, R200 ;  /* 0x000000c8d9117220 */ /* 0x000fe20000400000 */
[----:B------:R-:W-:Y:S01]  /*7a50*/  FFMA R16, R219, R18, R16 ;  /* 0x00000012db107223 */ /* 0x000fe20000000010 */
[----:B------:R-:W-:Y:S01]  /*7a60*/  FMUL R18, R217, R201 ;  /* 0x000000c9d9127220 */ /* 0x000fe20000400000 */
[----:B------:R-:W-:Y:S01]  /*7a70*/  F2FP.F16.E4M3.UNPACK_B R198, R227 ;  /* 0x000000e3ffc6723e */ /* 0x000fe200020006ff */
[C---:B------:R-:W-:Y:S01]  /*7a80*/  FFMA R17, R219.reuse, R20, R17 ;  /* 0x00000014db117223 */ /* 0x040fe20000000011 */
[C---:B----4-:R-:W-:Y:S01]  /*7a90*/  PRMT R54, R48.reuse, 0x7632, R54 ;  /* 0x0000763230367816 */ /* 0x050fe20000000036 */
[C---:B------:R-:W-:Y:S01]  /*7aa0*/  FFMA R18, R219.reuse, R21, R18 ;  /* 0x00000015db127223 */ /* 0x040fe20000000012 */
[----:B------:R-:W-:Y:S01]  /*7ab0*/  FFMA R19, R219, R22, R19 ;  /* 0x00000016db137223 */ /* 0x000fe20000000013 */
[----:B------:R-:W-:Y:S01]  /*7ac0*/  PRMT R51, R48, 0x7610, R51 ;  /* 0x0000761030337816 */ /* 0x000fe20000000033 */
[----:B------:R-:W-:Y:S01]  /*7ad0*/  STL [R1+0xe0], R17 ;  /* 0x0000e01101007387 */ /* 0x000fe20000100800 */
[----:B------:R-:W-:Y:S01]  /*7ae0*/  F2FP.F16.E4M3.UNPACK_B R21, R225 ;  /* 0x000000e1ff15723e */ /* 0x000fe200020006ff */
[C---:B------:R-:W-:Y:S01]  /*7af0*/  FMUL R20, R217.reuse, R203 ;  /* 0x000000cbd9147220 */ /* 0x040fe20000400000 */
[----:B------:R-:W-:Y:S01]  /*7b00*/  F2FP.F16.E4M3.UNPACK_B R225, R225.H1 ;  /* 0x000000e1ffe1723e */ /* 0x000fe200030006ff */
[----:B------:R-:W-:Y:S01]  /*7b10*/  STL [R1+0xe4], R18 ;  /* 0x0000e41201007387 */ /* 0x000fe20000100800 */
[----:B------:R-:W-:Y:S01]  /*7b20*/  FMUL R22, R217, R205 ;  /* 0x000000cdd9167220 */ /* 0x000fe20000400000 */
[--C-:B------:R-:W-:Y:S02]  /*7b30*/  HADD2.F32 R193, -RZ, R21.reuse.H0_H0 ;  /* 0x20000015ffc17230 */ /* 0x100fe40000004100 */
[----:B------:R-:W-:Y:S01]  /*7b40*/  FFMA R20, R219, R23, R20 ;  /* 0x00000017db147223 */ /* 0x000fe20000000014 */
[----:B------:R-:W-:Y:S01]  /*7b50*/  STL [R1+0xec], R19 ;  /* 0x0000ec1301007387 */ /* 0x000fe20000100800 */
[----:B------:R-:W-:Y:S02]  /*7b60*/  HADD2.F32 R194, -RZ, R21.H1_H1 ;  /* 0x30000015ffc27230 */ /* 0x000fe40000004100 */
[C---:B------:R-:W-:Y:S01]  /*7b70*/  FMUL R21, R217.reuse, R204 ;  /* 0x000000ccd9157220 */ /* 0x040fe20000400000 */
[----:B------:R-:W-:Y:S01]  /*7b80*/  FMUL R23, R217, R206 ;  /* 0x000000ced9177220 */ /* 0x000fe20000400000 */
[----:B------:R-:W-:Y:S01]  /*7b90*/  STL [R1+0xf0], R20 ;  /* 0x0000f01401007387 */ /* 0x000fe20000100800 */
[----:B------:R-:W-:Y:S01]  /*7ba0*/  F2FP.F16.E4M3.UNPACK_B R227, R227.H1 ;  /* 0x000000e3ffe3723e */ /* 0x000fe200030006ff */
[C---:B------:R-:W-:Y:S01]  /*7bb0*/  FFMA R21, R219.reuse, R193, R21 ;  /* 0x000000c1db157223 */ /* 0x040fe20000000015 */
[--C-:B------:R-:W-:Y:S02]  /*7bc0*/  HADD2.F32 R193, -RZ, R225.reuse.H0_H0 ;  /* 0x200000e1ffc17230 */ /* 0x100fe40000004100 */
[----:B------:R-:W-:Y:S01]  /*7bd0*/  FFMA R22, R219, R194, R22 ;  /* 0x000000c2db167223 */ /* 0x000fe20000000016 */
[----:B------:R-:W-:Y:S02]  /*7be0*/  HADD2.F32 R195, -RZ, R225.H1_H1 ;  /* 0x300000e1ffc37230 */ /* 0x000fe40000004100 */
[----:B------:R-:W-:Y:S01]  /*7bf0*/  FMUL R191, R217, R214 ;  /* 0x000000d6d9bf7220 */ /* 0x000fe20000400000 */
[----:B------:R-:W-:Y:S01]  /*7c00*/  STL [R1+0xb4], R21 ;  /* 0x0000b41501007387 */ /* 0x000fe20000100800 */
[----:B------:R-:W-:Y:S01]  /*7c10*/  F2FP.F16.E4M3.UNPACK_B R199, R229 ;  /* 0x000000e5ffc7723e */ /* 0x000fe200020006ff */
[C---:B------:R-:W-:Y:S01]  /*7c20*/  FFMA R23, R219.reuse, R193, R23 ;  /* 0x000000c1db177223 */ /* 0x040fe20000000017 */
[----:B------:R-:W-:Y:S01]  /*7c30*/  F2FP.F16.E4M3.UNPACK_B R229, R229.H1 ;  /* 0x000000e5ffe5723e */ /* 0x000fe200030006ff */
[----:B------:R-:W-:Y:S01]  /*7c40*/  STL [R1+0xb8], R22 ;  /* 0x0000b81601007387 */ /* 0x000fe20000100800 */
[-C--:B------:R-:W-:Y:S01]  /*7c50*/  F2FP.F16.E4M3.UNPACK_B R201, R230.reuse ;  /* 0x000000e6ffc9723e */ /* 0x080fe200020006ff */
[--C-:B------:R-:W-:Y:S01]  /*7c60*/  HADD2.F32 R194, -RZ, R196.reuse.H0_H0 ;  /* 0x200000c4ffc27230 */ /* 0x100fe20000004100 */
[----:B------:R-:W-:Y:S01]  /*7c70*/  F2FP.F16.E4M3.UNPACK_B R230, R230.H1 ;  /* 0x000000e6ffe6723e */ /* 0x000fe200030006ff */
[----:B------:R-:W-:Y:S01]  /*7c80*/  STL [R1+0xd0], R23 ;  /* 0x0000d01701007387 */ /* 0x000fe20000100800 */
[----:B------:R-:W-:Y:S01]  /*7c90*/  F2FP.F16.E4M3.UNPACK_B R203, R231 ;  /* 0x000000e7ffcb723e */ /* 0x000fe200020006ff */
[C---:B------:R-:W-:Y:S01]  /*7ca0*/  FFMA R184, R219.reuse, R195, R184 ;  /* 0x000000c3dbb87223 */ /* 0x040fe200000000b8 */
[----:B------:R-:W-:Y:S01]  /*7cb0*/  F2FP.F16.E4M3.UNPACK_B R231, R231.H1 ;  /* 0x000000e7ffe7723e */ /* 0x000fe200030006ff */
[----:B------:R-:W-:Y:S02]  /*7cc0*/  HADD2.F32 R196, -RZ, R196.H1_H1 ;  /* 0x300000c4ffc47230 */ /* 0x000fe40000004100 */
[C---:B------:R-:W-:Y:S01]  /*7cd0*/  FFMA R185, R219.reuse, R194, R185 ;  /* 0x000000c2dbb97223 */ /* 0x040fe200000000b9 */
[--C-:B------:R-:W-:Y:S01]  /*7ce0*/  HADD2.F32 R193, -RZ, R226.reuse.H0_H0 ;  /* 0x200000e2ffc17230 */ /* 0x100fe20000004100 */
[----:B------:R-:W-:Y:S01]  /*7cf0*/  STL [R1+0xd4], R184 ;  /* 0x0000d4b801007387 */ /* 0x000fe20000100800 */
[----:B------:R-:W-:Y:S01]  /*7d00*/  F2FP.F16.E4M3.UNPACK_B R200, R232 ;  /* 0x000000e8ffc8723e */ /* 0x000fe200020006ff */
[C---:B------:R-:W-:Y:S01]  /*7d10*/  FFMA R186, R219.reuse, R196, R186 ;  /* 0x000000c4dbba7223 */ /* 0x040fe200000000ba */
[-C--:B------:R-:W-:Y:S01]  /*7d20*/  F2FP.F16.E4M3.UNPACK_B R196, R228.reuse ;  /* 0x000000e4ffc4723e */ /* 0x080fe200020006ff */
[----:B------:R-:W-:Y:S01]  /*7d30*/  STL [R1+0xbc], R185 ;  /* 0x0000bcb901007387 */ /* 0x000fe20000100800 */
[----:B------:R-:W-:Y:S01]  /*7d40*/  F2FP.F16.E4M3.UNPACK_B R228, R228.H1 ;  /* 0x000000e4ffe4723e */ /* 0x000fe200030006ff */
[----:B------:R-:W-:Y:S01]  /*7d50*/  HADD2.F32 R197, -RZ, R226.H1_H1 ;  /* 0x300000e2ffc57230 */ /* 0x000fe20000004100 */
[----:B------:R-:W-:Y:S01]  /*7d60*/  F2FP.F16.E4M3.UNPACK_B R232, R232.H1 ;  /* 0x000000e8ffe8723e */ /* 0x000fe200030006ff */
[----:B------:R-:W-:Y:S01]  /*7d70*/  STL [R1+0xc0], R186 ;  /* 0x0000c0ba01007387 */ /* 0x000fe20000100800 */
[----:B------:R-:W-:Y:S01]  /*7d80*/  F2FP.F16.E4M3.UNPACK_B R202, R233 ;  /* 0x000000e9ffca723e */ /* 0x000fe200020006ff */
[C---:B------:R-:W-:Y:S01]  /*7d90*/  FFMA R187, R219.reuse, R193, R187 ;  /* 0x000000c1dbbb7223 */ /* 0x040fe200000000bb */
[----:B------:R-:W-:Y:S01]  /*7da0*/  F2FP.F16.E4M3.UNPACK_B R233, R233.H1 ;  /* 0x000000e9ffe9723e */ /* 0x000fe200030006ff */
[--C-:B------:R-:W-:Y:S02]  /*7db0*/  HADD2.F32 R195, -RZ, R198.reuse.H0_H0 ;  /* 0x200000c6ffc37230 */ /* 0x100fe40000004100 */
[C---:B------:R-:W-:Y:S01]  /*7dc0*/  FFMA R188, R219.reuse, R197, R188 ;  /* 0x000000c5dbbc7223 */ /* 0x040fe200000000bc */
[----:B------:R-:W-:Y:S01]  /*7dd0*/  HADD2.F32 R198, -RZ, R198.H1_H1 ;  /* 0x300000c6ffc67230 */ /* 0x000fe20000004100 */
[----:B------:R-:W-:Y:S01]  /*7de0*/  STL [R1+0xc8], R187 ;  /* 0x0000c8bb01007387 */ /* 0x000fe20000100800 */
[-C--:B------:R-:W-:Y:S01]  /*7df0*/  F2FP.F16.E4M3.UNPACK_B R205, R234.reuse ;  /* 0x000000eaffcd723e */ /* 0x080fe200020006ff */
[C---:B------:R-:W-:Y:S01]  /*7e00*/  FFMA R189, R219.reuse, R195, R189 ;  /* 0x000000c3dbbd7223 */ /* 0x040fe200000000bd */
[----:B------:R-:W-:Y:S01]  /*7e10*/  F2FP.F16.E4M3.UNPACK_B R234, R234.H1 ;  /* 0x000000eaffea723e */ /* 0x000fe200030006ff */
[----:B------:R-:W-:Y:S01]  /*7e20*/  STL [R1+0xcc], R188 ;  /* 0x0000ccbc01007387 */ /* 0x000fe20000100800 */
[-C--:B------:R-:W-:Y:S01]  /*7e30*/  F2FP.F16.E4M3.UNPACK_B R207, R235.reuse ;  /* 0x000000ebffcf723e */ /* 0x080fe200020006ff */
[--C-:B------:R-:W-:Y:S01]  /*7e40*/  HADD2.F32 R193, -RZ, R227.reuse.H0_H0 ;  /* 0x200000e3ffc17230 */ /* 0x100fe20000004100 */
[----:B------:R-:W-:Y:S01]  /*7e50*/  F2FP.F16.E4M3.UNPACK_B R235, R235.H1 ;  /* 0x000000ebffeb723e */ /* 0x000fe200030006ff */
[----:B------:R-:W-:Y:S01]  /*7e60*/  STL [R1+0xb0], R189 ;  /* 0x0000b0bd01007387 */ /* 0x000fe20000100800 */
[-C--:B------:R-:W-:Y:S01]  /*7e70*/  F2FP.F16.E4M3.UNPACK_B R204, R239.reuse ;  /* 0x000000efffcc723e */ /* 0x080fe200020006ff */
[C---:B------:R-:W-:Y:S01]  /*7e80*/  FFMA R190, R219.reuse, R198, R190 ;  /* 0x000000c6dbbe7223 */ /* 0x040fe200000000be */
[----:B------:R-:W-:Y:S01]  /*7e90*/  F2FP.F16.E4M3.UNPACK_B R239, R239.H1 ;  /* 0x000000efffef723e */ /* 0x000fe200030006ff */
[----:B------:R-:W-:Y:S02]  /*7ea0*/  HADD2.F32 R194, -RZ, R227.H1_H1 ;  /* 0x300000e3ffc27230 */ /* 0x000fe40000004100 */
[----:B------:R-:W-:Y:S01]  /*7eb0*/  FFMA R191, R219, R193, R191 ;  /* 0x000000c1dbbf7223 */ /* 0x000fe200000000bf */
[----:B------:R-:W-:Y:S01]  /*7ec0*/  FMUL R192, R217, R215 ;  /* 0x000000d7d9c07220 */ /* 0x000fe20000400000 */
[----:B------:R-:W-:Y:S01]  /*7ed0*/  STL [R1+0xc4], R190 ;  /* 0x0000c4be01007387 */ /* 0x000fe20000100800 */
[-C--:B------:R-:W-:Y:S01]  /*7ee0*/  F2FP.F16.E4M3.UNPACK_B R206, R240.reuse ;  /* 0x000000f0ffce723e */ /* 0x080fe200020006ff */
[--C-:B------:R-:W-:Y:S01]  /*7ef0*/  HADD2.F32 R195, -RZ, R196.reuse.H0_H0 ;  /* 0x200000c4ffc37230 */ /* 0x100fe20000004100 */
[----:B------:R-:W-:Y:S01]  /*7f00*/  F2FP.F16.E4M3.UNPACK_B R240, R240.H1 ;  /* 0x000000f0fff0723e */ /* 0x000fe200030006ff */
[----:B------:R-:W-:Y:S01]  /*7f10*/  STL [R1+0xd8], R191 ;  /* 0x0000d8bf01007387 */ /* 0x000fe20000100800 */
[-C--:B------:R-:W-:Y:S01]  /*7f20*/  F2FP.F16.E4M3.UNPACK_B R208, R241.reuse ;  /* 0x000000f1ffd0723e */ /* 0x080fe200020006ff */
[----:B------:R-:W-:Y:S01]  /*7f30*/  FFMA R192, R219, R194, R192 ;  /* 0x000000c2dbc07223 */ /* 0x000fe200000000c0 */
[----:B------:R-:W-:Y:S01]  /*7f40*/  F2FP.F16.E4M3.UNPACK_B R241, R241.H1 ;  /* 0x000000f1fff1723e */ /* 0x000fe200030006ff */
[----:B------:R-:W-:Y:S02]  /*7f50*/  HADD2.F32 R196, -RZ, R196.H1_H1 ;  /* 0x300000c4ffc47230 */ /* 0x000fe40000004100 */
[C---:B------:R-:W-:Y:S01]  /*7f60*/  FMUL R152, R217.reuse, R152 ;  /* 0x00000098d9987220 */ /* 0x040fe20000400000 */
[C---:B------:R-:W-:Y:S01]  /*7f70*/  FMUL R153, R217.reuse, R153 ;  /* 0x00000099d9997220 */ /* 0x040fe20000400000 */
[----:B------:R-:W-:Y:S01]  /*7f80*/  STL [R1+0xdc], R192 ;  /* 0x0000dcc001007387 */ /* 0x000fe20000100800 */
[-C--:B------:R-:W-:Y:S01]  /*7f90*/  F2FP.F16.E4M3.UNPACK_B R209, R242.reuse ;  /* 0x000000f2ffd1723e */ /* 0x080fe200020006ff */
[--C-:B------:R-:W-:Y:S01]  /*7fa0*/  HADD2.F32 R193, -RZ, R228.reuse.H0_H0 ;  /* 0x200000e4ffc17230 */ /* 0x100fe20000004100 */
[----:B------:R-:W-:Y:S01]  /*7fb0*/  F2FP.F16.E4M3.UNPACK_B R242, R242.H1 ;  /* 0x000000f2fff2723e */ /* 0x000fe200030006ff */
[----:B------:R-:W-:Y:S01]  /*7fc0*/  FMUL R154, R217, R154 ;  /* 0x0000009ad99a7220 */ /* 0x000fe20000400000 */
[C---:B------:R-:W-:Y:S01]  /*7fd0*/  FFMA R152, R219.reuse, R195, R152 ;  /* 0x000000c3db987223 */ /* 0x040fe20000000098 */
[C---:B------:R-:W-:Y:S01]  /*7fe0*/  FFMA R153, R219.reuse, R196, R153 ;  /* 0x000000c4db997223 */ /* 0x040fe20000000099 */
[----:B------:R-:W-:Y:S02]  /*7ff0*/  HADD2.F32 R197, -RZ, R228.H1_H1 ;  /* 0x300000e4ffc57230 */ /* 0x000fe40000004100 */
[----:B------:R-:W-:Y:S01]  /*8000*/  FFMA R154, R219, R193, R154 ;  /* 0x000000c1db9a7223 */ /* 0x000fe2000000009a */
[--C-:B------:R-:W-:Y:S01]  /*8010*/  HADD2.F32 R193, -RZ, R199.reuse.H0_H0 ;  /* 0x200000c7ffc17230 */ /* 0x100fe20000004100 */
[----:B------:R-:W-:Y:S01]  /*8020*/  STL [R1+0xac], R152 ;  /* 0x0000ac9801007387 */ /* 0x000fe20000100800 */
[----:B------:R-:W-:Y:S01]  /*8030*/  F2FP.F16.E4M3.UNPACK_B R211, R243 ;  /* 0x000000f3ffd3723e */ /* 0x000fe200020006ff */
[C---:B------:R-:W-:Y:S01]  /*8040*/  FMUL R155, R217.reuse, R155 ;  /* 0x0000009bd99b7220 */ /* 0x040fe20000400000 */
[----:B------:R-:W-:Y:S01]  /*8050*/  F2FP.F16.E4M3.UNPACK_B R243, R243.H1 ;  /* 0x000000f3fff3723e */ /* 0x000fe200030006ff */
[----:B------:R-:W-:Y:S01]  /*8060*/  STL [R1+0xe8], R153 ;  /* 0x0000e89901007387 */ /* 0x000fe20000100800 */
[----:B------:R-:W-:Y:S01]  /*8070*/  F2FP.F16.E4M3.UNPACK_B R228, R245.H1 ;  /* 0x000000f5ffe4723e */ /* 0x000fe200030006ff */
[----:B------:R-:W-:Y:S01]  /*8080*/  FMUL R156, R217, R156 ;  /* 0x0000009cd99c7220 */ /* 0x000fe20000400000 */
[----:B------:R-:W-:Y:S01]  /*8090*/  F2FP.F16.E4M3.UNPACK_B R215, R249 ;  /* 0x000000f9ffd7723e */ /* 0x000fe200020006ff */
[C---:B------:R-:W-:Y:S01]  /*80a0*/  FFMA R155, R219.reuse, R197, R155 ;  /* 0x000000c5db9b7223 */ /* 0x040fe2000000009b */
[----:B------:R-:W-:Y:S02]  /*80b0*/  HADD2.F32 R194, -RZ, R199.H1_H1 ;  /* 0x300000c7ffc27230 */ /* 0x000fe40000004100 */
[----:B------:R-:W-:Y:S01]  /*80c0*/  FFMA R156, R219, R193, R156 ;  /* 0x000000c1db9c7223 */ /* 0x000fe2000000009c */
[C---:B------:R-:W-:Y:S01]  /*80d0*/  FMUL R157, R217.reuse, R157 ;  /* 0x0000009dd99d7220 */ /* 0x040fe20000400000 */
[--C-:B------:R-:W-:Y:S02]  /*80e0*/  HADD2.F32 R193, -RZ, R229.reuse.H0_H0 ;  /* 0x200000e5ffc17230 */ /* 0x100fe40000004100 */
[----:B------:R-:W-:Y:S01]  /*80f0*/  FMUL R125, R217, R125 ;  /* 0x0000007dd97d7220 */ /* 0x000fe20000400000 */
[----:B------:R-:W-:Y:S01]  /*8100*/  HADD2.F32 R195, -RZ, R229.H1_H1 ;  /* 0x300000e5ffc37230 */ /* 0x000fe20000004100 */
[----:B------:R-:W-:Y:S01]  /*8110*/  STL [R1+0xa4], R156 ;  /* 0x0000a49c01007387 */ /* 0x000fe20000100800 */
[----:B------:R-:W-:Y:S01]  /*8120*/  F2FP.F16.E4M3.UNPACK_B R199, R236 ;  /* 0x000000ecffc7723e */ /* 0x000fe200020006ff */
[----:B------:R-:W-:Y:S01]  /*8130*/  FFMA R157, R219, R194, R157 ;  /* 0x000000c2db9d7223 */ /* 0x000fe2000000009d */
[----:B------:R-:W-:Y:S01]  /*8140*/  F2FP.F16.E4M3.UNPACK_B R236, R236.H1 ;  /* 0x000000ecffec723e */ /* 0x000fe200030006ff */
[--C-:B------:R-:W-:Y:S02]  /*8150*/  HADD2.F32 R197, -RZ, R230.reuse.H1_H1 ;  /* 0x300000e6ffc57230 */ /* 0x100fe40000004100 */
[C---:B------:R-:W-:Y:S01]  /*8160*/  FMUL R128, R217.reuse, R128 ;  /* 0x00000080d9807220 */ /* 0x040fe20000400000 */
[C---:B------:R-:W-:Y:S01]  /*8170*/  FMUL R132, R217.reuse, R132 ;  /* 0x00000084d9847220 */ /* 0x040fe20000400000 */
[----:B------:R-:W-:Y:S01]  /*8180*/  STL [R1+0xa8], R157 ;  /* 0x0000a89d01007387 */ /* 0x000fe20000100800 */
[----:B------:R-:W-:Y:S01]  /*8190*/  F2FP.F16.E4M3.UNPACK_B R222, R249.H1 ;  /* 0x000000f9ffde723e */ /* 0x000fe200030006ff */
[C---:B------:R-:W-:Y:S01]  /*81a0*/  FMUL R158, R217.reuse, R158 ;  /* 0x0000009ed99e7220 */ /* 0x040fe20000400000 */
[----:B------:R-:W-:Y:S01]  /*81b0*/  F2FP.F16.E4M3.UNPACK_B R247, R251.H1 ;  /* 0x000000fbfff7723e */ /* 0x000fe200030006ff */
[----:B------:R-:W2:Y:S01]  /*81c0*/  LDL.LU R50, [R1+0x4] ;  /* 0x0000040001327983 */ /* 0x000ea20000300800 */
[----:B------:R-:W-:Y:S01]  /*81d0*/  F2FP.F16.E4M3.UNPACK_B R226, R250 ;  /* 0x000000faffe2723e */ /* 0x000fe200020006ff */
[--C-:B------:R-:W-:Y:S02]  /*81e0*/  HADD2.F32 R194, -RZ, R201.reuse.H0_H0 ;  /* 0x200000c9ffc27230 */ /* 0x100fe40000004100 */
[C---:B------:R-:W-:Y:S01]  /*81f0*/  FMUL R159, R217.reuse, R159 ;  /* 0x0000009fd99f7220 */ /* 0x040fe20000400000 */
[----:B------:R-:W3:Y:S01]  /*8200*/  LDL.LU R48, [R1+0x8] ;  /* 0x0000080001307983 */ /* 0x000ee20000300800 */
[----:B------:R-:W-:Y:S01]  /*8210*/  FMUL R160, R217, R160 ;  /* 0x000000a0d9a07220 */ /* 0x000fe20000400000 */
[----:B------:R-:W-:Y:S01]  /*8220*/  HADD2.F32 R196, -RZ, R201.H1_H1 ;  /* 0x300000c9ffc47230 */ /* 0x000fe20000004100 */
[----:B------:R-:W-:Y:S01]  /*8230*/  F2FP.F16.E4M3.UNPACK_B R201, R237 ;  /* 0x000000edffc9723e */ /* 0x000fe200020006ff */
[----:B------:R-:W-:Y:S01]  /*8240*/  FFMA R158, R219, R193, R158 ;  /* 0x000000c1db9e7223 */ /* 0x000fe2000000009e */
[----:B------:R-:W-:Y:S01]  /*8250*/  F2FP.F16.E4M3.UNPACK_B R237, R237.H1 ;  /* 0x000000edffed723e */ /* 0x000fe200030006ff */
[----:B------:R-:W-:Y:S02]  /*8260*/  HADD2.F32 R193, -RZ, R230.H0_H0 ;  /* 0x200000e6ffc17230 */ /* 0x000fe40000004100 */
[C---:B------:R-:W-:Y:S01]  /*8270*/  FMUL R161, R217.reuse, R161 ;  /* 0x000000a1d9a17220 */ /* 0x040fe20000400000 */
[----:B------:R-:W-:Y:S01]  /*8280*/  FMUL R162, R217, R162 ;  /* 0x000000a2d9a27220 */ /* 0x000fe20000400000 */
[C---:B------:R-:W-:Y:S01]  /*8290*/  FFMA R159, R219.reuse, R195, R159 ;  /* 0x000000c3db9f7223 */ /* 0x040fe2000000009f */
[C---:B------:R-:W-:Y:S01]  /*82a0*/  FFMA R160, R219.reuse, R194, R160 ;  /* 0x000000c2dba07223 */ /* 0x040fe200000000a0 */
[----:B------:R-:W-:Y:S01]  /*82b0*/  FFMA R161, R219, R196, R161 ;  /* 0x000000c4dba17223 */ /* 0x000fe200000000a1 */
[----:B------:R-:W-:Y:S01]  /*82c0*/  FMUL R163, R217, R163 ;  /* 0x000000a3d9a37220 */ /* 0x000fe20000400000 */
[--C-:B------:R-:W-:Y:S02]  /*82d0*/  HADD2.F32 R195, -RZ, R203.reuse.H0_H0 ;  /* 0x200000cbffc37230 */ /* 0x100fe40000004100 */
[----:B------:R-:W-:Y:S01]  /*82e0*/  FFMA R162, R219, R193, R162 ;  /* 0x000000c1dba27223 */ /* 0x000fe200000000a2 */
[C---:B------:R-:W-:Y:S01]  /*82f0*/  FMUL R164, R217.reuse, R164 ;  /* 0x000000a4d9a47220 */ /* 0x040fe20000400000 */
[----:B------:R-:W-:Y:S01]  /*8300*/  HADD2.F32 R198, -RZ, R203.H1_H1 ;  /* 0x300000cbffc67230 */ /* 0x000fe20000004100 */
[-C--:B------:R-:W-:Y:S01]  /*8310*/  F2FP.F16.E4M3.UNPACK_B R203, R238.reuse ;  /* 0x000000eeffcb723e */ /* 0x080fe200020006ff */
[----:B------:R-:W4:Y:S01]  /*8320*/  LDL.LU R47, [R1+0xc] ;  /* 0x00000c00012f7983 */ /* 0x000f220000300800 */
[----:B------:R-:W-:Y:S01]  /*8330*/  F2FP.F16.E4M3.UNPACK_B R238, R238.H1 ;  /* 0x000000eeffee723e */ /* 0x000fe200030006ff */
[--C-:B------:R-:W-:Y:S02]  /*8340*/  HADD2.F32 R193, -RZ, R231.reuse.H0_H0 ;  /* 0x200000e7ffc17230 */ /* 0x100fe40000004100 */
[C---:B------:R-:W-:Y:S01]  /*8350*/  FMUL R165, R217.reuse, R165 ;  /* 0x000000a5d9a57220 */ /* 0x040fe20000400000 */
[----:B------:R-:W-:Y:S01]  /*8360*/  FMUL R166, R217, R166 ;  /* 0x000000a6d9a67220 */ /* 0x000fe20000400000 */
[C---:B------:R-:W-:Y:S01]  /*8370*/  FFMA R163, R219.reuse, R197, R163 ;  /* 0x000000c5dba37223 */ /* 0x040fe200000000a3 */
[C---:B------:R-:W-:Y:S01]  /*8380*/  FFMA R164, R219.reuse, R195, R164 ;  /* 0x000000c3dba47223 */ /* 0x040fe200000000a4 */
[----:B------:R-:W-:Y:S02]  /*8390*/  HADD2.F32 R194, -RZ, R231.H1_H1 ;  /* 0x300000e7ffc27230 */ /* 0x000fe40000004100 */
[----:B------:R-:W-:Y:S01]  /*83a0*/  FFMA R165, R219, R198, R165 ;  /* 0x000000c6dba57223 */ /* 0x000fe200000000a5 */
[----:B------:R-:W-:Y:S01]  /*83b0*/  FMUL R167, R217, R167 ;  /* 0x000000a7d9a77220 */ /* 0x000fe20000400000 */
[--C-:B------:R-:W-:Y:S02]  /*83c0*/  HADD2.F32 R195, -RZ, R200.reuse.H0_H0 ;  /* 0x200000c8ffc37230 */ /* 0x100fe40000004100 */
[----:B------:R-:W-:Y:S01]  /*83d0*/  FFMA R166, R219, R193, R166 ;  /* 0x000000c1dba67223 */ /* 0x000fe200000000a6 */
[C---:B------:R-:W-:Y:S01]  /*83e0*/  FMUL R168, R217.reuse, R168 ;  /* 0x000000a8d9a87220 */ /* 0x040fe20000400000 */
[----:B------:R-:W-:Y:S01]  /*83f0*/  HADD2.F32 R196, -RZ, R200.H1_H1 ;  /* 0x300000c8ffc47230 */ /* 0x000fe20000004100 */
[----:B------:R-:W-:Y:S01]  /*8400*/  F2FP.F16.E4M3.UNPACK_B R200, R244 ;  /* 0x000000f4ffc8723e */ /* 0x000fe200020006ff */
[C---:B------:R-:W-:Y:S01]  /*8410*/  FMUL R169, R217.reuse, R169 ;  /* 0x000000a9d9a97220 */ /* 0x040fe20000400000 */
[--C-:B------:R-:W-:Y:S02]  /*8420*/  HADD2.F32 R193, -RZ, R232.reuse.H0_H0 ;  /* 0x200000e8ffc17230 */ /* 0x100fe40000004100 */
[----:B------:R-:W-:Y:S01]  /*8430*/  FMUL R170, R217, R170 ;  /* 0x000000aad9aa7220 */ /* 0x000fe20000400000 */
[C---:B------:R-:W-:Y:S01]  /*8440*/  FFMA R167, R219.reuse, R194, R167 ;  /* 0x000000c2dba77223 */ /* 0x040fe200000000a7 */
[C---:B------:R-:W-:Y:S01]  /*8450*/  FFMA R168, R219.reuse, R195, R168 ;  /* 0x000000c3dba87223 */ /* 0x040fe200000000a8 */
[C---:B------:R-:W-:Y:S01]  /*8460*/  FFMA R169, R219.reuse, R196, R169 ;  /* 0x000000c4dba97223 */ /* 0x040fe200000000a9 */
[----:B------:R-:W-:Y:S01]  /*8470*/  FFMA R170, R219, R193, R170 ;  /* 0x000000c1dbaa7223 */ /* 0x000fe200000000aa */
[----:B------:R-:W-:Y:S02]  /*8480*/  HADD2.F32 R197, -RZ, R232.H1_H1 ;  /* 0x300000e8ffc57230 */ /* 0x000fe40000004100 */
[C---:B------:R-:W-:Y:S01]  /*8490*/  FMUL R171, R217.reuse, R171 ;  /* 0x000000abd9ab7220 */ /* 0x040fe20000400000 */
[--C-:B------:R-:W-:Y:S02]  /*84a0*/  HADD2.F32 R193, -RZ, R202.reuse.H0_H0 ;  /* 0x200000caffc17230 */ /* 0x100fe40000004100 */
[----:B------:R-:W-:Y:S01]  /*84b0*/  FMUL R172, R217, R172 ;  /* 0x000000acd9ac7220 */ /* 0x000fe20000400000 */
[----:B------:R-:W-:Y:S02]  /*84c0*/  HADD2.F32 R194, -RZ, R202.H1_H1 ;  /* 0x300000caffc27230 */ /* 0x000fe40000004100 */
[----:B------:R-:W-:Y:S01]  /*84d0*/  FFMA R171, R219, R197, R171 ;  /* 0x000000c5dbab7223 */ /* 0x000fe200000000ab */
[----:B------:R-:W-:Y:S01]  /*84e0*/  FMUL R173, R217, R173 ;  /* 0x000000add9ad7220 */ /* 0x000fe20000400000 */
[----:B------:R-:W-:Y:S01]  /*84f0*/  FFMA R172, R219, R193, R172 ;  /* 0x000000c1dbac7223 */ /* 0x000fe200000000ac */
[--C-:B------:R-:W-:Y:S02]  /*8500*/  HADD2.F32 R193, -RZ, R233.reuse.H0_H0 ;  /* 0x200000e9ffc17230 */ /* 0x100fe40000004100 */
[----:B------:R-:W-:Y:S01]  /*8510*/  FMUL R174, R217, R174 ;  /* 0x000000aed9ae7220 */ /* 0x000fe20000400000 */
[----:B------:R-:W-:Y:S02]  /*8520*/  HADD2.F32 R195, -RZ, R233.H1_H1 ;  /* 0x300000e9ffc37230 */ /* 0x000fe40000004100 */
[----:B------:R-:W-:Y:S01]  /*8530*/  FFMA R173, R219, R194, R173 ;  /* 0x000000c2dbad7223 */ /* 0x000fe200000000ad */
[----:B------:R-:W-:Y:S01]  /*8540*/  FMUL R175, R217, R175 ;  /* 0x000000afd9af7220 */ /* 0x000fe20000400000 */
[--C-:B------:R-:W-:Y:S02]  /*8550*/  HADD2.F32 R194, -RZ, R205.reuse.H0_H0 ;  /* 0x200000cdffc27230 */ /* 0x100fe40000004100 */
[----:B------:R-:W-:Y:S01]  /*8560*/  FFMA R174, R219, R193, R174 ;  /* 0x000000c1dbae7223 */ /* 0x000fe200000000ae */
[C---:B------:R-:W-:Y:S01]  /*8570*/  FMUL R176, R217.reuse, R176 ;  /* 0x000000b0d9b07220 */ /* 0x040fe20000400000 */
[----:B------:R-:W-:Y:S02]  /*8580*/  HADD2.F32 R196, -RZ, R205.H1_H1 ;  /* 0x300000cdffc47230 */ /* 0x000fe40000004100 */
[C---:B------:R-:W-:Y:S01]  /*8590*/  FMUL R177, R217.reuse, R177 ;  /* 0x000000b1d9b17220 */ /* 0x040fe20000400000 */
[--C-:B------:R-:W-:Y:S02]  /*85a0*/  HADD2.F32 R193, -RZ, R234.reuse.H0_H0 ;  /* 0x200000eaffc17230 */ /* 0x100fe40000004100 */
        /* <DEDUP_REMOVED lines=8> */
[----:B------:R-:W-:Y:S02]  /*8630*/  HADD2.F32 R198, -RZ, R207.H1_H1 ;  /* 0x300000cfffc67230 */ /* 0x000fe40000004100 */
[C---:B------:R-:W-:Y:S01]  /*8640*/  FMUL R180, R217.reuse, R180 ;  /* 0x000000b4d9b47220 */ /* 0x040fe20000400000 */
[--C-:B------:R-:W-:Y:S02]  /*8650*/  HADD2.F32 R193, -RZ, R235.reuse.H0_H0 ;  /* 0x200000ebffc17230 */ /* 0x100fe40000004100 */
[C---:B------:R-:W-:Y:S01]  /*8660*/  FMUL R181, R217.reuse, R181 ;  /* 0x000000b5d9b57220 */ /* 0x040fe20000400000 */
[----:B------:R-:W-:Y:S01]  /*8670*/  FMUL R182, R217, R182 ;  /* 0x000000b6d9b67220 */ /* 0x000fe20000400000 */
[C---:B------:R-:W-:Y:S01]  /*8680*/  FFMA R179, R219.reuse, R197, R179 ;  /* 0x000000c5dbb37223 */ /* 0x040fe200000000b3 */
[----:B------:R-:W-:Y:S02]  /*8690*/  HADD2.F32 R194, -RZ, R235.H1_H1 ;  /* 0x300000ebffc27230 */ /* 0x000fe40000004100 */
[----:B------:R-:W-:Y:S01]  /*86a0*/  FFMA R180, R219, R195, R180 ;  /* 0x000000c3dbb47223 */ /* 0x000fe200000000b4 */
[----:B------:R-:W-:Y:S01]  /*86b0*/  FMUL R183, R217, R183 ;  /* 0x000000b7d9b77220 */ /* 0x000fe20000400000 */
[C---:B------:R-:W-:Y:S01]  /*86c0*/  FFMA R181, R219.reuse, R198, R181 ;  /* 0x000000c6dbb57223 */ /* 0x040fe200000000b5 */
[--C-:B------:R-:W-:Y:S02]  /*86d0*/  HADD2.F32 R195, -RZ, R199.reuse.H0_H0 ;  /* 0x200000c7ffc37230 */ /* 0x100fe40000004100 */
[----:B------:R-:W-:Y:S01]  /*86e0*/  FFMA R182, R219, R193, R182 ;  /* 0x000000c1dbb67223 */ /* 0x000fe200000000b6 */
[C---:B------:R-:W-:Y:S01]  /*86f0*/  FMUL R120, R217.reuse, R120 ;  /* 0x00000078d9787220 */ /* 0x040fe20000400000 */
[----:B------:R-:W-:Y:S02]  /*8700*/  HADD2.F32 R196, -RZ, R199.H1_H1 ;  /* 0x300000c7ffc47230 */ /* 0x000fe40000004100 */
[----:B------:R-:W-:Y:S01]  /*8710*/  FMUL R121, R217, R121 ;  /* 0x00000079d9797220 */ /* 0x000fe20000400000 */
[--C-:B------:R-:W-:Y:S02]  /*8720*/  HADD2.F32 R193, -RZ, R236.reuse.H0_H0 ;  /* 0x200000ecffc17230 */ /* 0x100fe40000004100 */
[----:B------:R-:W-:Y:S01]  /*8730*/  FFMA R183, R219, R194, R183 ;  /* 0x000000c2dbb77223 */ /* 0x000fe200000000b7 */
[----:B------:R-:W-:Y:S02]  /*8740*/  HADD2.F32 R197, -RZ, R236.H1_H1 ;  /* 0x300000ecffc57230 */ /* 0x000fe40000004100 */
[C---:B------:R-:W-:Y:S01]  /*8750*/  FMUL R122, R217.reuse, R122 ;  /* 0x0000007ad97a7220 */ /* 0x040fe20000400000 */
[----:B------:R-:W-:Y:S01]  /*8760*/  FMUL R123, R217, R123 ;  /* 0x0000007bd97b7220 */ /* 0x000fe20000400000 */
[--C-:B------:R-:W-:Y:S02]  /*8770*/  HADD2.F32 R194, -RZ, R201.reuse.H0_H0 ;  /* 0x200000c9ffc27230 */ /* 0x100fe40000004100 */
[----:B------:R-:W-:Y:S01]  /*8780*/  FFMA R120, R219, R195, R120 ;  /* 0x000000c3db787223 */ /* 0x000fe20000000078 */
[----:B------:R-:W-:Y:S01]  /*8790*/  FMUL R124, R217, R124 ;  /* 0x0000007cd97c7220 */ /* 0x000fe20000400000 */
[C---:B------:R-:W-:Y:S01]  /*87a0*/  FFMA R121, R219.reuse, R196, R121 ;  /* 0x000000c4db797223 */ /* 0x040fe20000000079 */
[C---:B------:R-:W-:Y:S01]  /*87b0*/  FFMA R122, R219.reuse, R193, R122 ;  /* 0x000000c1db7a7223 */ /* 0x040fe2000000007a */
[----:B------:R-:W-:Y:S02]  /*87c0*/  HADD2.F32 R198, -RZ, R201.H1_H1 ;  /* 0x300000c9ffc67230 */ /* 0x000fe40000004100 */
[C---:B------:R-:W-:Y:S01]  /*87d0*/  FFMA R123, R219.reuse, R197, R123 ;  /* 0x000000c5db7b7223 */ /* 0x040fe2000000007b */
[----:B------:R-:W-:Y:S01]  /*87e0*/  FFMA R124, R219, R194, R124 ;  /* 0x000000c2db7c7223 */ /* 0x000fe2000000007c */
[--C-:B------:R-:W-:Y:S02]  /*87f0*/  HADD2.F32 R193, -RZ, R237.reuse.H0_H0 ;  /* 0x200000edffc17230 */ /* 0x100fe40000004100 */
[C---:B------:R-:W-:Y:S01]  /*8800*/  FMUL R126, R217.reuse, R126 ;  /* 0x0000007ed97e7220 */ /* 0x040fe20000400000 */
[----:B------:R-:W-:Y:S02]  /*8810*/  HADD2.F32 R194, -RZ, R237.H1_H1 ;  /* 0x300000edffc27230 */ /* 0x000fe40000004100 */
[----:B------:R-:W-:Y:S01]  /*8820*/  FMUL R127, R217, R127 ;  /* 0x0000007fd97f7220 */ /* 0x000fe20000400000 */
[--C-:B------:R-:W-:Y:S02]  /*8830*/  HADD2.F32 R195, -RZ, R203.reuse.H0_H0 ;  /* 0x200000cbffc37230 */ /* 0x100fe40000004100 */
[C---:B------:R-:W-:Y:S01]  /*8840*/  FFMA R125, R219.reuse, R198, R125 ;  /* 0x000000c6db7d7223 */ /* 0x040fe2000000007d */
[C---:B------:R-:W-:Y:S01]  /*8850*/  FFMA R126, R219.reuse, R193, R126 ;  /* 0x000000c1db7e7223 */ /* 0x040fe2000000007e */
[----:B------:R-:W2:Y:S01]  /*8860*/  LDL.LU R198, [R1] ;  /* 0x0000000001c67983 */ /* 0x000ea20000300800 */
[----:B------:R-:W-:Y:S01]  /*8870*/  F2FP.F16.E4M3.UNPACK_B R202, R244.H1 ;  /* 0x000000f4ffca723e */ /* 0x000fe200030006ff */
[C---:B------:R-:W-:Y:S01]  /*8880*/  FFMA R127, R219.reuse, R194, R127 ;  /* 0x000000c2db7f7223 */ /* 0x040fe2000000007f */
[----:B------:R-:W-:Y:S01]  /*8890*/  F2FP.F16.E4M3.UNPACK_B R205, R245 ;  /* 0x000000f5ffcd723e */ /* 0x000fe200020006ff */
[----:B------:R-:W-:Y:S01]  /*88a0*/  FFMA R128, R219, R195, R128 ;  /* 0x000000c3db807223 */ /* 0x000fe20000000080 */
[----:B------:R-:W-:Y:S02]  /*88b0*/  HADD2.F32 R196, -RZ, R203.H1_H1 ;  /* 0x300000cbffc47230 */ /* 0x000fe40000004100 */
[C---:B------:R-:W-:Y:S01]  /*88c0*/  FMUL R133, R217.reuse, R133 ;  /* 0x00000085d9857220 */ /* 0x040fe20000400000 */
[--C-:B------:R-:W-:Y:S02]  /*88d0*/  HADD2.F32 R193, -RZ, R238.reuse.H0_H0 ;  /* 0x200000eeffc17230 */ /* 0x100fe40000004100 */
[C---:B------:R-:W-:Y:S01]  /*88e0*/  FMUL R134, R217.reuse, R134 ;  /* 0x00000086d9867220 */ /* 0x040fe20000400000 */
[----:B------:R-:W-:Y:S01]  /*88f0*/  STL [R1+0xa0], R128 ;  /* 0x0000a08001007387 */ /* 0x000fe20000100800 */
[----:B------:R-:W-:Y:S01]  /*8900*/  F2FP.F16.E4M3.UNPACK_B R234, R246 ;  /* 0x000000f6ffea723e */ /* 0x000fe200020006ff */
[----:B------:R-:W-:Y:S01]  /*8910*/  HADD2.F32 R197, -RZ, R238.H1_H1 ;  /* 0x300000eeffc57230 */ /* 0x000fe20000004100 */
[----:B------:R-:W-:Y:S01]  /*8920*/  F2FP.F16.E4M3.UNPACK_B R201, R248 ;  /* 0x000000f8ffc9723e */ /* 0x000fe200020006ff */
[C---:B------:R-:W-:Y:S01]  /*8930*/  FMUL R129, R217.reuse, R129 ;  /* 0x00000081d9817220 */ /* 0x040fe20000400000 */
[C---:B------:R-:W-:Y:S01]  /*8940*/  FMUL R130, R217.reuse, R130 ;  /* 0x00000082d9827220 */ /* 0x040fe20000400000 */
[----:B------:R-:W-:Y:S01]  /*8950*/  FMUL R131, R217, R131 ;  /* 0x00000083d9837220 */ /* 0x000fe20000400000 */
[--C-:B------:R-:W-:Y:S02]  /*8960*/  HADD2.F32 R194, -RZ, R204.reuse.H1_H1 ;  /* 0x300000ccffc27230 */ /* 0x100fe40000004100 */
[C---:B------:R-:W-:Y:S01]  /*8970*/  FFMA R129, R219.reuse, R196, R129 ;  /* 0x000000c4db817223 */ /* 0x040fe20000000081 */
[C---:B------:R-:W-:Y:S01]  /*8980*/  FFMA R130, R219.reuse, R193, R130 ;  /* 0x000000c1db827223 */ /* 0x040fe20000000082 */
[----:B------:R-:W-:Y:S02]  /*8990*/  HADD2.F32 R193, -RZ, R204.H0_H0 ;  /* 0x200000ccffc17230 */ /* 0x000fe40000004100 */
[----:B------:R-:W-:Y:S01]  /*89a0*/  FFMA R131, R219, R197, R131 ;  /* 0x000000c5db837223 */ /* 0x000fe20000000083 */
[--C-:B------:R-:W-:Y:S02]  /*89b0*/  HADD2.F32 R195, -RZ, R239.reuse.H1_H1 ;  /* 0x300000efffc37230 */ /* 0x100fe40000004100 */
[C---:B------:R-:W-:Y:S01]  /*89c0*/  FMUL R135, R217.reuse, R135 ;  /* 0x00000087d9877220 */ /* 0x040fe20000400000 */
[----:B------:R-:W-:Y:S01]  /*89d0*/  FMUL R136, R217, R136 ;  /* 0x00000088d9887220 */ /* 0x000fe20000400000 */
[C---:B------:R-:W-:Y:S01]  /*89e0*/  FFMA R132, R219.reuse, R193, R132 ;  /* 0x000000c1db847223 */ /* 0x040fe20000000084 */
[----:B------:R-:W-:Y:S02]  /*89f0*/  HADD2.F32 R193, -RZ, R239.H0_H0 ;  /* 0x200000efffc17230 */ /* 0x000fe40000004100 */
[----:B------:R-:W-:Y:S01]  /*8a00*/  FFMA R133, R219, R194, R133 ;  /* 0x000000c2db857223 */ /* 0x000fe20000000085 */
[--C-:B------:R-:W-:Y:S02]  /*8a10*/  HADD2.F32 R194, -RZ, R206.reuse.H0_H0 ;  /* 0x200000ceffc27230 */ /* 0x100fe40000004100 */
[----:B------:R-:W-:Y:S01]  /*8a20*/  FMUL R137, R217, R137 ;  /* 0x00000089d9897220 */ /* 0x000fe20000400000 */
[----:B------:R-:W-:Y:S02]  /*8a30*/  HADD2.F32 R196, -RZ, R206.H1_H1 ;  /* 0x300000ceffc47230 */ /* 0x000fe40000004100 */
[C---:B------:R-:W-:Y:S01]  /*8a40*/  FFMA R134, R219.reuse, R193, R134 ;  /* 0x000000c1db867223 */ /* 0x040fe20000000086 */
[C---:B------:R-:W-:Y:S01]  /*8a50*/  FFMA R135, R219.reuse, R195, R135 ;  /* 0x000000c3db877223 */ /* 0x040fe20000000087 */
[C---:B------:R-:W-:Y:S01]  /*8a60*/  FFMA R136, R219.reuse, R194, R136 ;  /* 0x000000c2db887223 */ /* 0x040fe20000000088 */
[--C-:B------:R-:W-:Y:S02]  /*8a70*/  HADD2.F32 R193, -RZ, R240.reuse.H0_H0 ;  /* 0x200000f0ffc17230 */ /* 0x100fe40000004100 */
[----:B------:R-:W-:Y:S01]  /*8a80*/  FFMA R137, R219, R196, R137 ;  /* 0x000000c4db897223 */ /* 0x000fe20000000089 */
[C---:B------:R-:W-:Y:S01]  /*8a90*/  FMUL R138, R217.reuse, R138 ;  /* 0x0000008ad98a7220 */ /* 0x040fe20000400000 */
[----:B------:R-:W-:Y:S02]  /*8aa0*/  HADD2.F32 R197, -RZ, R240.H1_H1 ;  /* 0x300000f0ffc57230 */ /* 0x000fe40000004100 */
[----:B------:R-:W-:Y:S01]  /*8ab0*/  FMUL R139, R217, R139 ;  /* 0x0000008bd98b7220 */ /* 0x000fe20000400000 */
[----:B------:R-:W-:Y:S02]  /*8ac0*/  HADD2.F32 R195, -RZ, R208.H0_H0 ;  /* 0x200000d0ffc37230 */ /* 0x000fe40000004100 */
[----:B------:R-:W-:Y:S01]  /*8ad0*/  FFMA R138, R219, R193, R138 ;  /* 0x000000c1db8a7223 */ /* 0x000fe2000000008a */
[----:B------:R-:W-:Y:S01]  /*8ae0*/  FMUL R140, R217, R140 ;  /* 0x0000008cd98c7220 */ /* 0x000fe20000400000 */
[----:B------:R-:W-:Y:S01]  /*8af0*/  FFMA R139, R219, R197, R139 ;  /* 0x000000c5db8b7223 */ /* 0x000fe2000000008b */
[----:B------:R-:W-:Y:S01]  /*8b00*/  FMUL R141, R217, R141 ;  /* 0x0000008dd98d7220 */ /* 0x000fe20000400000 */
[----:B------:R-:W-:Y:S02]  /*8b10*/  HADD2.F32 R193, -RZ, R241.H0_H0 ;  /* 0x200000f1ffc17230 */ /* 0x000fe40000004100 */
[----:B------:R-:W-:Y:S01]  /*8b20*/  FFMA R140, R219, R195, R140 ;  /* 0x000000c3db8c7223 */ /* 0x000fe2000000008c */
[C---:B------:R-:W-:Y:S01]  /*8b30*/  FMUL R142, R217.reuse, R142 ;  /* 0x0000008ed98e7220 */ /* 0x040fe20000400000 */
[C---:B------:R-:W-:Y:S01]  /*8b40*/  FMUL R143, R217.reuse, R143 ;  /* 0x0000008fd98f7220 */ /* 0x040fe20000400000 */
[----:B------:R-:W-:Y:S02]  /*8b50*/  HADD2.F32 R195, -RZ, R209.H0_H0 ;  /* 0x200000d1ffc37230 */ /* 0x000fe40000004100 */
[C---:B------:R-:W-:Y:S01]  /*8b60*/  FMUL R144, R217.reuse, R144 ;  /* 0x00000090d9907220 */ /* 0x040fe20000400000 */
[C---:B------:R-:W-:Y:S01]  /*8b70*/  FMUL R145, R217.reuse, R145 ;  /* 0x00000091d9917220 */ /* 0x040fe20000400000 */
[C---:B------:R-:W-:Y:S01]  /*8b80*/  FMUL R146, R217.reuse, R146 ;  /* 0x00000092d9927220 */ /* 0x040fe20000400000 */
[----:B------:R-:W-:Y:S02]  /*8b90*/  HADD2.F32 R197, -RZ, R242.H1_H1 ;  /* 0x300000f2ffc57230 */ /* 0x000fe40000004100 */
[C---:B------:R-:W-:Y:S01]  /*8ba0*/  FMUL R147, R217.reuse, R147 ;  /* 0x00000093d9937220 */ /* 0x040fe20000400000 */
[C---:B------:R-:W-:Y:S01]  /*8bb0*/  FMUL R148, R217.reuse, R148 ;  /* 0x00000094d9947220 */ /* 0x040fe20000400000 */
[C---:B------:R-:W-:Y:S01]  /*8bc0*/  FMUL R149, R217.reuse, R149 ;  /* 0x00000095d9957220 */ /* 0x040fe20000400000 */
[C---:B------:R-:W-:Y:S01]  /*8bd0*/  FMUL R150, R217.reuse, R150 ;  /* 0x00000096d9967220 */ /* 0x040fe20000400000 */
[C---:B------:R-:W-:Y:S01]  /*8be0*/  FMUL R151, R217.reuse, R151 ;  /* 0x00000097d9977220 */ /* 0x040fe20000400000 */
[C---:B------:R-:W-:Y:S01]  /*8bf0*/  FMUL R88, R217.reuse, R88 ;  /* 0x00000058d9587220 */ /* 0x040fe20000400000 */
[C---:B------:R-:W-:Y:S01]  /*8c00*/  FMUL R89, R217.reuse, R89 ;  /* 0x00000059d9597220 */ /* 0x040fe20000400000 */
[C---:B------:R-:W-:Y:S01]  /*8c10*/  FMUL R90, R217.reuse, R90 ;  /* 0x0000005ad95a7220 */ /* 0x040fe20000400000 */
[----:B------:R-:W-:Y:S01]  /*8c20*/  F2FP.F16.E4M3.UNPACK_B R207, R248.H1 ;  /* 0x000000f8ffcf723e */ /* 0x000fe200030006ff */
[C---:B------:R-:W-:Y:S01]  /*8c30*/  FMUL R91, R217.reuse, R91 ;  /* 0x0000005bd95b7220 */ /* 0x040fe20000400000 */
[----:B------:R-:W-:Y:S01]  /*8c40*/  F2FP.F16.E4M3.UNPACK_B R244, R251 ;  /* 0x000000fbfff4723e */ /* 0x000fe200020006ff */
[C---:B------:R-:W-:Y:S01]  /*8c50*/  FMUL R92, R217.reuse, R92 ;  /* 0x0000005cd95c7220 */ /* 0x040fe20000400000 */
[C---:B------:R-:W-:Y:S01]  /*8c60*/  FMUL R93, R217.reuse, R93 ;  /* 0x0000005dd95d7220 */ /* 0x040fe20000400000 */
[C---:B------:R-:W-:Y:S01]  /*8c70*/  FMUL R94, R217.reuse, R94 ;  /* 0x0000005ed95e7220 */ /* 0x040fe20000400000 */
[C---:B------:R-:W-:Y:S01]  /*8c80*/  FMUL R95, R217.reuse, R95 ;  /* 0x0000005fd95f7220 */ /* 0x040fe20000400000 */
[----:B------:R-:W-:Y:S01]  /*8c90*/  F2FP.F16.E4M3.UNPACK_B R232, R250.H1 ;  /* 0x000000faffe8723e */ /* 0x000fe200030006ff */
        /* <DEDUP_REMOVED lines=23> */
[----:B------:R-:W-:Y:S01]  /*8e10*/  FMUL R119, R217, R119 ;  /* 0x00000077d9777220 */ /* 0x000fe20000400000 */
[----:B------:R-:W-:Y:S01]  /*8e20*/  F2FP.SATFINITE.E4M3.F32.PACK_AB_MERGE_C R127, R127, R126, RZ ;  /* 0x0000007e7f7f723e */ /* 0x000fe200048070ff */
[----:B------:R-:W1:Y:S01]  /*8e30*/  S2UR UR5, SR_CgaCtaId ;  /* 0x00000000000579c3 */ /* 0x000e620000008800 */
[----:B------:R-:W-:Y:S01]  /*8e40*/  F2FP.SATFINITE.E4M3.F32.PACK_AB_MERGE_C R126, R131, R130, RZ ;  /* 0x00000082837e723e */ /* 0x000fe200048070ff */
        /* <DEDUP_REMOVED lines=10> */
[----:B------:R-:W-:Y:S01]  /*8ef0*/  BSSY.RECONVERGENT B0, `(.L_x_111) ;  /* 0x0000309000007945 */ /* 0x000fe20003800200 */
[----:B--2---:R-:W-:Y:S02]  /*8f00*/  F2FP.F16.E4M3.UNPACK_B R199, R198 ;  /* 0x000000c6ffc7723e */ /* 0x004fe400020006ff */
[-C--:B------:R-:W-:Y:S02]  /*8f10*/  F2FP.F16.E4M3.UNPACK_B R213, R50.reuse ;  /* 0x00000032ffd5723e */ /* 0x080fe400020006ff */
[----:B------:R-:W-:Y:S02]  /*8f20*/  F2FP.F16.E4M3.UNPACK_B R220, R50.H1 ;  /* 0x00000032ffdc723e */ /* 0x000fe400030006ff */
[----:B------:R-:W2:Y:S01]  /*8f30*/  LDL.LU R50, [R1+0x18] ;  /* 0x0000180001327983 */ /* 0x000ea20000300800 */
[-C--:B---3--:R-:W-:Y:S02]  /*8f40*/  F2FP.F16.E4M3.UNPACK_B R224, R48.reuse ;  /* 0x00000030ffe0723e */ /* 0x088fe400020006ff */
[----:B------:R-:W-:Y:S02]  /*8f50*/  F2FP.F16.E4M3.UNPACK_B R230, R48.H1 ;  /* 0x00000030ffe6723e */ /* 0x000fe400030006ff */
[----:B------:R-:W3:Y:S01]  /*8f60*/  LDL.LU R48, [R1+0x1c] ;  /* 0x00001c0001307983 */ /* 0x000ee20000300800 */
[-C--:B----4-:R-:W-:Y:S02]  /*8f70*/  F2FP.F16.E4M3.UNPACK_B R236, R47.reuse ;  /* 0x0000002fffec723e */ /* 0x090fe400020006ff */
[----:B------:R-:W-:Y:S02]  /*8f80*/  F2FP.F16.E4M3.UNPACK_B R238, R47.H1 ;  /* 0x0000002fffee723e */ /* 0x000fe400030006ff */
[----:B------:R-:W4:Y:S01]  /*8f90*/  LDL.LU R47, [R1+0x2c] ;  /* 0x00002c00012f7983 */ /* 0x000f220000300800 */
[----:B------:R-:W-:Y:S01]  /*8fa0*/  F2FP.F16.E4M3.UNPACK_B R203, R198.H1 ;  /* 0x000000c6ffcb723e */ /* 0x000fe200030006ff */
[----:B------:R-:W-:Y:S02]  /*8fb0*/  HADD2.F32 R198, -RZ, R208.H1_H1 ;  /* 0x300000d0ffc67230 */ /* 0x000fe40000004100 */
[----:B------:R-:W-:Y:S03]  /*8fc0*/  STL [R1+0x6c], R132 ;  /* 0x00006c8401007387 */ /* 0x000fe60000100800 */
[C---:B------:R-:W-:Y:S01]  /*8fd0*/  FFMA R141, R219.reuse, R198, R141 ;  /* 0x000000c6db8d7223 */ /* 0x040fe2000000008d */
[----:B------:R-:W-:Y:S01]  /*8fe0*/  STL [R1+0x70], R133 ;  /* 0x0000708501007387 */ /* 0x000fe20000100800 */
[----:B------:R-:W-:Y:S01]  /*8ff0*/  FFMA R142, R219, R193, R142 ;  /* 0x000000c1db8e7223 */ /* 0x000fe2000000008e */
[----:B------:R-:W-:Y:S02]  /*9000*/  HADD2.F32 R193, -RZ, R242.H0_H0 ;  /* 0x200000f2ffc17230 */ /* 0x000fe40000004100 */
[----:B------:R-:W-:Y:S01]  /*9010*/  STL [R1+0x94], R134 ;  /* 0x0000948601007387 */ /* 0x000fe20000100800 */
[----:B------:R-:W-:Y:S03]  /*9020*/  HADD2.F32 R198, -RZ, R211.H1_H1 ;  /* 0x300000d3ffc67230 */ /* 0x000fe60000004100 */
[----:B------:R-:W-:Y:S04]  /*9030*/  STL [R1+0x98], R135 ;  /* 0x0000988701007387 */ /* 0x000fe80000100800 */
[----:B------:R-:W4:Y:S04]  /*9040*/  LDL.LU R194, [R1+0x14] ;  /* 0x0000140001c27983 */ /* 0x000f280000300800 */
[----:B------:R-:W-:Y:S04]  /*9050*/  STL [R1+0x74], R136 ;  /* 0x0000748801007387 */ /* 0x000fe80000100800 */
[----:B------:R-:W4:Y:S04]  /*9060*/  LDL.LU R196, [R1+0x10] ;  /* 0x0000100001c47983 */ /* 0x000f280000300800 */
[----:B------:R1:W-:Y:S04]  /*9070*/  STL [R1+0x78], R137 ;  /* 0x0000788901007387 */ /* 0x0003e80000100800 */
[----:B------:R-:W-:Y:S04]  /*9080*/  STL [R1+0x7c], R138 ;  /* 0x00007c8a01007387 */ /* 0x000fe80000100800 */
[----:B------:R4:W-:Y:S01]  /*9090*/  STL [R1+0x80], R139 ;  /* 0x0000808b01007387 */ /* 0x0009e20000100800 */
[----:B-1----:R-:W-:Y:S04]  /*90a0*/  PRMT R137, R49, 0x7610, R137 ;  /* 0x0000761031897816 */ /* 0x002fe80000000089 */
[----:B------:R-:W-:Y:S02]  /*90b0*/  PRMT R133, R137, 0x7610, R133 ;  /* 0x0000761089857816 */ /* 0x000fe40000000085 */
[----:B------:R-:W-:Y:S02]  /*90c0*/  F2FP.SATFINITE.E4M3.F32.PACK_AB_MERGE_C R137, R2, R0, R3 ;  /* 0x000000000289723e */ /* 0x000fe40004807003 */
[----:B------:R-:W-:Y:S02]  /*90d0*/  F2FP.SATFINITE.E4M3.F32.PACK_AB_MERGE_C R2, R8, R7, RZ ;  /* 0x000000070802723e */ /* 0x000fe400048070ff */
[----:B------:R-:W-:Y:S02]  /*90e0*/  F2FP.SATFINITE.E4M3.F32.PACK_AB_MERGE_C R0, R12, R11, RZ ;  /* 0x0000000b0c00723e */ /* 0x000fe400048070ff */
[-C--:B--2---:R-:W-:Y:S02]  /*90f0*/  F2FP.F16.E4M3.UNPACK_B R212, R50.reuse ;  /* 0x00000032ffd4723e */ /* 0x084fe400020006ff */
[----:B------:R-:W-:Y:S02]  /*9100*/  F2FP.F16.E4M3.UNPACK_B R214, R50.H1 ;  /* 0x00000032ffd6723e */ /* 0x000fe400030006ff */
[-C--:B---3--:R-:W-:Y:S02]  /*9110*/  F2FP.F16.E4M3.UNPACK_B R218, R48.reuse ;  /* 0x00000030ffda723e */ /* 0x088fe400020006ff */
[----:B------:R-:W-:Y:S02]  /*9120*/  F2FP.F16.E4M3.UNPACK_B R221, R48.H1 ;  /* 0x00000030ffdd723e */ /* 0x000fe400030006ff */
[----:B------:R-:W2:Y:S01]  /*9130*/  LDL.LU R48, [R1+0x28] ;  /* 0x0000280001307983 */ /* 0x000ea20000300800 */
[-C--:B----4-:R-:W-:Y:S02]  /*9140*/  F2FP.F16.E4M3.UNPACK_B R235, R47.reuse ;  /* 0x0000002fffeb723e */ /* 0x090fe400020006ff */
[----:B------:R-:W-:Y:S01]  /*9150*/  F2FP.F16.E4M3.UNPACK_B R237, R47.H1 ;  /* 0x0000002fffed723e */ /* 0x000fe200030006ff */
[----:B------:R-:W3:Y:S04]  /*9160*/  LDL.LU R50, [R1+0x20] ;  /* 0x0000200001327983 */ /* 0x000ee80000300800 */
[----:B------:R-:W4:Y:S04]  /*9170*/  LDL.LU R49, [R1+0x24] ;  /* 0x0000240001317983 */ /* 0x000f280000300800 */
[----:B------:R-:W-:Y:S04]  /*9180*/  STL [R1+0x84], R140 ;  /* 0x0000848c01007387 */ /* 0x000fe80000100800 */
[----:B------:R1:W-:Y:S04]  /*9190*/  STL [R1+0x88], R141 ;  /* 0x0000888d01007387 */ /* 0x0003e80000100800 */
[----:B------:R-:W-:Y:S01]  /*91a0*/  STL [R1+0x8c], R142 ;  /* 0x00008c8e01007387 */ /* 0x000fe20000100800 */
[-C--:B------:R-:W-:Y:S02]  /*91b0*/  F2FP.F16.E4M3.UNPACK_B R208, R194.reuse ;  /* 0x000000c2ffd0723e */ /* 0x080fe400020006ff */
[----:B------:R-:W-:Y:S01]  /*91c0*/  F2FP.F16.E4M3.UNPACK_B R210, R194.H1 ;  /* 0x000000c2ffd2723e */ /* 0x000fe200030006ff */
[----:B------:R-:W-:Y:S01]  /*91d0*/  HADD2.F32 R194, -RZ, R241.H1_H1 ;  /* 0x300000f1ffc27230 */ /* 0x000fe20000004100 */
[----:B------:R-:W-:Y:S04]  /*91e0*/  F2FP.F16.E4M3.UNPACK_B R204, R196 ;  /* 0x000000c4ffcc723e */ /* 0x000fe800020006ff */
[C---:B------:R-:W-:Y:S01]  /*91f0*/  FFMA R143, R219.reuse, R194, R143 ;  /* 0x000000c2db8f7223 */ /* 0x040fe2000000008f */
[----:B------:R-:W-:Y:S01]  /*9200*/  F2FP.F16.E4M3.UNPACK_B R206, R196.H1 ;  /* 0x000000c4ffce723e */ /* 0x000fe200030006ff */
[C---:B------:R-:W-:Y:S01]  /*9210*/  FFMA R144, R219.reuse, R195, R144 ;  /* 0x000000c3db907223 */ /* 0x040fe20000000090 */
[----:B------:R-:W-:Y:S02]  /*9220*/  HADD2.F32 R196, -RZ, R209.H1_H1 ;  /* 0x300000d1ffc47230 */ /* 0x000fe40000004100 */
[----:B------:R1:W-:Y:S01]  /*9230*/  STL [R1+0x90], R143 ;  /* 0x0000908f01007387 */ /* 0x0003e20000100800 */
[----:B------:R-:W-:Y:S02]  /*9240*/  HADD2.F32 R194, -RZ, R211.H0_H0 ;  /* 0x200000d3ffc27230 */ /* 0x000fe40000004100 */
[C---:B------:R-:W-:Y:S01]  /*9250*/  FFMA R145, R219.reuse, R196, R145 ;  /* 0x000000c4db917223 */ /* 0x040fe20000000091 */
[----:B------:R1:W-:Y:S01]  /*9260*/  STL [R1+0x9c], R144 ;  /* 0x00009c9001007387 */ /* 0x0003e20000100800 */
[----:B------:R-:W-:Y:S02]  /*9270*/  HADD2.F32 R195, -RZ, R200.H0_H0 ;  /* 0x200000c8ffc37230 */ /* 0x000fe40000004100 */
[C---:B------:R-:W-:Y:S01]  /*9280*/  FFMA R146, R219.reuse, R193, R146 ;  /* 0x000000c1db927223 */ /* 0x040fe20000000092 */
[--C-:B------:R-:W-:Y:S01]  /*9290*/  HADD2.F32 R193, -RZ, R243.reuse.H0_H0 ;  /* 0x200000f3ffc17230 */ /* 0x100fe20000004100 */
[----:B------:R-:W4:Y:S01]  /*92a0*/  LDL.LU R47, [R1+0x30] ;  /* 0x00003000012f7983 */ /* 0x000f220000300800 */
[C---:B------:R-:W-:Y:S01]  /*92b0*/  FFMA R147, R219.reuse, R197, R147 ;  /* 0x000000c5db937223 */ /* 0x040fe20000000093 */
[C---:B------:R-:W-:Y:S01]  /*92c0*/  FFMA R148, R219.reuse, R194, R148 ;  /* 0x000000c2db947223 */ /* 0x040fe20000000094 */
[----:B------:R-:W-:Y:S02]  /*92d0*/  HADD2.F32 R194, -RZ, R243.H1_H1 ;  /* 0x300000f3ffc27230 */ /* 0x000fe40000004100 */
[----:B------:R-:W-:Y:S01]  /*92e0*/  FFMA R149, R219, R198, R149 ;  /* 0x000000c6db957223 */ /* 0x000fe20000000095 */
[----:B------:R-:W-:Y:S01]  /*92f0*/  PRMT R198, R133, 0x7610, R198 ;  /* 0x0000761085c67816 */ /* 0x000fe200000000c6 */
[C---:B------:R-:W-:Y:S01]  /*9300*/  FFMA R150, R219.reuse, R193, R150 ;  /* 0x000000c1db967223 */ /* 0x040fe20000000096 */
[----:B------:R-:W-:Y:S01]  /*9310*/  F2FP.SATFINITE.E4M3.F32.PACK_AB_MERGE_C R133, R10, R9, R0 ;  /* 0x000000090a85723e */ /* 0x000fe20004807000 */
[C---:B------:R-:W-:Y:S01]  /*9320*/  FFMA R151, R219.reuse, R194, R151 ;  /* 0x000000c2db977223 */ /* 0x040fe20000000097 */
[----:B------:R-:W-:Y:S01]  /*9330*/  PRMT R194, R54, 0x7610, R194 ;  /* 0x0000761036c27816 */ /* 0x000fe200000000c2 */
[----:B------:R-:W-:Y:S01]  /*9340*/  FFMA R88, R219, R195, R88 ;  /* 0x000000c3db587223 */ /* 0x000fe20000000058 */
[----:B------:R-:W-:Y:S01]  /*9350*/  PRMT R195, R51, 0x7610, R195 ;  /* 0x0000761033c37816 */ /* 0x000fe200000000c3 */
[----:B------:R-:W-:Y:S01]  /*9360*/  HADD2.F32 R193, -RZ, R202.H0_H0 ;  /* 0x200000caffc17230 */ /* 0x000fe20000004100 */
[----:B------:R-:W-:Y:S01]  /*9370*/  PRMT R197, R194, 0x7610, R197 ;  /* 0x00007610c2c57816 */ /* 0x000fe200000000c5 */
[----:B------:R-:W-:Y:S01]  /*9380*/  HADD2.F32 R196, -RZ, R200.H1_H1 ;  /* 0x300000c8ffc47230 */ /* 0x000fe20000004100 */
[----:B------:R-:W-:Y:S01]  /*9390*/  PRMT R211, R195, 0x7610, R211 ;  /* 0x00007610c3d37816 */ /* 0x000fe200000000d3 */
[----:B------:R-:W-:Y:S01]  /*93a0*/  HADD2.F32 R194, -RZ, R205.H1_H1 ;  /* 0x300000cdffc27230 */ /* 0x000fe20000004100 */
[----:B------:R-:W-:Y:S01]  /*93b0*/  PRMT R209, R197, 0x7610, R209 ;  /* 0x00007610c5d17816 */ /* 0x000fe200000000d1 */
[----:B------:R-:W-:Y:S01]  /*93c0*/  HADD2.F32 R195, -RZ, R247.H1_H1 ;  /* 0x300000f7ffc37230 */ /* 0x000fe20000004100 */
[----:B------:R-:W-:Y:S01]  /*93d0*/  PRMT R242, R211, 0x7610, R242 ;  /* 0x00007610d3f27816 */ /* 0x000fe200000000f2 */
[C---:B------:R-:W-:Y:S01]  /*93e0*/  FFMA R89, R219.reuse, R196, R89 ;  /* 0x000000c4db597223 */ /* 0x040fe20000000059 */
[----:B------:R-:W-:Y:S01]  /*93f0*/  PRMT R240, R198, 0x7610, R240 ;  /* 0x00007610c6f07816 */ /* 0x000fe200000000f0 */
[----:B------:R-:W-:Y:S01]  /*9400*/  FFMA R90, R219, R193, R90 ;  /* 0x000000c1db5a7223 */ /* 0x000fe2000000005a */
[----:B------:R-:W-:Y:S01]  /*9410*/  PRMT R193, R46, 0x7610, R193 ;  /* 0x000076102ec17816 */ /* 0x000fe200000000c1 */
[----:B------:R-:W-:Y:S02]  /*9420*/  HADD2.F32 R198, -RZ, R213.H1_H1 ;  /* 0x300000d5ffc67230 */ /* 0x000fe40000004100 */
[----:B------:R-:W-:Y:S01]  /*9430*/  HADD2.F32 R197, -RZ, R203.H1_H1 ;  /* 0x300000cbffc57230 */ /* 0x000fe20000004100 */
[----:B------:R-:W-:Y:S01]  /*9440*/  PRMT R136, R193, 0x7610, R136 ;  /* 0x00007610c1887816 */ /* 0x000fe20000000088 */
[--C-:B------:R-:W-:Y:S02]  /*9450*/  HADD2.F32 R211, -RZ, R212.reuse.H0_H0 ;  /* 0x200000d4ffd37230 */ /* 0x100fe40000004100 */
[----:B------:R-:W-:Y:S01]  /*9460*/  HADD2.F32 R212, -RZ, R212.H1_H1 ;  /* 0x300000d4ffd47230 */ /* 0x000fe20000004100 */
[----:B------:R-:W-:Y:S02]  /*9470*/  PRMT R200, R136, 0x7610, R200 ;  /* 0x0000761088c87816 */ /* 0x000fe400000000c8 */
[----:B------:R-:W-:Y:S02]  /*9480*/  F2FP.SATFINITE.E4M3.F32.PACK_AB_MERGE_C R136, R6, R5, R2 ;  /* 0x000000050688723e */ /* 0x000fe40004807002 */
[----:B------:R-:W-:Y:S01]  /*9490*/  PRMT R250, R200, 0x7610, R250 ;  /* 0x00007610c8fa7816 */ /* 0x000fe200000000fa */
[----:B------:R-:W-:Y:S01]  /*94a0*/  HADD2.F32 R200, -RZ, R224.H1_H1 ;  /* 0x300000e0ffc87230 */ /* 0x000fe20000004100 */
[-C--:B--2---:R-:W-:Y:S02]  /*94b0*/  F2FP.F16.E4M3.UNPACK_B R231, R48.reuse ;  /* 0x00000030ffe7723e */ /* 0x084fe400020006ff */
[----:B------:R-:W-:Y:S02]  /*94c0*/  F2FP.F16.E4M3.UNPACK_B R233, R48.H1 ;  /* 0x00000030ffe9723e */ /* 0x000fe400030006ff */
[----:B------:R-:W2:Y:S01]  /*94d0*/  LDL.LU R48, [R1+0x34] ;  /* 0x0000340001307983 */ /* 0x000ea20000300800 */
[-C--:B---3--:R-:W-:Y:S02]  /*94e0*/  F2FP.F16.E4M3.UNPACK_B R223, R50.reuse ;  /* 0x00000032ffdf723e */ /* 0x088fe400020006ff */
[----:B------:R-:W-:Y:S02]  /*94f0*/  F2FP.F16.E4M3.UNPACK_B R225, R50.H1 ;  /* 0x00000032ffe1723e */ /* 0x000fe400030006ff */
[-C--:B----4-:R-:W-:Y:S02]  /*9500*/  F2FP.F16.E4M3.UNPACK_B R227, R49.reuse ;  /* 0x00000031ffe3723e */ /* 0x090fe400020006ff */
[----:B------:R-:W-:Y:S02]  /*9510*/  F2FP.F16.E4M3.UNPACK_B R229, R49.H1 ;  /* 0x00000031ffe5723e */ /* 0x000fe400030006ff */
[----:B------:R-:W3:Y:S04]  /*9520*/  LDL.LU R49, [R1+0x38] ;  /* 0x0000380001317983 */ /* 0x000ee80000300800 */
[----:B------:R-:W4:Y:S04]  /*9530*/  LDL.LU R50, [R1+0x3c] ;  /* 0x00003c0001327983 */ /* 0x000f280000300800 */
[----:B------:R-:W4:Y:S04]  /*9540*/  LDL.LU R51, [R1+0x40] ;  /* 0x0000400001337983 */ /* 0x000f280000300800 */
[----:B------:R-:W4:Y:S04]  /*9550*/  LDL.LU R54, [R1+0x44] ;  /* 0x0000440001367983 */ /* 0x000f280000300800 */
[----:B------:R-:W4:Y:S01]  /*9560*/  LDL.LU R46, [R1+0x118] ;  /* 0x00011800012e7983 */ /* 0x000f220000300800 */
[-C--:B------:R-:W-:Y:S02]  /*9570*/  F2FP.F16.E4M3.UNPACK_B R239, R47.reuse ;  /* 0x0000002fffef723e */ /* 0x080fe400020006ff */
[----:B------:R-:W-:Y:S02]  /*9580*/  F2FP.F16.E4M3.UNPACK_B R241, R47.H1 ;  /* 0x0000002ffff1723e */ /* 0x000fe400030006ff */
[----:B------:R-:W4:Y:S01]  /*9590*/  LDL.LU R47, [R1+0x114] ;  /* 0x00011400012f7983 */ /* 0x000f220000300800 */
[-C--:B--2---:R-:W-:Y:S02]  /*95a0*/  F2FP.F16.E4M3.UNPACK_B R243, R48.reuse ;  /* 0x00000030fff3723e */ /* 0x084fe400020006ff */
[----:B------:R-:W-:Y:S02]  /*95b0*/  F2FP.F16.E4M3.UNPACK_B R245, R48.H1 ;  /* 0x00000030fff5723e */ /* 0x000fe400030006ff */
[----:B------:R-:W2:Y:S01]  /*95c0*/  LDL.LU R48, [R1+0x110] ;  /* 0x0001100001307983 */ /* 0x000ea20000300800 */
[-C--:B---3--:R-:W-:Y:S02]  /*95d0*/  F2FP.F16.E4M3.UNPACK_B R246, R49.reuse ;  /* 0x00000031fff6723e */ /* 0x088fe400020006ff */
[----:B------:R-:W-:Y:S02]  /*95e0*/  F2FP.F16.E4M3.UNPACK_B R248, R49.H1 ;  /* 0x00000031fff8723e */ /* 0x000fe400030006ff */
[-C--:B----4-:R-:W-:Y:S01]  /*95f0*/  F2FP.F16.E4M3.UNPACK_B R249, R50.reuse ;  /* 0x00000032fff9723e */ /* 0x090fe200020006ff */
[----:B------:R-:W3:Y:S01]  /*9600*/  LDL.LU R49, [R1+0x10c] ;  /* 0x00010c0001317983 */ /* 0x000ee20000300800 */
[----:B------:R-:W-:Y:S02]  /*9610*/  F2FP.F16.E4M3.UNPACK_B R251, R50.H1 ;  /* 0x00000032fffb723e */ /* 0x000fe400030006ff */
[-C--:B------:R-:W-:Y:S01]  /*9620*/  F2FP.F16.E4M3.UNPACK_B R7, R51.reuse ;  /* 0x00000033ff07723e */ /* 0x080fe200020006ff */
[----:B------:R-:W4:Y:S01]  /*9630*/  LDL.LU R50, [R1+0x108] ;  /* 0x0001080001327983 */ /* 0x000f220000300800 */
[----:B------:R-:W-:Y:S02]  /*9640*/  F2FP.F16.E4M3.UNPACK_B R52, R51.H1 ;  /* 0x00000033ff34723e */ /* 0x000fe400030006ff */
[C---:B------:R-:W-:Y:S01]  /*9650*/  PRMT R20, R7.reuse, 0x7610, R20 ;  /* 0x0000761007147816 */ /* 0x040fe20000000014 */
[----:B------:R-:W4:Y:S01]  /*9660*/  LDL.LU R193, [R1+0x48] ;  /* 0x0000480001c17983 */ /* 0x000f220000300800 */
[----:B------:R-:W-:Y:S02]  /*9670*/  PRMT R19, R7, 0x7632, R19 ;  /* 0x0000763207137816 */ /* 0x000fe40000000013 */
[C---:B------:R-:W-:Y:S01]  /*9680*/  PRMT R153, R52.reuse, 0x7610, R153 ;  /* 0x0000761034997816 */ /* 0x040fe20000000099 */
[----:B------:R-:W4:Y:S01]  /*9690*/  LDL.LU R7, [R1+0x4c] ;  /* 0x00004c0001077983 */ /* 0x000f220000300800 */
[----:B------:R-:W-:Y:S01]  /*96a0*/  PRMT R132, R52, 0x7632, R132 ;  /* 0x0000763234847816 */ /* 0x000fe20000000084 */
[----:B------:R-:W-:Y:S01]  /*96b0*/  FMUL R46, R217, R46 ;  /* 0x0000002ed92e7220 */ /* 0x000fe20000400000 */
        /* <DEDUP_REMOVED lines=8> */
[----:B------:R-:W-:Y:S03]  /*9740*/  PRMT R191, R55, 0x7632, R191 ;  /* 0x0000763237bf7816 */ /* 0x000fe600000000bf */
[----:B------:R-:W4:Y:S01]  /*9750*/  LDL.LU R54, [R1+0xf8] ;  /* 0x0000f80001367983 */ /* 0x000f220000300800 */
[C---:B------:R-:W-:Y:S03]  /*9760*/  FMUL R47, R217.reuse, R47 ;  /* 0x0000002fd92f7220 */ /* 0x040fe60000400000 */
[----:B------:R-:W4:Y:S01]  /*9770*/  LDL.LU R55, [R1+0xf4] ;  /* 0x0000f40001377983 */ /* 0x000f220000300800 */
[C---:B--2---:R-:W-:Y:S01]  /*9780*/  FMUL R48, R217.reuse, R48 ;  /* 0x00000030d9307220 */ /* 0x044fe20000400000 */
[C---:B---3--:R-:W-:Y:S01]  /*9790*/  FMUL R49, R217.reuse, R49 ;  /* 0x00000031d9317220 */ /* 0x048fe20000400000 */
[----:B----4-:R-:W-:Y:S01]  /*97a0*/  FMUL R50, R217, R50 ;  /* 0x00000032d9327220 */ /* 0x010fe20000400000 */
[-C--:B------:R-:W-:Y:S02]  /*97b0*/  F2FP.F16.E4M3.UNPACK_B R11, R193.reuse.H1 ;  /* 0x000000c1ff0b723e */ /* 0x080fe400030006ff */
[----:B------:R-:W-:Y:S01]  /*97c0*/  F2FP.F16.E4M3.UNPACK_B R196, R193 ;  /* 0x000000c1ffc4723e */ /* 0x000fe200020006ff */
[----:B------:R-:W-:Y:S01]  /*97d0*/  HADD2.F32 R193, -RZ, R202.H1_H1 ;  /* 0x300000caffc17230 */ /* 0x000fe20000004100 */
[C---:B------:R-:W-:Y:S01]  /*97e0*/  PRMT R188, R11.reuse, 0x7610, R188 ;  /* 0x000076100bbc7816 */ /* 0x040fe200000000bc */
[----:B------:R-:W-:Y:S01]  /*97f0*/  HADD2.F32 R202, -RZ, R236.H1_H1 ;  /* 0x300000ecffca7230 */ /* 0x000fe20000004100 */
[----:B------:R-:W-:Y:S02]  /*9800*/  PRMT R187, R11, 0x7632, R187 ;  /* 0x000076320bbb7816 */ /* 0x000fe400000000bb */
[-C--:B------:R-:W-:Y:S01]  /*9810*/  F2FP.F16.E4M3.UNPACK_B R8, R7.reuse ;  /* 0x00000007ff08723e */ /* 0x080fe200020006ff */
[----:B------:R-:W2:Y:S01]  /*9820*/  LDL.LU R11, [R1+0x50] ;  /* 0x00005000010b7983 */ /* 0x000ea20000300800 */
[----:B------:R-:W-:Y:S01]  /*9830*/  F2FP.F16.E4M3.UNPACK_B R3, R7.H1 ;  /* 0x00000007ff03723e */ /* 0x000fe200030006ff */
[----:B------:R-:W-:Y:S01]  /*9840*/  FFMA R91, R219, R193, R91 ;  /* 0x000000c1db5b7223 */ /* 0x000fe2000000005b */
[C---:B------:R-:W-:Y:S01]  /*9850*/  PRMT R190, R8.reuse, 0x7610, R190 ;  /* 0x0000761008be7816 */ /* 0x040fe200000000be */
[----:B------:R-:W-:Y:S01]  /*9860*/  HADD2.F32 R193, -RZ, R205.H0_H0 ;  /* 0x200000cdffc17230 */ /* 0x000fe20000004100 */
[----:B------:R-:W-:Y:S01]  /*9870*/  PRMT R186, R8, 0x7632, R186 ;  /* 0x0000763208ba7816 */ /* 0x000fe200000000ba */
[----:B------:R-:W-:Y:S01]  /*9880*/  FMUL R52, R217, R52 ;  /* 0x00000034d9347220 */ /* 0x000fe20000400000 */
[C---:B------:R-:W-:Y:S01]  /*9890*/  PRMT R185, R3.reuse, 0x7610, R185 ;  /* 0x0000761003b97816 */ /* 0x040fe200000000b9 */
[----:B------:R-:W3:Y:S01]  /*98a0*/  LDL.LU R8, [R1+0x54] ;  /* 0x0000540001087983 */ /* 0x000ee20000300800 */
[----:B------:R-:W-:Y:S01]  /*98b0*/  PRMT R216, R3, 0x7632, R216 ;  /* 0x0000763203d87816 */ /* 0x000fe200000000d8 */
[C---:B------:R-:W-:Y:S01]  /*98c0*/  FFMA R92, R219.reuse, R193, R92 ;  /* 0x000000c1db5c7223 */ /* 0x040fe2000000005c */
[C---:B------:R-:W-:Y:S01]  /*98d0*/  PRMT R184, R196.reuse, 0x7610, R184 ;  /* 0x00007610c4b87816 */ /* 0x040fe200000000b8 */
[----:B------:R-:W4:Y:S01]  /*98e0*/  LDL.LU R7, [R1+0x58] ;  /* 0x0000580001077983 */ /* 0x000f220000300800 */
[----:B------:R-:W-:Y:S01]  /*98f0*/  PRMT R23, R196, 0x7632, R23 ;  /* 0x00007632c4177816 */ /* 0x000fe20000000017 */
[----:B------:R-:W-:Y:S02]  /*9900*/  HADD2.F32 R216, -RZ, R216.H0_H0 ;  /* 0x200000d8ffd87230 */ /* 0x000fe40000004100 */
[----:B------:R-:W-:Y:S01]  /*9910*/  FFMA R93, R219, R194, R93 ;  /* 0x000000c2db5d7223 */ /* 0x000fe2000000005d */
[----:B------:R-:W4:Y:S01]  /*9920*/  LDL.LU R3, [R1+0x5c] ;  /* 0x00005c0001037983 */ /* 0x000f220000300800 */
[----:B------:R-:W-:Y:S02]  /*9930*/  HADD2.F32 R194, -RZ, R244.H1_H1 ;  /* 0x300000f4ffc27230 */ /* 0x000fe40000004100 */
[C---:B------:R-:W-:Y:S01]  /*9940*/  FMUL R53, R217.reuse, R53 ;  /* 0x00000035d9357220 */ /* 0x040fe20000400000 */
[----:B------:R-:W-:Y:S02]  /*9950*/  HADD2.F32 R196, -RZ, R199.H1_H1 ;  /* 0x300000c7ffc47230 */ /* 0x000fe40000004100 */
[C---:B------:R-:W-:Y:S01]  /*9960*/  FMUL R51, R217.reuse, R51 ;  /* 0x00000033d9337220 */ /* 0x040fe20000400000 */
[----:B------:R-:W-:Y:S02]  /*9970*/  HADD2.F32 R193, -RZ, R232.H1_H1 ;  /* 0x300000e8ffc17230 */ /* 0x000fe40000004100 */
[C---:B------:R-:W-:Y:S01]  /*9980*/  FMUL R54, R217.reuse, R54 ;  /* 0x00000036d9367220 */ /* 0x040fe20000400000 */
[--C-:B------:R-:W-:Y:S02]  /*9990*/  HADD2.F32 R205, -RZ, R206.reuse.H0_H0 ;  /* 0x200000ceffcd7230 */ /* 0x100fe40000004100 */
[C---:B------:R-:W-:Y:S01]  /*99a0*/  FMUL R55, R217.reuse, R55 ;  /* 0x00000037d9377220 */ /* 0x040fe20000400000 */
[----:B------:R-:W-:Y:S01]  /*99b0*/  HADD2.F32 R206, -RZ, R206.H1_H1 ;  /* 0x300000ceffce7230 */ /* 0x000fe20000004100 */
[-C--:B--2---:R-:W-:Y:S02]  /*99c0*/  F2FP.F16.E4M3.UNPACK_B R10, R11.reuse.H1 ;  /* 0x0000000bff0a723e */ /* 0x084fe400030006ff */
[----:B------:R-:W-:Y:S01]  /*99d0*/  F2FP.F16.E4M3.UNPACK_B R12, R11 ;  /* 0x0000000bff0c723e */ /* 0x000fe200020006ff */
[C---:B------:R-:W-:Y:S01]  /*99e0*/  FMUL R11, R217.reuse, R66 ;  /* 0x00000042d90b7220 */ /* 0x040fe20000400000 */
[C---:B------:R-:W-:Y:S01]  /*99f0*/  PRMT R189, R10.reuse, 0x7610, R189 ;  /* 0x000076100abd7816 */ /* 0x040fe200000000bd */
[C---:B------:R-:W-:Y:S01]  /*9a00*/  FMUL R66, R217.reuse, R78 ;  /* 0x0000004ed9427220 */ /* 0x040fe20000400000 */
[----:B------:R-:W-:Y:S01]  /*9a10*/  PRMT R152, R10, 0x7632, R152 ;  /* 0x000076320a987816 */ /* 0x000fe20000000098 */
[C---:B------:R-:W-:Y:S01]  /*9a20*/  FMUL R10, R217.reuse, R65 ;  /* 0x00000041d90a7220 */ /* 0x040fe20000400000 */
[----:B---3--:R-:W-:Y:S01]  /*9a30*/  F2FP.F16.E4M3.UNPACK_B R9, R8 ;  /* 0x00000008ff09723e */ /* 0x008fe200020006ff */
[C---:B------:R-:W-:Y:S01]  /*9a40*/  FMUL R65, R217.reuse, R77 ;  /* 0x0000004dd9417220 */ /* 0x040fe20000400000 */
[C---:B------:R-:W-:Y:S01]  /*9a50*/  PRMT R22, R12.reuse, 0x7610, R22 ;  /* 0x000076100c167816 */ /* 0x040fe20000000016 */
[----:B------:R-:W-:Y:S01]  /*9a60*/  FMUL R77, R217, R25 ;  /* 0x00000019d94d7220 */ /* 0x000fe20000400000 */
[C---:B------:R-:W-:Y:S01]  /*9a70*/  PRMT R157, R9.reuse, 0x7610, R157 ;  /* 0x00007610099d7816 */ /* 0x040fe2000000009d */
[--C-:B------:R-:W-:Y:S01]  /*9a80*/  HADD2.F32 R25, -RZ, R228.reuse.H1_H1 ;  /* 0x300000e4ff197230 */ /* 0x100fe20000004100 */
[----:B------:R-:W-:Y:S01]  /*9a90*/  PRMT R156, R9, 0x7632, R156 ;  /* 0x00007632099c7816 */ /* 0x000fe2000000009c */
[C---:B------:R-:W-:Y:S01]  /*9aa0*/  FMUL R9, R217.reuse, R64 ;  /* 0x00000040d9097220 */ /* 0x040fe20000400000 */
[-C--:B----4-:R-:W-:Y:S01]  /*9ab0*/  F2FP.F16.E4M3.UNPACK_B R0, R3.reuse.H1 ;  /* 0x00000003ff00723e */ /* 0x090fe200030006ff */
[C---:B------:R-:W-:Y:S01]  /*9ac0*/  FMUL R64, R217.reuse, R76 ;  /* 0x0000004cd9407220 */ /* 0x040fe20000400000 */
[C---:B------:R-:W-:Y:S01]  /*9ad0*/  FMUL R76, R217.reuse, R24 ;  /* 0x00000018d94c7220 */ /* 0x040fe20000400000 */
[----:B------:R-:W-:Y:S01]  /*9ae0*/  F2FP.F16.E4M3.UNPACK_B R2, R3 ;  /* 0x00000003ff02723e */ /* 0x000fe200020006ff */
[----:B------:R-:W-:Y:S01]  /*9af0*/  HADD2.F32 R24, -RZ, R228.H0_H0 ;  /* 0x200000e4ff187230 */ /* 0x000fe20000004100 */
[----:B------:R-:W-:Y:S01]  /*9b00*/  PRMT R21, R12, 0x7632, R21 ;  /* 0x000076320c157816 */ /* 0x000fe20000000015 */
[C---:B------:R-:W-:Y:S01]  /*9b10*/  FMUL R12, R217.reuse, R67 ;  /* 0x00000043d90c7220 */ /* 0x040fe20000400000 */
[C---:B------:R-:W-:Y:S01]  /*9b20*/  PRMT R139, R0.reuse, 0x7610, R139 ;  /* 0x00007610008b7816 */ /* 0x040fe2000000008b */
[C---:B------:R-:W-:Y:S01]  /*9b30*/  FMUL R78, R217.reuse, R26 ;  /* 0x0000001ad94e7220 */ /* 0x040fe20000400000 */
[----:B------:R-:W-:Y:S01]  /*9b40*/  PRMT R138, R0, 0x7632, R138 ;  /* 0x00007632008a7816 */ /* 0x000fe2000000008a */
[C---:B------:R-:W-:Y:S01]  /*9b50*/  FMUL R0, R217.reuse, R56 ;  /* 0x00000038d9007220 */ /* 0x040fe20000400000 */
[C---:B------:R-:W-:Y:S01]  /*9b60*/  FMUL R67, R217.reuse, R79 ;  /* 0x0000004fd9437220 */ /* 0x040fe20000400000 */
[C---:B-1----:R-:W-:Y:S01]  /*9b70*/  PRMT R141, R2.reuse, 0x7610, R141 ;  /* 0x00007610028d7816 */ /* 0x042fe2000000008d */
[C---:B------:R-:W-:Y:S01]  /*9b80*/  FMUL R56, R217.reuse, R68 ;  /* 0x00000044d9387220 */ /* 0x040fe20000400000 */
[----:B------:R-:W-:Y:S01]  /*9b90*/  PRMT R140, R2, 0x7632, R140 ;  /* 0x00007632028c7816 */ /* 0x000fe2000000008c */
[C---:B------:R-:W-:Y:S01]  /*9ba0*/  FMUL R79, R217.reuse, R27 ;  /* 0x0000001bd94f7220 */ /* 0x040fe20000400000 */
[----:B------:R-:W-:Y:S01]  /*9bb0*/  F2FP.F16.E4M3.UNPACK_B R4, R7.H1 ;  /* 0x00000007ff04723e */ /* 0x000fe200030006ff */
[--C-:B------:R-:W-:Y:S02]  /*9bc0*/  HADD2.F32 R26, -RZ, R234.reuse.H0_H0 ;  /* 0x200000eaff1a7230 */ /* 0x100fe40000004100 */
[C---:B------:R-:W-:Y:S01]  /*9bd0*/  FMUL R2, R217.reuse, R57 ;  /* 0x00000039d9027220 */ /* 0x040fe20000400000 */
[----:B------:R-:W-:Y:S01]  /*9be0*/  FMUL R68, R217, R80 ;  /* 0x00000050d9447220 */ /* 0x000fe20000400000 */
[----:B------:R-:W-:Y:S02]  /*9bf0*/  HADD2.F32 R27, -RZ, R234.H1_H1 ;  /* 0x300000eaff1b7230 */ /* 0x000fe40000004100 */
[----:B------:R-:W-:Y:S01]  /*9c00*/  FFMA R94, R219, R24, R94 ;  /* 0x00000018db5e7223 */ /* 0x000fe2000000005e */
[----:B------:R-:W-:Y:S01]  /*9c10*/  F2FP.F16.E4M3.UNPACK_B R5, R7 ;  /* 0x00000007ff05723e */ /* 0x000fe200020006ff */
[--C-:B------:R-:W-:Y:S02]  /*9c20*/  HADD2.F32 R24, -RZ, R252.reuse.H0_H0 ;  /* 0x200000fcff187230 */ /* 0x100fe40000004100 */
[C---:B------:R-:W-:Y:S01]  /*9c30*/  FMUL R57, R217.reuse, R69 ;  /* 0x00000045d9397220 */ /* 0x040fe20000400000 */
[C---:B------:R-:W-:Y:S01]  /*9c40*/  FMUL R80, R217.reuse, R28 ;  /* 0x0000001cd9507220 */ /* 0x040fe20000400000 */
[C---:B------:R-:W-:Y:S01]  /*9c50*/  FMUL R3, R217.reuse, R58 ;  /* 0x0000003ad9037220 */ /* 0x040fe20000400000 */
[----:B------:R-:W-:Y:S02]  /*9c60*/  HADD2.F32 R28, -RZ, R252.H1_H1 ;  /* 0x300000fcff1c7230 */ /* 0x000fe40000004100 */
[----:B------:R-:W-:Y:S01]  /*9c70*/  FMUL R69, R217, R81 ;  /* 0x00000051d9457220 */ /* 0x000fe20000400000 */
[----:B------:R-:W-:Y:S01]  /*9c80*/  FFMA R95, R219, R25, R95 ;  /* 0x00000019db5f7223 */ /* 0x000fe2000000005f */
[C---:B------:R-:W-:Y:S01]  /*9c90*/  PRMT R143, R4.reuse, 0x7610, R143 ;  /* 0x00007610048f7816 */ /* 0x040fe2000000008f */
[C---:B------:R-:W-:Y:S01]  /*9ca0*/  FMUL R58, R217.reuse, R70 ;  /* 0x00000046d93a7220 */ /* 0x040fe20000400000 */
[----:B------:R-:W-:Y:S01]  /*9cb0*/  PRMT R142, R4, 0x7632, R142 ;  /* 0x00007632048e7816 */ /* 0x000fe2000000008e */
[C---:B------:R-:W-:Y:S01]  /*9cc0*/  FMUL R81, R217.reuse, R29 ;  /* 0x0000001dd9517220 */ /* 0x040fe20000400000 */
[----:B------:R-:W-:Y:S01]  /*9cd0*/  F2FP.F16.E4M3.UNPACK_B R6, R8.H1 ;  /* 0x00000008ff06723e */ /* 0x000fe200030006ff */
[----:B------:R-:W-:Y:S02]  /*9ce0*/  HADD2.F32 R25, -RZ, R242.H0_H0 ;  /* 0x200000f2ff197230 */ /* 0x000fe40000004100 */
[----:B------:R-:W-:Y:S01]  /*9cf0*/  FMUL R4, R217, R59 ;  /* 0x0000003bd9047220 */ /* 0x000fe20000400000 */
[----:B------:R-:W-:Y:S01]  /*9d00*/  FFMA R96, R219, R26, R96 ;  /* 0x0000001adb607223 */ /* 0x000fe20000000060 */
[----:B------:R-:W-:Y:S02]  /*9d10*/  HADD2.F32 R29, -RZ, R209.H0_H0 ;  /* 0x200000d1ff1d7230 */ /* 0x000fe40000004100 */
[----:B------:R-:W-:Y:S01]  /*9d20*/  FMUL R70, R217, R82 ;  /* 0x00000052d9467220 */ /* 0x000fe20000400000 */
[C---:B------:R-:W-:Y:S01]  /*9d30*/  PRMT R135, R5.reuse, 0x7610, R135 ;  /* 0x0000761005877816 */ /* 0x040fe20000000087 */
[----:B------:R-:W-:Y:S01]  /*9d40*/  HADD2.F32 R26, -RZ, R240.H0_H0 ;  /* 0x200000f0ff1a7230 */ /* 0x000fe20000004100 */
[----:B------:R-:W-:Y:S01]  /*9d50*/  PRMT R134, R5, 0x7632, R134 ;  /* 0x0000763205867816 */ /* 0x000fe20000000086 */
[----:B------:R-:W-:Y:S01]  /*9d60*/  FFMA R97, R219, R27, R97 ;  /* 0x0000001bdb617223 */ /* 0x000fe20000000061 */
[C---:B------:R-:W-:Y:S01]  /*9d70*/  FMUL R59, R217.reuse, R71 ;  /* 0x00000047d93b7220 */ /* 0x040fe20000400000 */
[C---:B------:R-:W-:Y:S01]  /*9d80*/  FMUL R82, R217.reuse, R30 ;  /* 0x0000001ed9527220 */ /* 0x040fe20000400000 */
[----:B------:R-:W-:Y:S01]  /*9d90*/  FMUL R5, R217, R60 ;  /* 0x0000003cd9057220 */ /* 0x000fe20000400000 */
[----:B------:R-:W-:Y:S02]  /*9da0*/  HADD2.F32 R30, -RZ, R250.H0_H0 ;  /* 0x200000faff1e7230 */ /* 0x000fe40000004100 */
[----:B------:R-:W-:Y:S01]  /*9db0*/  FFMA R98, R219, R24, R98 ;  /* 0x00000018db627223 */ /* 0x000fe20000000062 */
[C---:B------:R-:W-:Y:S01]  /*9dc0*/  FMUL R71, R217.reuse, R83 ;  /* 0x00000053d9477220 */ /* 0x040fe20000400000 */
[C---:B------:R-:W-:Y:S01]  /*9dd0*/  PRMT R128, R6.reuse, 0x7610, R128 ;  /* 0x0000761006807816 */ /* 0x040fe20000000080 */
[C---:B------:R-:W-:Y:S01]  /*9de0*/  FMUL R60, R217.reuse, R72 ;  /* 0x00000048d93c7220 */ /* 0x040fe20000400000 */
[----:B------:R-:W-:Y:S01]  /*9df0*/  PRMT R144, R6, 0x7632, R144 ;  /* 0x0000763206907816 */ /* 0x000fe20000000090 */
[--C-:B------:R-:W-:Y:S02]  /*9e00*/  HADD2.F32 R27, -RZ, R201.reuse.H0_H0 ;  /* 0x200000c9ff1b7230 */ /* 0x100fe40000004100 */
[----:B------:R-:W-:Y:S01]  /*9e10*/  FMUL R83, R217, R31 ;  /* 0x0000001fd9537220 */ /* 0x000fe20000400000 */
[----:B------:R-:W-:Y:S01]  /*9e20*/  FFMA R99, R219, R28, R99 ;  /* 0x0000001cdb637223 */ /* 0x000fe20000000063 */
[----:B------:R-:W-:Y:S01]  /*9e30*/  FMUL R6, R217, R61 ;  /* 0x0000003dd9067220 */ /* 0x000fe20000400000 */
[----:B------:R-:W-:Y:S02]  /*9e40*/  HADD2.F32 R31, -RZ, R201.H1_H1 ;  /* 0x300000c9ff1f7230 */ /* 0x000fe40000004100 */
[----:B------:R-:W-:Y:S01]  /*9e50*/  FFMA R100, R219, R25, R100 ;  /* 0x00000019db647223 */ /* 0x000fe20000000064 */
[----:B------:R-:W-:Y:S01]  /*9e60*/  FMUL R72, R217, R84 ;  /* 0x00000054d9487220 */ /* 0x000fe20000400000 */
[--C-:B------:R-:W-:Y:S02]  /*9e70*/  HADD2.F32 R24, -RZ, R207.reuse.H0_H0 ;  /* 0x200000cfff187230 */ /* 0x100fe40000004100 */
[----:B------:R-:W-:Y:S01]  /*9e80*/  FFMA R101, R219, R29, R101 ;  /* 0x0000001ddb657223 */ /* 0x000fe20000000065 */
[C---:B------:R-:W-:Y:S01]  /*9e90*/  FMUL R61, R217.reuse, R73 ;  /* 0x00000049d93d7220 */ /* 0x040fe20000400000 */
[C---:B------:R-:W-:Y:S01]  /*9ea0*/  FMUL R84, R217.reuse, R32 ;  /* 0x00000020d9547220 */ /* 0x040fe20000400000 */
        /* <DEDUP_REMOVED lines=15> */
[----:B------:R-:W-:Y:S01]  /*9fa0*/  FMUL R86, R217, R34 ;  /* 0x00000022d9567220 */ /* 0x000fe20000400000 */
[----:B------:R-:W-:Y:S02]  /*9fb0*/  HADD2.F32 R34, -RZ, R222.H1_H1 ;  /* 0x300000deff227230 */ /* 0x000fe40000004100 */
[----:B------:R-:W-:Y:S01]  /*9fc0*/  FFMA R106, R219, R24, R106 ;  /* 0x00000018db6a7223 */ /* 0x000fe2000000006a */
[----:B------:R-:W-:Y:S01]  /*9fd0*/  FMUL R75, R217, R87 ;  /* 0x00000057d94b7220 */ /* 0x000fe20000400000 */
[--C-:B------:R-:W-:Y:S02]  /*9fe0*/  HADD2.F32 R29, -RZ, R226.reuse.H0_H0 ;  /* 0x200000e2ff1d7230 */ /* 0x100fe40000004100 */
[----:B------:R-:W-:Y:S01]  /*9ff0*/  FFMA R107, R219, R32, R107 ;  /* 0x00000020db6b7223 */ /* 0x000fe2000000006b */
[----:B------:R-:W-:Y:S01]  /*a000*/  FMUL R87, R217, R35 ;  /* 0x00000023d9577220 */ /* 0x000fe20000400000 */
[----:B------:R-:W-:Y:S02]  /*a010*/  HADD2.F32 R35, -RZ, R226.H1_H1 ;  /* 0x300000e2ff237230 */ /* 0x000fe40000004100 */
[C---:B------:R-:W-:Y:S01]  /*a020*/  FFMA R108, R219.reuse, R28, R108 ;  /* 0x0000001cdb6c7223 */ /* 0x040fe2000000006c */
[----:B------:R-:W-:Y:S02]  /*a030*/  HADD2.F32 R26, -RZ, R232.H0_H0 ;  /* 0x200000e8ff1a7230 */ /* 0x000fe40000004100 */
[C---:B------:R-:W-:Y:S01]  /*a040*/  FFMA R109, R219.reuse, R33, R109 ;  /* 0x00000021db6d7223 */ /* 0x040fe2000000006d */
        /* <DEDUP_REMOVED lines=18> */
[----:B------:R-:W2:Y:S01]  /*a170*/  LDL.LU R20, [R1+0xf0] ;  /* 0x0000f00001147983 */ /* 0x000ea20000300800 */
[C---:B------:R-:W-:Y:S01]  /*a180*/  FFMA R3, R219.reuse, R24, R3 ;  /* 0x00000018db037223 */ /* 0x040fe20000000003 */
[C---:B------:R-:W-:Y:S01]  /*a190*/  FFMA R193, R219.reuse, R197, R4 ;  /* 0x000000c5dbc17223 */ /* 0x040fe20000000004 */
[C---:B------:R-:W-:Y:S01]  /*a1a0*/  FFMA R194, R219.reuse, R32, R5 ;  /* 0x00000020dbc27223 */ /* 0x040fe20000000005 */
[----:B------:R-:W-:Y:S01]  /*a1b0*/  HADD2.F32 R5, -RZ, R19.H0_H0 ;  /* 0x20000013ff057230 */ /* 0x000fe20000004100 */
[----:B------:R-:W-:Y:S01]  /*a1c0*/  F2FP.SATFINITE.E4M3.F32.PACK_AB_MERGE_C R4, R16, R15, RZ ;  /* 0x0000000f1004723e */ /* 0x000fe200048070ff */
[----:B------:R-:W2:Y:S01]  /*a1d0*/  LDL.LU R19, [R1+0xec] ;  /* 0x0000ec0001137983 */ /* 0x000ea20000300800 */
[----:B------:R-:W-:Y:S01]  /*a1e0*/  FFMA R195, R219, R198, R6 ;  /* 0x000000c6dbc37223 */ /* 0x000fe20000000006 */
[----:B------:R-:W-:Y:S01]  /*a1f0*/  HADD2.F32 R6, -RZ, R153.H0_H0 ;  /* 0x20000099ff067230 */ /* 0x000fe20000004100 */
[----:B------:R-:W-:Y:S01]  /*a200*/  F2FP.SATFINITE.E4M3.F32.PACK_AB_MERGE_C R94, R95, R94, RZ ;  /* 0x0000005e5f5e723e */ /* 0x000fe200048070ff */
[----:B------:R-:W3:Y:S01]  /*a210*/  LDL.LU R153, [R1+0xe8] ;  /* 0x0000e80001997983 */ /* 0x000ee20000300800 */
[----:B------:R-:W-:Y:S01]  /*a220*/  HADD2.F32 R28, -RZ, R220.H0_H0 ;  /* 0x200000dcff1c7230 */ /* 0x000fe20000004100 */
[----:B------:R-:W-:Y:S01]  /*a230*/  F2FP.SATFINITE.E4M3.F32.PACK_AB_MERGE_C R95, R107, R106, RZ ;  /* 0x0000006a6b5f723e */ /* 0x000fe200048070ff */
[----:B------:R-:W-:Y:S01]  /*a240*/  HADD2.F32 R33, -RZ, R224.H0_H0 ;  /* 0x200000e0ff217230 */ /* 0x000fe20000004100 */
[----:B------:R1:W-:Y:S01]  /*a250*/  STL [R1], R5 ;  /* 0x0000000501007387 */ /* 0x0003e20000100800 */
[----:B------:R-:W-:Y:S02]  /*a260*/  HADD2.F32 R25, -RZ, R230.H0_H0 ;  /* 0x200000e6ff197230 */ /* 0x000fe40000004100 */
[----:B------:R-:W-:Y:S01]  /*a270*/  FFMA R196, R219, R28, R7 ;  /* 0x0000001cdbc47223 */ /* 0x000fe20000000007 */
[----:B------:R-:W-:Y:S01]  /*a280*/  HADD2.F32 R34, -RZ, R236.H0_H0 ;  /* 0x200000ecff227230 */ /* 0x000fe20000004100 */
[----:B------:R4:W-:Y:S01]  /*a290*/  STL [R1+0x4], R6 ;  /* 0x0000040601007387 */ /* 0x0009e20000100800 */
[----:B------:R-:W-:Y:S01]  /*a2a0*/  HADD2.F32 R199, -RZ, R220.H1_H1 ;  /* 0x300000dcffc77230 */ /* 0x000fe20000004100 */
[----:B------:R-:W-:Y:S01]  /*a2b0*/  F2FP.SATFINITE.E4M3.F32.PACK_AB_MERGE_C R104, R105, R104, R95 ;  /* 0x000000686968723e */ /* 0x000fe2000480705f */
[----:B------:R-:W-:Y:S02]  /*a2c0*/  HADD2.F32 R201, -RZ, R230.H1_H1 ;  /* 0x300000e6ffc97230 */ /* 0x000fe40000004100 */
[--C-:B------:R-:W-:Y:S02]  /*a2d0*/  HADD2.F32 R29, -RZ, R238.reuse.H0_H0 ;  /* 0x200000eeff1d7230 */ /* 0x100fe40000004100 */
[C---:B------:R-:W-:Y:S01]  /*a2e0*/  FFMA R197, R219.reuse, R199, R8 ;  /* 0x000000c7dbc57223 */ /* 0x040fe20000000008 */
[C---:B------:R-:W-:Y:S01]  /*a2f0*/  FFMA R198, R219.reuse, R33, R9 ;  /* 0x00000021dbc67223 */ /* 0x040fe20000000009 */
[C---:B------:R-:W-:Y:S01]  /*a300*/  FFMA R199, R219.reuse, R200, R10 ;  /* 0x000000c8dbc77223 */ /* 0x040fe2000000000a */
[C---:B------:R-:W-:Y:S01]  /*a310*/  FFMA R200, R219.reuse, R25, R11 ;  /* 0x00000019dbc87223 */ /* 0x040fe2000000000b */
[----:B------:R-:W-:Y:S02]  /*a320*/  HADD2.F32 R203, -RZ, R238.H1_H1 ;  /* 0x300000eeffcb7230 */ /* 0x000fe40000004100 */
[C---:B------:R-:W-:Y:S01]  /*a330*/  FFMA R201, R219.reuse, R201, R12 ;  /* 0x000000c9dbc97223 */ /* 0x040fe2000000000c */
[--C-:B------:R-:W-:Y:S02]  /*a340*/  HADD2.F32 R35, -RZ, R204.reuse.H0_H0 ;  /* 0x200000ccff237230 */ /* 0x100fe40000004100 */
[C---:B------:R-:W-:Y:S01]  /*a350*/  FFMA R56, R219.reuse, R34, R56 ;  /* 0x00000022db387223 */ /* 0x040fe20000000038 */
[C---:B------:R-:W-:Y:S01]  /*a360*/  FFMA R57, R219.reuse, R202, R57 ;  /* 0x000000cadb397223 */ /* 0x040fe20000000039 */
[C---:B------:R-:W-:Y:S01]  /*a370*/  FFMA R58, R219.reuse, R29, R58 ;  /* 0x0000001ddb3a7223 */ /* 0x040fe2000000003a */
[C---:B------:R-:W-:Y:S01]  /*a380*/  FFMA R59, R219.reuse, R203, R59 ;  /* 0x000000cbdb3b7223 */ /* 0x040fe2000000003b */
[C---:B------:R-:W-:Y:S01]  /*a390*/  FFMA R60, R219.reuse, R35, R60 ;  /* 0x00000023db3c7223 */ /* 0x040fe2000000003c */
[----:B------:R-:W-:Y:S02]  /*a3a0*/  HADD2.F32 R204, -RZ, R204.H1_H1 ;  /* 0x300000ccffcc7230 */ /* 0x000fe40000004100 */
[----:B------:R-:W-:Y:S02]  /*a3b0*/  HADD2.F32 R207, -RZ, R208.H0_H0 ;  /* 0x200000d0ffcf7230 */ /* 0x000fe40000004100 */
[----:B-1----:R-:W-:Y:S01]  /*a3c0*/  HADD2.F32 R5, -RZ, R132.H0_H0 ;  /* 0x20000084ff057230 */ /* 0x002fe20000004100 */
[----:B------:R-:W-:Y:S01]  /*a3d0*/  F2FP.SATFINITE.E4M3.F32.PACK_AB_MERGE_C R132, R14, R13, R4 ;  /* 0x0000000d0e84723e */ /* 0x000fe20004807004 */
[----:B------:R-:W-:Y:S02]  /*a3e0*/  HADD2.F32 R4, -RZ, R18.H0_H0 ;  /* 0x20000012ff047230 */ /* 0x000fe40000004100 */
[C---:B------:R-:W-:Y:S01]  /*a3f0*/  FFMA R61, R219.reuse, R204, R61 ;  /* 0x000000ccdb3d7223 */ /* 0x040fe2000000003d */
[----:B----4-:R-:W-:Y:S01]  /*a400*/  HADD2.F32 R6, -RZ, R17.H0_H0 ;  /* 0x20000011ff067230 */ /* 0x010fe20000004100 */
[----:B------:R1:W-:Y:S01]  /*a410*/  STL [R1+0x8], R5 ;  /* 0x0000080501007387 */ /* 0x0003e20000100800 */
[----:B------:R-:W-:Y:S02]  /*a420*/  HADD2.F32 R208, -RZ, R208.H1_H1 ;  /* 0x300000d0ffd07230 */ /* 0x000fe40000004100 */
[C---:B------:R-:W-:Y:S01]  /*a430*/  FFMA R62, R219.reuse, R205, R62 ;  /* 0x000000cddb3e7223 */ /* 0x040fe2000000003e */
[C---:B------:R-:W-:Y:S01]  /*a440*/  FFMA R63, R219.reuse, R206, R63 ;  /* 0x000000cedb3f7223 */ /* 0x040fe2000000003f */
[----:B------:R-:W4:Y:S01]  /*a450*/  LDL.LU R18, [R1+0xe4] ;  /* 0x0000e40001127983 */ /* 0x000f220000300800 */
[C---:B------:R-:W-:Y:S01]  /*a460*/  FFMA R64, R219.reuse, R207, R64 ;  /* 0x000000cfdb407223 */ /* 0x040fe20000000040 */
[----:B------:R-:W-:Y:S01]  /*a470*/  FFMA R65, R219, R208, R65 ;  /* 0x000000d0db417223 */ /* 0x000fe20000000041 */
[--C-:B------:R-:W-:Y:S01]  /*a480*/  HADD2.F32 R215, -RZ, R218.reuse.H0_H0 ;  /* 0x200000daffd77230 */ /* 0x100fe20000004100 */
[----:B------:R-:W4:Y:S01]  /*a490*/  LDL.LU R17, [R1+0xe0] ;  /* 0x0000e00001117983 */ /* 0x000f220000300800 */
[----:B------:R-:W-:Y:S01]  /*a4a0*/  F2FP.SATFINITE.E4M3.F32.PACK_AB_MERGE_C R62, R63, R62, RZ ;  /* 0x0000003e3f3e723e */ /* 0x000fe200048070ff */
[----:B------:R-:W-:Y:S02]  /*a4b0*/  HADD2.F32 R218, -RZ, R218.H1_H1 ;  /* 0x300000daffda7230 */ /* 0x000fe40000004100 */
[----:B------:R-:W-:Y:S01]  /*a4c0*/  STL [R1+0xc], R4 ;  /* 0x00000c0401007387 */ /* 0x000fe20000100800 */
[----:B------:R-:W-:Y:S01]  /*a4d0*/  F2FP.SATFINITE.E4M3.F32.PACK_AB_MERGE_C R60, R61, R60, R62 ;  /* 0x0000003c3d3c723e */ /* 0x000fe2000480703e */
[----:B------:R-:W-:Y:S02]  /*a4e0*/  HADD2.F32 R222, -RZ, R223.H0_H0 ;  /* 0x200000dfffde7230 */ /* 0x000fe40000004100 */
[----:B------:R1:W-:Y:S01]  /*a4f0*/  STL [R1+0x10], R6 ;  /* 0x0000100601007387 */ /* 0x0003e20000100800 */
[--C-:B------:R-:W-:Y:S02]  /*a500*/  HADD2.F32 R209, -RZ, R210.reuse.H0_H0 ;  /* 0x200000d2ffd17230 */ /* 0x100fe40000004100 */
[----:B------:R-:W-:Y:S02]  /*a510*/  HADD2.F32 R210, -RZ, R210.H1_H1 ;  /* 0x300000d2ffd27230 */ /* 0x000fe40000004100 */
[--C-:B------:R-:W-:Y:S02]  /*a520*/  HADD2.F32 R213, -RZ, R214.reuse.H0_H0 ;  /* 0x200000d6ffd57230 */ /* 0x100fe40000004100 */
[C---:B------:R-:W-:Y:S01]  /*a530*/  FFMA R66, R219.reuse, R209, R66 ;  /* 0x000000d1db427223 */ /* 0x040fe20000000042 */
[----:B------:R-:W-:Y:S02]  /*a540*/  HADD2.F32 R214, -RZ, R214.H1_H1 ;  /* 0x300000d6ffd67230 */ /* 0x000fe40000004100 */
[C---:B------:R-:W-:Y:S01]  /*a550*/  FFMA R67, R219.reuse, R210, R67 ;  /* 0x000000d2db437223 */ /* 0x040fe20000000043 */
[----:B-1----:R-:W-:Y:S02]  /*a560*/  HADD2.F32 R5, -RZ, R192.H0_H0 ;  /* 0x200000c0ff057230 */ /* 0x002fe40000004100 */
[C---:B------:R-:W-:Y:S01]  /*a570*/  FFMA R68, R219.reuse, R211, R68 ;  /* 0x000000d3db447223 */ /* 0x040fe20000000044 */
[----:B------:R-:W3:Y:S01]  /*a580*/  LDL.LU R192, [R1+0xdc] ;  /* 0x0000dc0001c07983 */ /* 0x000ee20000300800 */
[C---:B------:R-:W-:Y:S01]  /*a590*/  FFMA R69, R219.reuse, R212, R69 ;  /* 0x000000d4db457223 */ /* 0x040fe20000000045 */
[--C-:B------:R-:W-:Y:S02]  /*a5a0*/  HADD2.F32 R220, -RZ, R221.reuse.H0_H0 ;  /* 0x200000ddffdc7230 */ /* 0x100fe40000004100 */
[C---:B------:R-:W-:Y:S01]  /*a5b0*/  FFMA R70, R219.reuse, R213, R70 ;  /* 0x000000d5db467223 */ /* 0x040fe20000000046 */
[----:B------:R-:W-:Y:S02]  /*a5c0*/  HADD2.F32 R221, -RZ, R221.H1_H1 ;  /* 0x300000ddffdd7230 */ /* 0x000fe40000004100 */
[C---:B------:R-:W-:Y:S01]  /*a5d0*/  FFMA R71, R219.reuse, R214, R71 ;  /* 0x000000d6db477223 */ /* 0x040fe20000000047 */
[C---:B------:R-:W-:Y:S01]  /*a5e0*/  FFMA R72, R219.reuse, R215, R72 ;  /* 0x000000d7db487223 */ /* 0x040fe20000000048 */
[----:B------:R-:W-:Y:S02]  /*a5f0*/  HADD2.F32 R223, -RZ, R223.H1_H1 ;  /* 0x300000dfffdf7230 */ /* 0x000fe40000004100 */
[C---:B------:R-:W-:Y:S01]  /*a600*/  FFMA R73, R219.reuse, R218, R73 ;  /* 0x000000dadb497223 */ /* 0x040fe20000000049 */
[--C-:B------:R-:W-:Y:S02]  /*a610*/  HADD2.F32 R224, -RZ, R225.reuse.H0_H0 ;  /* 0x200000e1ffe07230 */ /* 0x100fe40000004100 */
[C---:B------:R-:W-:Y:S01]  /*a620*/  FFMA R74, R219.reuse, R220, R74 ;  /* 0x000000dcdb4a7223 */ /* 0x040fe2000000004a */
[----:B------:R-:W-:Y:S02]  /*a630*/  HADD2.F32 R225, -RZ, R225.H1_H1 ;  /* 0x300000e1ffe17230 */ /* 0x000fe40000004100 */
[C---:B------:R-:W-:Y:S01]  /*a640*/  FFMA R75, R219.reuse, R221, R75 ;  /* 0x000000dddb4b7223 */ /* 0x040fe2000000004b */
[----:B------:R-:W-:Y:S02]  /*a650*/  HADD2.F32 R226, -RZ, R227.H0_H0 ;  /* 0x200000e3ffe27230 */ /* 0x000fe40000004100 */
[C---:B------:R-:W-:Y:S01]  /*a660*/  FFMA R76, R219.reuse, R222, R76 ;  /* 0x000000dedb4c7223 */ /* 0x040fe2000000004c */
[----:B------:R-:W-:Y:S02]  /*a670*/  HADD2.F32 R6, -RZ, R191.H0_H0 ;  /* 0x200000bfff067230 */ /* 0x000fe40000004100 */
[C---:B------:R-:W-:Y:S01]  /*a680*/  FFMA R77, R219.reuse, R223, R77 ;  /* 0x000000dfdb4d7223 */ /* 0x040fe2000000004d */
[----:B------:R-:W3:Y:S01]  /*a690*/  LDL.LU R191, [R1+0xd8] ;  /* 0x0000d80001bf7983 */ /* 0x000ee20000300800 */
[C---:B------:R-:W-:Y:S01]  /*a6a0*/  FFMA R78, R219.reuse, R224, R78 ;  /* 0x000000e0db4e7223 */ /* 0x040fe2000000004e */
[C---:B------:R-:W-:Y:S01]  /*a6b0*/  FFMA R79, R219.reuse, R225, R79 ;  /* 0x000000e1db4f7223 */ /* 0x040fe2000000004f */
[C---:B------:R-:W-:Y:S01]  /*a6c0*/  FFMA R80, R219.reuse, R226, R80 ;  /* 0x000000e2db507223 */ /* 0x040fe20000000050 */
[----:B------:R1:W-:Y:S01]  /*a6d0*/  STL [R1+0x14], R5 ;  /* 0x0000140501007387 */ /* 0x0003e20000100800 */
[----:B------:R-:W-:Y:S02]  /*a6e0*/  HADD2.F32 R227, -RZ, R227.H1_H1 ;  /* 0x300000e3ffe37230 */ /* 0x000fe40000004100 */
[--C-:B------:R-:W-:Y:S02]  /*a6f0*/  HADD2.F32 R230, -RZ, R231.reuse.H0_H0 ;  /* 0x200000e7ffe67230 */ /* 0x100fe40000004100 */
[----:B------:R-:W-:Y:S02]  /*a700*/  HADD2.F32 R231, -RZ, R231.H1_H1 ;  /* 0x300000e7ffe77230 */ /* 0x000fe40000004100 */
[C---:B------:R-:W-:Y:S01]  /*a710*/  FFMA R81, R219.reuse, R227, R81 ;  /* 0x000000e3db517223 */ /* 0x040fe20000000051 */
[--C-:B------:R-:W-:Y:S02]  /*a720*/  HADD2.F32 R234, -RZ, R235.reuse.H0_H0 ;  /* 0x200000ebffea7230 */ /* 0x100fe40000004100 */
[----:B------:R-:W-:Y:S02]  /*a730*/  HADD2.F32 R235, -RZ, R235.H1_H1 ;  /* 0x300000ebffeb7230 */ /* 0x000fe40000004100 */
[--C-:B------:R-:W-:Y:S02]  /*a740*/  HADD2.F32 R236, -RZ, R237.reuse.H0_H0 ;  /* 0x200000edffec7230 */ /* 0x100fe40000004100 */
[----:B------:R-:W-:Y:S02]  /*a750*/  HADD2.F32 R237, -RZ, R237.H1_H1 ;  /* 0x300000edffed7230 */ /* 0x000fe40000004100 */
[--C-:B------:R-:W-:Y:S02]  /*a760*/  HADD2.F32 R238, -RZ, R239.reuse.H0_H0 ;  /* 0x200000efffee7230 */ /* 0x100fe40000004100 */
[----:B------:R-:W-:Y:S02]  /*a770*/  HADD2.F32 R239, -RZ, R239.H1_H1 ;  /* 0x300000efffef7230 */ /* 0x000fe40000004100 */
[--C-:B------:R-:W-:Y:S02]  /*a780*/  HADD2.F32 R240, -RZ, R241.reuse.H0_H0 ;  /* 0x200000f1fff07230 */ /* 0x100fe40000004100 */
[----:B------:R-:W-:Y:S02]  /*a790*/  HADD2.F32 R241, -RZ, R241.H1_H1 ;  /* 0x300000f1fff17230 */ /* 0x000fe40000004100 */
[--C-:B------:R-:W-:Y:S02]  /*a7a0*/  HADD2.F32 R242, -RZ, R243.reuse.H0_H0 ;  /* 0x200000f3fff27230 */ /* 0x100fe40000004100 */
[----:B-1----:R-:W-:Y:S02]  /*a7b0*/  HADD2.F32 R5, -RZ, R184.H0_H0 ;  /* 0x200000b8ff057230 */ /* 0x002fe40000004100 */
[----:B------:R-:W3:Y:S01]  /*a7c0*/  LDL.LU R184, [R1+0xd4] ;  /* 0x0000d40001b87983 */ /* 0x000ee20000300800 */
[----:B------:R-:W-:Y:S02]  /*a7d0*/  HADD2.F32 R243, -RZ, R243.H1_H1 ;  /* 0x300000f3fff37230 */ /* 0x000fe40000004100 */
[--C-:B------:R-:W-:Y:S01]  /*a7e0*/  HADD2.F32 R202, -RZ, R246.reuse.H0_H0 ;  /* 0x200000f6ffca7230 */ /* 0x100fe20000004100 */
[----:B------:R1:W-:Y:S01]  /*a7f0*/  STL [R1+0x18], R6 ;  /* 0x0000180601007387 */ /* 0x0003e20000100800 */
[----:B------:R-:W-:Y:S02]  /*a800*/  HADD2.F32 R246, -RZ, R246.H1_H1 ;  /* 0x300000f6fff67230 */ /* 0x000fe40000004100 */
[--C-:B------:R-:W-:Y:S02]  /*a810*/  HADD2.F32 R203, -RZ, R249.reuse.H0_H0 ;  /* 0x200000f9ffcb7230 */ /* 0x100fe40000004100 */
[----:B------:R-:W-:Y:S02]  /*a820*/  HADD2.F32 R249, -RZ, R249.H1_H1 ;  /* 0x300000f9fff97230 */ /* 0x000fe40000004100 */
[--C-:B------:R-:W-:Y:S02]  /*a830*/  HADD2.F32 R228, -RZ, R229.reuse.H0_H0 ;  /* 0x200000e5ffe47230 */ /* 0x100fe40000004100 */
[----:B------:R-:W-:Y:S02]  /*a840*/  HADD2.F32 R229, -RZ, R229.H1_H1 ;  /* 0x300000e5ffe57230 */ /* 0x000fe40000004100 */
[--C-:B------:R-:W-:Y:S02]  /*a850*/  HADD2.F32 R232, -RZ, R233.reuse.H0_H0 ;  /* 0x200000e9ffe87230 */ /* 0x100fe40000004100 */
[C---:B------:R-:W-:Y:S01]  /*a860*/  FFMA R82, R219.reuse, R228, R82 ;  /* 0x000000e4db527223 */ /* 0x040fe20000000052 */
[----:B------:R-:W-:Y:S02]  /*a870*/  HADD2.F32 R233, -RZ, R233.H1_H1 ;  /* 0x300000e9ffe97230 */ /* 0x000fe40000004100 */
[C---:B------:R-:W-:Y:S01]  /*a880*/  FFMA R83, R219.reuse, R229, R83 ;  /* 0x000000e5db537223 */ /* 0x040fe20000000053 */
        /* <DEDUP_REMOVED lines=10> */
[----:B-1----:R-:W-:Y:S02]  /*a930*/  HADD2.F32 R6, -RZ, R23.H0_H0 ;  /* 0x20000017ff067230 */ /* 0x002fe40000004100 */
[C---:B------:R-:W-:Y:S01]  /*a940*/  FFMA R42, R219.reuse, R240, R42 ;  /* 0x000000f0db2a7223 */ /* 0x040fe2000000002a */
[----:B------:R-:W3:Y:S01]  /*a950*/  LDL.LU R23, [R1+0xd0] ;  /* 0x0000d00001177983 */ /* 0x000ee20000300800 */
[C---:B------:R-:W-:Y:S01]  /*a960*/  FFMA R43, R219.reuse, R241, R43 ;  /* 0x000000f1db2b7223 */ /* 0x040fe2000000002b */
[C---:B------:R-:W-:Y:S01]  /*a970*/  FFMA R44, R219.reuse, R242, R44 ;  /* 0x000000f2db2c7223 */ /* 0x040fe2000000002c */
[C---:B------:R-:W-:Y:S01]  /*a980*/  FFMA R45, R219.reuse, R243, R45 ;  /* 0x000000f3db2d7223 */ /* 0x040fe2000000002d */
[----:B------:R1:W-:Y:S01]  /*a990*/  STL [R1+0x1c], R5 ;  /* 0x00001c0501007387 */ /* 0x0003e20000100800 */
[--C-:B------:R-:W-:Y:S02]  /*a9a0*/  HADD2.F32 R244, -RZ, R245.reuse.H0_H0 ;  /* 0x200000f5fff47230 */ /* 0x100fe40000004100 */
[----:B------:R-:W-:Y:S01]  /*a9b0*/  HADD2.F32 R245, -RZ, R245.H1_H1 ;  /* 0x300000f5fff57230 */ /* 0x000fe20000004100 */
[----:B------:R-:W-:Y:S01]  /*a9c0*/  STL [R1+0x20], R6 ;  /* 0x0000200601007387 */ /* 0x000fe20000100800 */
        /* <DEDUP_REMOVED lines=10> */
[--C-:B------:R-:W-:Y:S02]  /*aa70*/  HADD2.F32 R250, -RZ, R251.reuse.H0_H0 ;  /* 0x200000fbfffa7230 */ /* 0x100fe40000004100 */
[----:B------:R-:W-:Y:S03]  /*aa80*/  HADD2.F32 R251, -RZ, R251.H1_H1 ;  /* 0x300000fbfffb7230 */ /* 0x000fe60000004100 */
[C---:B------:R-:W-:Y:S02]  /*aa90*/  FFMA R54, R219.reuse, R250, R54 ;  /* 0x000000fadb367223 */ /* 0x040fe40000000036 */
[----:B------:R-:W-:Y:S01]  /*aaa0*/  FFMA R55, R219, R251, R55 ;  /* 0x000000fbdb377223 */ /* 0x000fe20000000037 */
[----:B-1----:R-:W-:Y:S02]  /*aab0*/  HADD2.F32 R5, -RZ, R188.H0_H0 ;  /* 0x200000bcff057230 */ /* 0x002fe40000004100 */
[----:B------:R-:W3:Y:S01]  /*aac0*/  LDL.LU R188, [R1+0xcc] ;  /* 0x0000cc0001bc7983 */ /* 0x000ee20000300800 */
[----:B--2---:R-:W-:Y:S04]  /*aad0*/  F2FP.SATFINITE.E4M3.F32.PACK_AB_MERGE_C R4, R20, R19, RZ ;  /* 0x000000131404723e */ /* 0x004fe800048070ff */
[----:B----4-:R-:W-:Y:S01]  /*aae0*/  F2FP.SATFINITE.E4M3.F32.PACK_AB_MERGE_C R8, R18, R17, R4 ;  /* 0x000000111208723e */ /* 0x010fe20004807004 */
[----:B------:R-:W-:Y:S02]  /*aaf0*/  HADD2.F32 R4, -RZ, R187.H0_H0 ;  /* 0x200000bbff047230 */ /* 0x000fe40000004100 */
[----:B------:R-:W2:Y:S04]  /*ab00*/  LDL.LU R187, [R1+0xc8] ;  /* 0x0000c80001bb7983 */ /* 0x000ea80000300800 */
[----:B------:R1:W-:Y:S02]  /*ab10*/  STL [R1+0x24], R5 ;  /* 0x0000240501007387 */ /* 0x0003e40000100800 */
[----:B-1----:R-:W-:Y:S02]  /*ab20*/  HADD2.F32 R5, -RZ, R190.H0_H0 ;  /* 0x200000beff057230 */ /* 0x002fe40000004100 */
[----:B------:R-:W4:Y:S04]  /*ab30*/  LDL.LU R190, [R1+0xc4] ;  /* 0x0000c40001be7983 */ /* 0x000f280000300800 */
[----:B------:R1:W-:Y:S02]  /*ab40*/  STL [R1+0x28], R4 ;  /* 0x0000280401007387 */ /* 0x0003e40000100800 */
[----:B-1----:R-:W-:Y:S02]  /*ab50*/  HADD2.F32 R4, -RZ, R186.H0_H0 ;  /* 0x200000baff047230 */ /* 0x002fe40000004100 */
[----:B------:R-:W4:Y:S04]  /*ab60*/  LDL.LU R186, [R1+0xc0] ;  /* 0x0000c00001ba7983 */ /* 0x000f280000300800 */
[----:B------:R3:W-:Y:S04]  /*ab70*/  STL [R1+0x2c], R5 ;  /* 0x00002c0501007387 */ /* 0x0007e80000100800 */
[----:B------:R1:W-:Y:S01]  /*ab80*/  STL [R1+0x30], R4 ;  /* 0x0000300401007387 */ /* 0x0003e20000100800 */
[----:B---3--:R-:W-:Y:S01]  /*ab90*/  F2FP.SATFINITE.E4M3.F32.PACK_AB_MERGE_C R5, R192, R191, RZ ;  /* 0x000000bfc005723e */ /* 0x008fe200048070ff */
[----:B------:R-:W-:Y:S02]  /*aba0*/  HADD2.F32 R191, -RZ, R189.H0_H0 ;  /* 0x200000bdffbf7230 */ /* 0x000fe40000004100 */
[----:B------:R-:W-:Y:S01]  /*abb0*/  HADD2.F32 R192, -RZ, R152.H0_H0 ;  /* 0x20000098ffc07230 */ /* 0x000fe20000004100 */
[----:B------:R-:W-:Y:S01]  /*abc0*/  F2FP.SATFINITE.E4M3.F32.PACK_AB_MERGE_C R7, R184, R23, RZ ;  /* 0x00000017b807723e */ /* 0x000fe200048070ff */
[----:B------:R-:W-:Y:S01]  /*abd0*/  HADD2.F32 R184, -RZ, R185.H0_H0 ;  /* 0x200000b9ffb87230 */ /* 0x000fe20000004100 */
[----:B-1----:R-:W-:Y:S01]  /*abe0*/  F2FP.SATFINITE.E4M3.F32.PACK_AB_MERGE_C R4, R155, R154, RZ ;  /* 0x0000009a9b04723e */ /* 0x002fe200048070ff */
[----:B------:R-:W4:Y:S01]  /*abf0*/  LDL.LU R185, [R1+0xbc] ;  /* 0x0000bc0001b97983 */ /* 0x000f220000300800 */
[----:B------:R-:W-:Y:S02]  /*ac00*/  HADD2.F32 R154, -RZ, R157.H0_H0 ;  /* 0x2000009dff9a7230 */ /* 0x000fe40000004100 */
[----:B------:R-:W-:Y:S01]  /*ac10*/  HADD2.F32 R155, -RZ, R156.H0_H0 ;  /* 0x2000009cff9b7230 */ /* 0x000fe20000004100 */
[----:B--2---:R-:W-:Y:S01]  /*ac20*/  F2FP.SATFINITE.E4M3.F32.PACK_AB_MERGE_C R6, R188, R187, RZ ;  /* 0x000000bbbc06723e */ /* 0x004fe200048070ff */
[----:B------:R-:W-:Y:S02]  /*ac30*/  HADD2.F32 R187, -RZ, R22.H0_H0 ;  /* 0x20000016ffbb7230 */ /* 0x000fe40000004100 */
[----:B------:R-:W2:Y:S01]  /*ac40*/  LDL.LU R22, [R1+0xb8] ;  /* 0x0000b80001167983 */ /* 0x000ea20000300800 */
[----:B------:R-:W-:Y:S03]  /*ac50*/  HADD2.F32 R188, -RZ, R21.H0_H0 ;  /* 0x20000015ffbc7230 */ /* 0x000fe60000004100 */
[----:B------:R-:W2:Y:S04]  /*ac60*/  LDL.LU R21, [R1+0xb4] ;  /* 0x0000b40001157983 */ /* 0x000ea80000300800 */
[----:B------:R-:W3:Y:S04]  /*ac70*/  LDL.LU R189, [R1+0xb0] ;  /* 0x0000b00001bd7983 */ /* 0x000ee80000300800 */
[----:B------:R-:W3:Y:S04]  /*ac80*/  LDL.LU R152, [R1+0xac] ;  /* 0x0000ac0001987983 */ /* 0x000ee80000300800 */
[----:B------:R-:W3:Y:S04]  /*ac90*/  LDL.LU R157, [R1+0xa8] ;  /* 0x0000a800019d7983 */ /* 0x000ee80000300800 */
[----:B------:R-:W3:Y:S01]  /*aca0*/  LDL.LU R156, [R1+0xa4] ;  /* 0x0000a400019c7983 */ /* 0x000ee20000300800 */
[----:B----4-:R-:W-:Y:S02]  /*acb0*/  F2FP.SATFINITE.E4M3.F32.PACK_AB_MERGE_C R185, R186, R185, R6 ;  /* 0x000000b9bab9723e */ /* 0x010fe40004807006 */
[----:B------:R-:W-:Y:S02]  /*acc0*/  F2FP.SATFINITE.E4M3.F32.PACK_AB_MERGE_C R6, R163, R162, RZ ;  /* 0x000000a2a306723e */ /* 0x000fe400048070ff */
[----:B--2---:R-:W-:Y:S04]  /*acd0*/  F2FP.SATFINITE.E4M3.F32.PACK_AB_MERGE_C R7, R22, R21, R7 ;  /* 0x000000151607723e */ /* 0x004fe80004807007 */
[----:B------:R-:W-:Y:S02]  /*ace0*/  MOV R186, R7 ;  /* 0x0000000700ba7202 */ /* 0x000fe40000000f00 */
[----:B------:R-:W-:Y:S02]  /*acf0*/  F2FP.SATFINITE.E4M3.F32.PACK_AB_MERGE_C R7, R159, R158, RZ ;  /* 0x0000009e9f07723e */ /* 0x000fe400048070ff */
[----:B---3--:R-:W-:Y:S01]  /*ad00*/  F2FP.SATFINITE.E4M3.F32.PACK_AB_MERGE_C R4, R153, R152, R4 ;  /* 0x000000989904723e */ /* 0x008fe20004807004 */
[----:B------:R-:W1:Y:S01]  /*ad10*/  S2R R159, SR_TID.X ;  /* 0x00000000009f7919 */ /* 0x000e620000002100 */
[----:B------:R-:W-:Y:S02]  /*ad20*/  F2FP.SATFINITE.E4M3.F32.PACK_AB_MERGE_C R153, R161, R160, R6 ;  /* 0x000000a0a199723e */ /* 0x000fe40004807006 */
[----:B------:R-:W-:Y:S02]  /*ad30*/  MOV R158, R4 ;  /* 0x00000004009e7202 */ /* 0x000fe40000000f00 */
[----:B------:R-:W-:Y:S02]  /*ad40*/  F2FP.SATFINITE.E4M3.F32.PACK_AB_MERGE_C R4, R171, R170, RZ ;  /* 0x000000aaab04723e */ /* 0x000fe400048070ff */
[----:B------:R-:W-:Y:S01]  /*ad50*/  F2FP.SATFINITE.E4M3.F32.PACK_AB_MERGE_C R161, R125, R124, R127 ;  /* 0x0000007c7da1723e */ /* 0x000fe2000480707f */
[----:B------:R-:W-:Y:S01]  /*ad60*/  HADD2.F32 R124, -RZ, R143.H0_H0 ;  /* 0x2000008fff7c7230 */ /* 0x000fe20000004100 */
[----:B------:R-:W-:Y:S01]  /*ad70*/  F2FP.SATFINITE.E4M3.F32.PACK_AB_MERGE_C R168, R169, R168, R4 ;  /* 0x000000a8a9a8723e */ /* 0x000fe20004807004 */
[----:B------:R-:W-:Y:S01]  /*ad80*/  HADD2.F32 R125, -RZ, R142.H0_H0 ;  /* 0x2000008eff7d7230 */ /* 0x000fe20000004100 */
[----:B------:R-:W-:Y:S01]  /*ad90*/  F2FP.SATFINITE.E4M3.F32.PACK_AB_MERGE_C R4, R123, R122, RZ ;  /* 0x0000007a7b04723e */ /* 0x000fe200048070ff */
[----:B------:R-:W-:Y:S01]  /*ada0*/  HADD2.F32 R122, -RZ, R135.H0_H0 ;  /* 0x20000087ff7a7230 */ /* 0x000fe20000004100 */
[----:B------:R-:W-:Y:S01]  /*adb0*/  F2FP.SATFINITE.E4M3.F32.PACK_AB_MERGE_C R189, R190, R189, R5 ;  /* 0x000000bdbebd723e */ /* 0x000fe20004807005 */
[----:B------:R-:W-:Y:S01]  /*adc0*/  HADD2.F32 R123, -RZ, R134.H0_H0 ;  /* 0x20000086ff7b7230 */ /* 0x000fe20000004100 */
[----:B------:R-:W-:Y:S01]  /*add0*/  F2FP.SATFINITE.E4M3.F32.PACK_AB_MERGE_C R160, R121, R120, R4 ;  /* 0x0000007879a0723e */ /* 0x000fe20004807004 */
[----:B------:R-:W-:Y:S01]  /*ade0*/  HADD2.F32 R120, -RZ, R128.H0_H0 ;  /* 0x20000080ff787230 */ /* 0x000fe20000004100 */
[----:B------:R-:W-:Y:S01]  /*adf0*/  F2FP.SATFINITE.E4M3.F32.PACK_AB_MERGE_C R5, R167, R166, RZ ;  /* 0x000000a6a705723e */ /* 0x000fe200048070ff */
[----:B------:R-:W2:Y:S01]  /*ae00*/  LDL.LU R128, [R1+0xa0] ;  /* 0x0000a00001807983 */ /* 0x000ea20000300800 */
[----:B------:R-:W-:Y:S01]  /*ae10*/  F2FP.SATFINITE.E4M3.F32.PACK_AB_MERGE_C R156, R157, R156, R7 ;  /* 0x0000009c9d9c723e */ /* 0x000fe20004807007 */
[----:B------:R-:W-:Y:S01]  /*ae20*/  HADD2.F32 R121, -RZ, R144.H0_H0 ;  /* 0x20000090ff797230 */ /* 0x000fe20000004100 */
[----:B------:R-:W-:Y:S01]  /*ae30*/  F2FP.SATFINITE.E4M3.F32.PACK_AB_MERGE_C R167, R165, R164, R5 ;  /* 0x000000a4a5a7723e */ /* 0x000fe20004807005 */
[----:B------:R-:W3:Y:S01]  /*ae40*/  LDL.LU R144, [R1+0x9c] ;  /* 0x00009c0001907983 */ /* 0x000ee20000300800 */
[----:B------:R-:W-:Y:S01]  /*ae50*/  MOV R165, R156 ;  /* 0x0000009c00a57202 */ /* 0x000fe20000000f00 */
[----:B------:R-:W-:Y:S01]  /*ae60*/  HADD2.F32 R127, -RZ, R140.H0_H0 ;  /* 0x2000008cff7f7230 */ /* 0x000fe20000004100 */
[----:B------:R-:W-:Y:S01]  /*ae70*/  MOV R156, R137 ;  /* 0x00000089009c7202 */ /* 0x000fe20000000f00 */
[----:B------:R-:W4:Y:S01]  /*ae80*/  LDL.LU R135, [R1+0x98] ;  /* 0x0000980001877983 */ /* 0x000f220000300800 */
[----:B------:R-:W-:Y:S02]  /*ae90*/  MOV R157, R136 ;  /* 0x00000088009d7202 */ /* 0x000fe40000000f00 */
[----:B------:R-:W-:Y:S01]  /*aea0*/  MOV R164, R158 ;  /* 0x0000009e00a47202 */ /* 0x000fe20000000f00 */
[----:B------:R-:W4:Y:S01]  /*aeb0*/  LDL.LU R134, [R1+0x94] ;  /* 0x0000940001867983 */ /* 0x000f220000300800 */
[----:B------:R-:W-:Y:S02]  /*aec0*/  MOV R158, R133 ;  /* 0x00000085009e7202 */ /* 0x000fe40000000f00 */
[----:B-1----:R-:W-:Y:S01]  /*aed0*/  SHF.L.U32 R152, R159, 0x5, RZ ;  /* 0x000000059f987819 */ /* 0x002fe200000006ff */
[----:B------:R-:W3:Y:S01]  /*aee0*/  LDL.LU R143, [R1+0x90] ;  /* 0x00009000018f7983 */ /* 0x000ee20000300800 */
[----:B------:R-:W-:Y:S02]  /*aef0*/  F2FP.SATFINITE.E4M3.F32.PACK_AB_MERGE_C R7, R175, R174, RZ ;  /* 0x000000aeaf07723e */ /* 0x000fe400048070ff */
[C---:B------:R-:W-:Y:S01]  /*af00*/  LOP3.LUT R130, R152.reuse, 0x80, RZ, 0xc0, !PT ;  /* 0x0000008098827812 */ /* 0x040fe200078ec0ff */
[----:B------:R-:W3:Y:S01]  /*af10*/  LDL.LU R142, [R1+0x8c] ;  /* 0x00008c00018e7983 */ /* 0x000ee20000300800 */
[----:B------:R-:W-:Y:S02]  /*af20*/  F2FP.SATFINITE.E4M3.F32.PACK_AB_MERGE_C R6, R179, R178, RZ ;  /* 0x000000b2b306723e */ /* 0x000fe400048070ff */
[----:B------:R-:W-:Y:S02]  /*af30*/  F2FP.SATFINITE.E4M3.F32.PACK_AB_MERGE_C R5, R183, R182, RZ ;  /* 0x000000b6b705723e */ /* 0x000fe400048070ff */
[----:B------:R-:W-:Y:S02]  /*af40*/  MOV R190, R8 ;  /* 0x0000000800be7202 */ /* 0x000fe40000000f00 */
[----:B------:R-:W-:Y:S02]  /*af50*/  F2FP.SATFINITE.E4M3.F32.PACK_AB_MERGE_C R169, R173, R172, R7 ;  /* 0x000000acada9723e */ /* 0x000fe40004807007 */
[----:B------:R-:W-:Y:S02]  /*af60*/  F2FP.SATFINITE.E4M3.F32.PACK_AB_MERGE_C R170, R177, R176, R6 ;  /* 0x000000b0b1aa723e */ /* 0x000fe40004807006 */
[----:B------:R-:W-:Y:S02]  /*af70*/  F2FP.SATFINITE.E4M3.F32.PACK_AB_MERGE_C R171, R181, R180, R5 ;  /* 0x000000b4b5ab723e */ /* 0x000fe40004807005 */
[----:B------:R-:W-:Y:S01]  /*af80*/  MOV R172, R190 ;  /* 0x000000be00ac7202 */ /* 0x000fe20000000f00 */
[----:B------:R-:W1:Y:S01]  /*af90*/  LDTM.x32 R4, tmem[UR4+0xc0] ;  /* 0x0000c004000479ee */ /* 0x000e6200082c0000 */
[----:B------:R-:W-:Y:S01]  /*afa0*/  MOV R173, R186 ;  /* 0x000000ba00ad7202 */ /* 0x000fe20000000f00 */
[----:B------:R-:W-:Y:S01]  /*afb0*/  NOP ;  /* 0x0000000000007918 */ /* 0x000fe20000000000 */
[----:B------:R-:W-:Y:S01]  /*afc0*/  MOV R174, R185 ;  /* 0x000000b900ae7202 */ /* 0x000fe20000000f00 */
[----:B------:R-:W-:Y:S01]  /*afd0*/  UMOV UR4, 0x400 ;  /* 0x0000040000047882 */ /* 0x000fe20000000000 */
[----:B------:R-:W-:Y:S01]  /*afe0*/  MOV R175, R189 ;  /* 0x000000bd00af7202 */ /* 0x000fe20000000f00 */
[----:B------:R-:W-:Y:S01]  /*aff0*/  ULEA UR4, UR5, UR4, 0x18 ;  /* 0x0000000405047291 */ /* 0x000fe2000f8ec0ff */
[----:B------:R-:W-:Y:S02]  /*b000*/  MOV R166, R153 ;  /* 0x0000009900a67202 */ /* 0x000fe40000000f00 */
[----:B------:R-:W-:Y:S01]  /*b010*/  LOP3.LUT P0, RZ, R152, 0x80, RZ, 0xc0, !PT ;  /* 0x0000008098ff7812 */ /* 0x000fe2000780c0ff */
[----:B------:R-:W-:Y:S04]  /*b020*/  ULEA UR5, UR43, UR4, 0x3 ;  /* 0x000000042b057291 */ /* 0x000fe8000f8e18ff */
[----:B------:R-:W-:Y:S04]  /*b030*/  UIADD3 UR5, UPT, UPT, UR5, 0x70, URZ ;  /* 0x0000007005057890 */ /* 0x000fe8000fffe0ff */
[----:B------:R-:W-:Y:S01]  /*b040*/  ULOP3.LUT UR5, UR5, 0xfefffff8, URZ, 0xc0, !UPT ;  /* 0xfefffff805057892 */ /* 0x000fe2000f8ec0ff */
[C---:B-1----:R-:W-:Y:S01]  /*b050*/  FMUL R19, R217.reuse, R19 ;  /* 0x00000013d9137220 */ /* 0x042fe20000400000 */
[C---:B------:R-:W-:Y:S01]  /*b060*/  FMUL R4, R217.reuse, R4 ;  /* 0x00000004d9047220 */ /* 0x040fe20000400000 */
[C---:B------:R-:W-:Y:S06]  /*b070*/  FMUL R5, R217.reuse, R5 ;  /* 0x00000005d9057220 */ /* 0x040fec0000400000 */
[----:B------:R-:W-:Y:S01]  /*b080*/  SYNCS.ARRIVE.TRANS64.RED.A1T0 RZ, [UR5], RZ ;  /* 0x000000ffffff79a7 */ /* 0x000fe20008100405 */
[----:B------:R-:W-:Y:S01]  /*b090*/  FMUL R8, R217, R8 ;  /* 0x00000008d9087220 */ /* 0x000fe20000400000 */
[----:B------:R-:W-:Y:S01]  /*b0a0*/  FFMA R4, R219, R252, R4 ;  /* 0x000000fcdb047223 */ /* 0x000fe20000000004 */
        /* <DEDUP_REMOVED lines=28> */
[----:B------:R-:W-:Y:S01]  /*b270*/  UIADD3 UR5, UPT, UPT, UR43, 0x1, URZ ;  /* 0x000000012b057890 */ /* 0x000fe2000fffe0ff */
[----:B--2---:R-:W-:Y:S01]  /*b280*/  F2FP.SATFINITE.E4M3.F32.PACK_AB_MERGE_C R162, R129, R128, R126 ;  /* 0x0000008081a2723e */ /* 0x004fe2000480707e */
[----:B------:R-:W-:Y:S01]  /*b290*/  HADD2.F32 R126, -RZ, R141.H0_H0 ;  /* 0x2000008dff7e7230 */ /* 0x000fe20000004100 */
[----:B------:R-:W-:Y:S01]  /*b2a0*/  SHF.L.U32 R128, R159, 0x2, RZ ;  /* 0x000000029f807819 */ /* 0x000fe200000006ff */
[----:B------:R-:W2:Y:S01]  /*b2b0*/  LDL.LU R141, [R1+0x88] ;  /* 0x00008800018d7983 */ /* 0x000ea20000300800 */
[----:B------:R-:W-:Y:S01]  /*b2c0*/  MOV R159, R132 ;  /* 0x00000084009f7202 */ /* 0x000fe20000000f00 */
[----:B------:R-:W-:Y:S01]  /*b2d0*/  HADD2.F32 R129, -RZ, R138.H0_H0 ;  /* 0x2000008aff817230 */ /* 0x000fe20000004100 */
[----:B------:R-:W-:Y:S01]  /*b2e0*/  LOP3.LUT R130, R130, 0x10, R128, 0xf8, !PT ;  /* 0x0000001082827812 */ /* 0x000fe200078ef880 */
[----:B------:R-:W2:Y:S01]  /*b2f0*/  LDL.LU R140, [R1+0x84] ;  /* 0x00008400018c7983 */ /* 0x000ea20000300800 */
[----:B------:R-:W-:Y:S02]  /*b300*/  HADD2.F32 R128, -RZ, R139.H0_H0 ;  /* 0x2000008bff807230 */ /* 0x000fe40000004100 */
[----:B------:R-:W-:Y:S01]  /*b310*/  LOP3.LUT R130, R130, 0xf60, R152, 0xf8, !PT ;  /* 0x00000f6082827812 */ /* 0x000fe200078ef898 */
[----:B------:R-:W2:Y:S01]  /*b320*/  LDL.LU R139, [R1+0x80] ;  /* 0x00008000018b7983 */ /* 0x000ea20000300800 */
[----:B----4-:R-:W-:Y:S02]  /*b330*/  F2FP.SATFINITE.E4M3.F32.PACK_AB_MERGE_C R131, R135, R134, RZ ;  /* 0x000000868783723e */ /* 0x010fe400048070ff */
[----:B------:R-:W-:Y:S01]  /*b340*/  IADD3 R152, PT, PT, R130, UR4, RZ ;  /* 0x0000000482987c10 */ /* 0x000fe2000fffe0ff */
[----:B------:R-:W2:Y:S03]  /*b350*/  LDL.LU R138, [R1+0x7c] ;  /* 0x00007c00018a7983 */ /* 0x000ea60000300800 */
[C---:B------:R-:W-:Y:S01]  /*b360*/  IADD3 R135, PT, PT, R152.reuse, 0x9110, RZ ;  /* 0x0000911098877810 */ /* 0x040fe20007ffe0ff */
[----:B------:R-:W4:Y:S01]  /*b370*/  LDL.LU R137, [R1+0x78] ;  /* 0x0000780001897983 */ /* 0x000f220000300800 */
[C---:B------:R-:W-:Y:S02]  /*b380*/  IADD3 R134, PT, PT, R152.reuse, 0xa110, RZ ;  /* 0x0000a11098867810 */ /* 0x040fe40007ffe0ff */
[C---:B------:R-:W-:Y:S01]  /*b390*/  IADD3 R153, PT, PT, R152.reuse, 0xc110, RZ ;  /* 0x0000c11098997810 */ /* 0x040fe20007ffe0ff */
[----:B------:R-:W4:Y:S01]  /*b3a0*/  LDL.LU R136, [R1+0x74] ;  /* 0x0000740001887983 */ /* 0x000f220000300800 */
[----:B---3--:R-:W-:Y:S03]  /*b3b0*/  F2FP.SATFINITE.E4M3.F32.PACK_AB_MERGE_C R142, R143, R142, RZ ;  /* 0x0000008e8f8e723e */ /* 0x008fe600048070ff */
[----:B------:R-:W3:Y:S04]  /*b3c0*/  LDL.LU R133, [R1+0x70] ;  /* 0x0000700001857983 */ /* 0x000ee80000300800 */
[----:B------:R-:W3:Y:S04]  /*b3d0*/  LDL.LU R132, [R1+0x6c] ;  /* 0x00006c0001847983 */ /* 0x000ee80000300800 */
[----:B------:R1:W-:Y:S02]  /*b3e0*/  STS.128 [R130+UR4+0x7100], R156 ;  /* 0x0071009c82007988 */ /* 0x0003e40008000c04 */
[C---:B-1----:R-:W-:Y:S02]  /*b3f0*/  IADD3 R156, PT, PT, R152.reuse, 0xb110, RZ ;  /* 0x0000b110989c7810 */ /* 0x042fe40007ffe0ff */
[----:B---3--:R-:W-:Y:S02]  /*b400*/  F2FP.SATFINITE.E4M3.F32.PACK_AB_MERGE_C R163, R133, R132, R131 ;  /* 0x0000008485a3723e */ /* 0x008fe40004807083 */
[C---:B------:R-:W-:Y:S02]  /*b410*/  IADD3 R131, PT, PT, R152.reuse, 0x7100, RZ ;  /* 0x0000710098837810 */ /* 0x040fe40007ffe0ff */
[C---:B------:R-:W-:Y:S02]  /*b420*/  IADD3 R133, PT, PT, R152.reuse, 0x7110, RZ ;  /* 0x0000711098857810 */ /* 0x040fe40007ffe0ff */
[C---:B------:R-:W-:Y:S02]  /*b430*/  @P0 IADD3 R133, PT, PT, R131.reuse, -0x10, RZ ;  /* 0xfffffff083850810 */ /* 0x040fe40007ffe0ff */
[C---:B------:R-:W-:Y:S02]  /*b440*/  IADD3 R132, PT, PT, R152.reuse, 0x8110, RZ ;  /* 0x0000811098847810 */ /* 0x040fe40007ffe0ff */
[----:B------:R-:W-:Y:S01]  /*b450*/  IADD3 R152, PT, PT, R152, 0xd110, RZ ;  /* 0x0000d11098987810 */ /* 0x000fe20007ffe0ff */
[----:B------:R1:W-:Y:S01]  /*b460*/  STS.128 [R133], R172 ;  /* 0x000000ac85007388 */ /* 0x0003e20000000c00 */
[C---:B------:R-:W-:Y:S02]  /*b470*/  @P0 IADD3 R132, PT, PT, R131.reuse, 0xff0, RZ ;  /* 0x00000ff083840810 */ /* 0x040fe40007ffe0ff */
[C---:B------:R-:W-:Y:S01]  /*b480*/  @P0 IADD3 R135, PT, PT, R131.reuse, 0x1ff0, RZ ;  /* 0x00001ff083870810 */ /* 0x040fe20007ffe0ff */
[----:B------:R3:W-:Y:S01]  /*b490*/  STS.128 [R130+UR4+0x8100], R164 ;  /* 0x008100a482007988 */ /* 0x0007e20008000c04 */
[C---:B------:R-:W-:Y:S02]  /*b4a0*/  @P0 IADD3 R134, PT, PT, R131.reuse, 0x2ff0, RZ ;  /* 0x00002ff083860810 */ /* 0x040fe40007ffe0ff */
[C---:B------:R-:W-:Y:S01]  /*b4b0*/  @P0 IADD3 R156, PT, PT, R131.reuse, 0x3ff0, RZ ;  /* 0x00003ff0839c0810 */ /* 0x040fe20007ffe0ff */
[----:B------:R3:W-:Y:S01]  /*b4c0*/  STS.128 [R132], R168 ;  /* 0x000000a884007388 */ /* 0x0007e20000000c00 */
[C---:B------:R-:W-:Y:S02]  /*b4d0*/  @P0 IADD3 R153, PT, PT, R131.reuse, 0x4ff0, RZ ;  /* 0x00004ff083990810 */ /* 0x040fe40007ffe0ff */
[----:B------:R-:W-:Y:S01]  /*b4e0*/  @P0 IADD3 R152, PT, PT, R131, 0x5ff0, RZ ;  /* 0x00005ff083980810 */ /* 0x000fe20007ffe0ff */
[----:B------:R3:W-:Y:S01]  /*b4f0*/  STS.128 [R130+UR4+0x9100], R160 ;  /* 0x009100a082007988 */ /* 0x0007e20008000c04 */
[----:B--2---:R-:W-:Y:S02]  /*b500*/  F2FP.SATFINITE.E4M3.F32.PACK_AB_MERGE_C R131, R139, R138, RZ ;  /* 0x0000008a8b83723e */ /* 0x004fe400048070ff */
[----:B------:R-:W-:Y:S02]  /*b510*/  F2FP.SATFINITE.E4M3.F32.PACK_AB_MERGE_C R138, R147, R146, RZ ;  /* 0x00000092938a723e */ /* 0x000fe400048070ff */
[----:B----4-:R-:W-:Y:S02]  /*b520*/  F2FP.SATFINITE.E4M3.F32.PACK_AB_MERGE_C R136, R137, R136, R131 ;  /* 0x000000888988723e */ /* 0x010fe40004807083 */
[----:B------:R-:W-:Y:S02]  /*b530*/  F2FP.SATFINITE.E4M3.F32.PACK_AB_MERGE_C R131, R91, R90, RZ ;  /* 0x0000005a5b83723e */ /* 0x000fe400048070ff */
[----:B------:R-:W-:Y:S02]  /*b540*/  F2FP.SATFINITE.E4M3.F32.PACK_AB_MERGE_C R139, R151, R150, RZ ;  /* 0x00000096978b723e */ /* 0x000fe400048070ff */
[----:B------:R-:W-:Y:S02]  /*b550*/  F2FP.SATFINITE.E4M3.F32.PACK_AB_MERGE_C R88, R89, R88, R131 ;  /* 0x000000585958723e */ /* 0x000fe40004807083 */
[----:B------:R-:W-:Y:S02]  /*b560*/  F2FP.SATFINITE.E4M3.F32.PACK_AB_MERGE_C R89, R93, R92, R94 ;  /* 0x0000005c5d59723e */ /* 0x000fe4000480705e */
[----:B------:R-:W-:Y:S02]  /*b570*/  F2FP.SATFINITE.E4M3.F32.PACK_AB_MERGE_C R94, R111, R110, RZ ;  /* 0x0000006e6f5e723e */ /* 0x000fe400048070ff */
[----:B------:R-:W-:Y:S02]  /*b580*/  F2FP.SATFINITE.E4M3.F32.PACK_AB_MERGE_C R93, R115, R114, RZ ;  /* 0x00000072735d723e */ /* 0x000fe400048070ff */
[----:B------:R-:W-:Y:S01]  /*b590*/  F2FP.SATFINITE.E4M3.F32.PACK_AB_MERGE_C R105, R109, R108, R94 ;  /* 0x0000006c6d69723e */ /* 0x000fe2000480705e */
[----:B-1----:R-:W2:Y:S01]  /*b5a0*/  LDL.LU R175, [R1] ;  /* 0x0000000001af7983 */ /* 0x002ea20000300800 */
[----:B------:R-:W-:Y:S02]  /*b5b0*/  F2FP.SATFINITE.E4M3.F32.PACK_AB_MERGE_C R94, R193, R3, RZ ;  /* 0x00000003c15e723e */ /* 0x000fe400048070ff */
[----:B------:R-:W-:Y:S01]  /*b5c0*/  F2FP.SATFINITE.E4M3.F32.PACK_AB_MERGE_C R106, R113, R112, R93 ;  /* 0x00000070716a723e */ /* 0x000fe2000480705d */
[----:B------:R-:W4:Y:S01]  /*b5d0*/  LDL.LU R174, [R1+0x4] ;  /* 0x0000040001ae7983 */ /* 0x000f220000300800 */
[----:B------:R-:W-:Y:S02]  /*b5e0*/  F2FP.SATFINITE.E4M3.F32.PACK_AB_MERGE_C R93, R197, R196, RZ ;  /* 0x000000c4c55d723e */ /* 0x000fe400048070ff */
[----:B------:R-:W-:Y:S01]  /*b5f0*/  F2FP.SATFINITE.E4M3.F32.PACK_AB_MERGE_C R196, R2, R0, R94 ;  /* 0x0000000002c4723e */ /* 0x000fe2000480705e */
[----:B---3--:R-:W3:Y:S01]  /*b600*/  LDL.LU R165, [R1+0x8] ;  /* 0x0000080001a57983 */ /* 0x008ee20000300800 */
[----:B------:R-:W-:Y:S02]  /*b610*/  F2FP.SATFINITE.E4M3.F32.PACK_AB_MERGE_C R0, R79, R78, RZ ;  /* 0x0000004e4f00723e */ /* 0x000fe400048070ff */
[----:B------:R-:W-:Y:S01]  /*b620*/  F2FP.SATFINITE.E4M3.F32.PACK_AB_MERGE_C R92, R119, R118, RZ ;  /* 0x00000076775c723e */ /* 0x000fe200048070ff */
[----:B------:R-:W3:Y:S01]  /*b630*/  LDL.LU R164, [R1+0xc] ;  /* 0x00000c0001a47983 */ /* 0x000ee20000300800 */
[----:B------:R-:W-:Y:S02]  /*b640*/  F2FP.SATFINITE.E4M3.F32.PACK_AB_MERGE_C R137, R141, R140, R142 ;  /* 0x0000008c8d89723e */ /* 0x000fe4000480708e */
[----:B------:R-:W-:Y:S01]  /*b650*/  F2FP.SATFINITE.E4M3.F32.PACK_AB_MERGE_C R138, R145, R144, R138 ;  /* 0x00000090918a723e */ /* 0x000fe2000480708a */
[----:B------:R-:W3:Y:S01]  /*b660*/  LDL.LU R157, [R1+0x10] ;  /* 0x00001000019d7983 */ /* 0x000ee20000300800 */
[----:B------:R-:W-:Y:S02]  /*b670*/  F2FP.SATFINITE.E4M3.F32.PACK_AB_MERGE_C R139, R149, R148, R139 ;  /* 0x00000094958b723e */ /* 0x000fe4000480708b */
[----:B------:R-:W-:Y:S01]  /*b680*/  F2FP.SATFINITE.E4M3.F32.PACK_AB_MERGE_C R90, R99, R98, RZ ;  /* 0x00000062635a723e */ /* 0x000fe200048070ff */
[----:B------:R-:W3:Y:S01]  /*b690*/  LDL.LU R167, [R1+0x14] ;  /* 0x0000140001a77983 */ /* 0x000ee20000300800 */
[----:B------:R-:W-:Y:S02]  /*b6a0*/  F2FP.SATFINITE.E4M3.F32.PACK_AB_MERGE_C R91, R103, R102, RZ ;  /* 0x00000066675b723e */ /* 0x000fe400048070ff */
[----:B------:R-:W-:Y:S01]  /*b6b0*/  F2FP.SATFINITE.E4M3.F32.PACK_AB_MERGE_C R2, R75, R74, RZ ;  /* 0x0000004a4b02723e */ /* 0x000fe200048070ff */
[----:B------:R-:W3:Y:S01]  /*b6c0*/  LDL.LU R166, [R1+0x18] ;  /* 0x0000180001a67983 */ /* 0x000ee20000300800 */
[----:B------:R-:W-:Y:S02]  /*b6d0*/  F2FP.SATFINITE.E4M3.F32.PACK_AB_MERGE_C R76, R77, R76, R0 ;  /* 0x0000004c4d4c723e */ /* 0x000fe40004807000 */
[----:B------:R-:W-:Y:S01]  /*b6e0*/  F2FP.SATFINITE.E4M3.F32.PACK_AB_MERGE_C R107, R117, R116, R92 ;  /* 0x00000074756b723e */ /* 0x000fe2000480705c */
[----:B------:R-:W3:Y:S01]  /*b6f0*/  LDL.LU R159, [R1+0x1c] ;  /* 0x00001c00019f7983 */ /* 0x000ee20000300800 */
[----:B------:R-:W-:Y:S02]  /*b700*/  F2FP.SATFINITE.E4M3.F32.PACK_AB_MERGE_C R0, R83, R82, RZ ;  /* 0x000000525300723e */ /* 0x000fe400048070ff */
[----:B------:R-:W-:Y:S01]  /*b710*/  F2FP.SATFINITE.E4M3.F32.PACK_AB_MERGE_C R90, R97, R96, R90 ;  /* 0x00000060615a723e */ /* 0x000fe2000480705a */
[----:B------:R-:W3:Y:S01]  /*b720*/  LDL.LU R158, [R1+0x20] ;  /* 0x00002000019e7983 */ /* 0x000ee20000300800 */
[----:B------:R-:W-:Y:S02]  /*b730*/  F2FP.SATFINITE.E4M3.F32.PACK_AB_MERGE_C R91, R101, R100, R91 ;  /* 0x00000064655b723e */ /* 0x000fe4000480705b */
[----:B------:R-:W-:Y:S01]  /*b740*/  F2FP.SATFINITE.E4M3.F32.PACK_AB_MERGE_C R92, R201, R200, RZ ;  /* 0x000000c8c95c723e */ /* 0x000fe200048070ff */
[----:B------:R-:W3:Y:S01]  /*b750*/  LDL.LU R190, [R1+0x24] ;  /* 0x0000240001be7983 */ /* 0x000ee20000300800 */
[----:B------:R-:W-:Y:S02]  /*b760*/  F2FP.SATFINITE.E4M3.F32.PACK_AB_MERGE_C R3, R59, R58, RZ ;  /* 0x0000003a3b03723e */ /* 0x000fe400048070ff */
[----:B------:R-:W-:Y:S01]  /*b770*/  F2FP.SATFINITE.E4M3.F32.PACK_AB_MERGE_C R63, R73, R72, R2 ;  /* 0x00000048493f723e */ /* 0x000fe20004807002 */
[----:B------:R-:W3:Y:S01]  /*b780*/  LDL.LU R189, [R1+0x28] ;  /* 0x0000280001bd7983 */ /* 0x000ee20000300800 */
[----:B------:R-:W-:Y:S02]  /*b790*/  F2FP.SATFINITE.E4M3.F32.PACK_AB_MERGE_C R77, R81, R80, R0 ;  /* 0x00000050514d723e */ /* 0x000fe40004807000 */
[----:B------:R-:W-:Y:S01]  /*b7a0*/  F2FP.SATFINITE.E4M3.F32.PACK_AB_MERGE_C R2, R43, R42, RZ ;  /* 0x0000002a2b02723e */ /* 0x000fe200048070ff */
[----:B------:R-:W3:Y:S01]  /*b7b0*/  LDL.LU R186, [R1+0x2c] ;  /* 0x00002c0001ba7983 */ /* 0x000ee20000300800 */
[----:B------:R-:W-:Y:S02]  /*b7c0*/  F2FP.SATFINITE.E4M3.F32.PACK_AB_MERGE_C R198, R199, R198, R92 ;  /* 0x000000c6c7c6723e */ /* 0x000fe4000480705c */
[----:B------:R-:W-:Y:S01]  /*b7d0*/  F2FP.SATFINITE.E4M3.F32.PACK_AB_MERGE_C R0, R47, R46, RZ ;  /* 0x0000002e2f00723e */ /* 0x000fe200048070ff */
[----:B------:R-:W3:Y:S01]  /*b7e0*/  LDL.LU R185, [R1+0x30] ;  /* 0x0000300001b97983 */ /* 0x000ee20000300800 */
[----:B------:R-:W-:Y:S02]  /*b7f0*/  F2FP.SATFINITE.E4M3.F32.PACK_AB_MERGE_C R199, R57, R56, R3 ;  /* 0x0000003839c7723e */ /* 0x000fe40004807003 */
[----:B------:R-:W-:Y:S01]  /*b800*/  F2FP.SATFINITE.E4M3.F32.PACK_AB_MERGE_C R3, R71, R70, RZ ;  /* 0x000000464703723e */ /* 0x000fe200048070ff */
[----:B------:R1:W-:Y:S01]  /*b810*/  STS.128 [R135], R136 ;  /* 0x0000008887007388 */ /* 0x0003e20000000c00 */
[----:B------:R-:W-:Y:S02]  /*b820*/  F2FP.SATFINITE.E4M3.F32.PACK_AB_MERGE_C R56, R67, R66, RZ ;  /* 0x000000424338723e */ /* 0x000fe400048070ff */
[----:B------:R-:W-:Y:S01]  /*b830*/  F2FP.SATFINITE.E4M3.F32.PACK_AB_MERGE_C R40, R41, R40, R2 ;  /* 0x000000282928723e */ /* 0x000fe20004807002 */
[----:B------:R1:W-:Y:S01]  /*b840*/  STS.128 [R130+UR4+0xa100], R88 ;  /* 0x00a1005882007988 */ /* 0x0003e20008000c04 */
[----:B------:R-:W-:Y:S02]  /*b850*/  F2FP.SATFINITE.E4M3.F32.PACK_AB_MERGE_C R197, R195, R194, R93 ;  /* 0x000000c2c3c5723e */ /* 0x000fe4000480705d */
[----:B------:R-:W-:Y:S01]  /*b860*/  F2FP.SATFINITE.E4M3.F32.PACK_AB_MERGE_C R41, R45, R44, R0 ;  /* 0x0000002c2d29723e */ /* 0x000fe20004807000 */
[----:B------:R1:W-:Y:S01]  /*b870*/  STS.128 [R134], R104 ;  /* 0x0000006886007388 */ /* 0x0003e20000000c00 */
[----:B------:R-:W-:Y:S02]  /*b880*/  F2FP.SATFINITE.E4M3.F32.PACK_AB_MERGE_C R0, R51, R50, RZ ;  /* 0x000000323300723e */ /* 0x000fe400048070ff */
[----:B------:R-:W-:Y:S01]  /*b890*/  F2FP.SATFINITE.E4M3.F32.PACK_AB_MERGE_C R62, R69, R68, R3 ;  /* 0x00000044453e723e */ /* 0x000fe20004807003 */
[----:B------:R1:W-:Y:S01]  /*b8a0*/  STS.128 [R130+UR4+0xb100], R196 ;  /* 0x00b100c482007988 */ /* 0x0003e20008000c04 */
[----:B------:R-:W-:Y:S02]  /*b8b0*/  F2FP.SATFINITE.E4M3.F32.PACK_AB_MERGE_C R61, R65, R64, R56 ;  /* 0x00000040413d723e */ /* 0x000fe40004807038 */
[----:B------:R-:W-:Y:S02]  /*b8c0*/  F2FP.SATFINITE.E4M3.F32.PACK_AB_MERGE_C R3, R39, R38, RZ ;  /* 0x000000262703723e */ /* 0x000fe400048070ff */
[----:B------:R-:W-:Y:S01]  /*b8d0*/  F2FP.SATFINITE.E4M3.F32.PACK_AB_MERGE_C R56, R87, R86, RZ ;  /* 0x000000565738723e */ /* 0x000fe200048070ff */
[----:B------:R1:W-:Y:S01]  /*b8e0*/  STS.128 [R156], R60 ;  /* 0x0000003c9c007388 */ /* 0x0003e20000000c00 */
[----:B------:R-:W-:Y:S02]  /*b8f0*/  F2FP.SATFINITE.E4M3.F32.PACK_AB_MERGE_C R42, R49, R48, R0 ;  /* 0x00000030312a723e */ /* 0x000fe40004807000 */
[----:B------:R-:W-:Y:S02]  /*b900*/  F2FP.SATFINITE.E4M3.F32.PACK_AB_MERGE_C R79, R37, R36, R3 ;  /* 0x00000024254f723e */ /* 0x000fe40004807003 */
[----:B------:R-:W-:Y:S02]  /*b910*/  F2FP.SATFINITE.E4M3.F32.PACK_AB_MERGE_C R78, R85, R84, R56 ;  /* 0x00000054554e723e */ /* 0x000fe40004807038 */
[----:B------:R-:W-:Y:S03]  /*b920*/  F2FP.SATFINITE.E4M3.F32.PACK_AB_MERGE_C R36, R55, R54, RZ ;  /* 0x000000363724723e */ /* 0x000fe600048070ff */
[----:B------:R1:W-:Y:S01]  /*b930*/  STS.128 [R130+UR4+0xc100], R76 ;  /* 0x00c1004c82007988 */ /* 0x0003e20008000c04 */
[----:B------:R-:W-:Y:S05]  /*b940*/  F2FP.SATFINITE.E4M3.F32.PACK_AB_MERGE_C R43, R53, R52, R36 ;  /* 0x00000034352b723e */ /* 0x000fea0004807024 */
[----:B------:R1:W-:Y:S01]  /*b950*/  STS.128 [R153], R40 ;  /* 0x0000002899007388 */ /* 0x0003e20000000c00 */
[C---:B--2---:R-:W-:Y:S01]  /*b960*/  FFMA R5, R219.reuse, R175, R5 ;  /* 0x000000afdb057223 */ /* 0x044fe20000000005 */
[C---:B----4-:R-:W-:Y:S01]  /*b970*/  FFMA R6, R219.reuse, R174, R6 ;  /* 0x000000aedb067223 */ /* 0x050fe20000000006 */
[C---:B---3--:R-:W-:Y:S01]  /*b980*/  FFMA R7, R219.reuse, R165, R7 ;  /* 0x000000a5db077223 */ /* 0x048fe20000000007 */
[----:B------:R-:W-:Y:S04]  /*b990*/  FFMA R8, R219, R164, R8 ;  /* 0x000000a4db087223 */ /* 0x000fe80000000008 */
[----:B------:R-:W-:Y:S01]  /*b9a0*/  F2FP.SATFINITE.E4M3.F32.PACK_AB_MERGE_C R3, R7, R6, RZ ;  /* 0x000000060703723e */ /* 0x000fe200048070ff */
[----:B------:R-:W-:Y:S03]  /*b9b0*/  FFMA R9, R219, R157, R9 ;  /* 0x0000009ddb097223 */ /* 0x000fe60000000009 */
[----:B------:R-:W-:Y:S01]  /*b9c0*/  F2FP.SATFINITE.E4M3.F32.PACK_AB_MERGE_C R36, R5, R4, R3 ;  /* 0x000000040524723e */ /* 0x000fe20004807003 */
[C---:B------:R-:W-:Y:S01]  /*b9d0*/  FFMA R10, R219.reuse, R167, R10 ;  /* 0x000000a7db0a7223 */ /* 0x040fe2000000000a */
[C---:B------:R-:W-:Y:S01]  /*b9e0*/  FFMA R11, R219.reuse, R166, R11 ;  /* 0x000000a6db0b7223 */ /* 0x040fe2000000000b */
        /* <DEDUP_REMOVED lines=8> */
[C---:B------:R-:W-:Y:S01]  /*ba70*/  FFMA R17, R219.reuse, R185, R17 ;  /* 0x000000b9db117223 */ /* 0x040fe20000000011 */
[C---:B------:R-:W-:Y:S01]  /*ba80*/  FFMA R18, R219.reuse, R184, R18 ;  /* 0x000000b8db127223 */ /* 0x040fe20000000012 */
[----:B------:R-:W-:Y:S01]  /*ba90*/  FFMA R19, R219, R216, R19 ;  /* 0x000000d8db137223 */ /* 0x000fe20000000013 */
[----:B------:R-:W-:Y:S01]  /*baa0*/  F2FP.SATFINITE.E4M3.F32.PACK_AB_MERGE_C R38, R13, R12, R0 ;  /* 0x0000000c0d26723e */ /* 0x000fe20004807000 */
[----:B------:R1:W5:Y:S01]  /*bab0*/  LDL.LU R216, [R1+0x68] ;  /* 0x0000680001d87983 */ /* 0x0003620000300800 */
        /* <DEDUP_REMOVED lines=14> */
[----:B------:R-:W-:Y:S01]  /*bba0*/  FFMA R34, R219, R128, R34 ;  /* 0x00000080db227223 */ /* 0x000fe20000000022 */
[----:B------:R-:W-:Y:S01]  /*bbb0*/  F2FP.SATFINITE.E4M3.F32.PACK_AB_MERGE_C R0, R19, R18, RZ ;  /* 0x000000121300723e */ /* 0x000fe200048070ff */
[----:B------:R-:W-:Y:S01]  /*bbc0*/  FFMA R35, R219, R129, R35 ;  /* 0x00000081db237223 */ /* 0x000fe20000000023 */
[----:B------:R-:W-:Y:S02]  /*bbd0*/  F2FP.SATFINITE.E4M3.F32.PACK_AB_MERGE_C R4, R23, R22, RZ ;  /* 0x000000161704723e */ /* 0x000fe400048070ff */
[----:B------:R-:W-:Y:S02]  /*bbe0*/  F2FP.SATFINITE.E4M3.F32.PACK_AB_MERGE_C R39, R17, R16, R0 ;  /* 0x000000101127723e */ /* 0x000fe40004807000 */
[----:B------:R-:W-:Y:S02]  /*bbf0*/  F2FP.SATFINITE.E4M3.F32.PACK_AB_MERGE_C R3, R27, R26, RZ ;  /* 0x0000001a1b03723e */ /* 0x000fe400048070ff */
[----:B------:R-:W-:Y:S01]  /*bc00*/  F2FP.SATFINITE.E4M3.F32.PACK_AB_MERGE_C R2, R31, R30, RZ ;  /* 0x0000001e1f02723e */ /* 0x000fe200048070ff */
[----:B------:R1:W-:Y:S01]  /*bc10*/  STS.128 [R130+UR4+0xd100], R36 ;  /* 0x00d1002482007988 */ /* 0x0003e20008000c04 */
[----:B------:R-:W-:Y:S02]  /*bc20*/  F2FP.SATFINITE.E4M3.F32.PACK_AB_MERGE_C R0, R35, R34, RZ ;  /* 0x000000222300723e */ /* 0x000fe400048070ff */
[----:B------:R-:W-:Y:S02]  /*bc30*/  F2FP.SATFINITE.E4M3.F32.PACK_AB_MERGE_C R20, R21, R20, R4 ;  /* 0x000000141514723e */ /* 0x000fe40004807004 */
[----:B------:R-:W-:Y:S02]  /*bc40*/  F2FP.SATFINITE.E4M3.F32.PACK_AB_MERGE_C R21, R25, R24, R3 ;  /* 0x000000181915723e */ /* 0x000fe40004807003 */
[----:B------:R-:W-:Y:S02]  /*bc50*/  F2FP.SATFINITE.E4M3.F32.PACK_AB_MERGE_C R22, R29, R28, R2 ;  /* 0x0000001c1d16723e */ /* 0x000fe40004807002 */
[----:B------:R-:W-:Y:S05]  /*bc60*/  F2FP.SATFINITE.E4M3.F32.PACK_AB_MERGE_C R23, R33, R32, R0 ;  /* 0x000000202117723e */ /* 0x000fea0004807000 */
[----:B------:R1:W-:Y:S01]  /*bc70*/  STS.128 [R152], R20 ;  /* 0x0000001498007388 */ /* 0x0003e20000000c00 */
[----:B------:R-:W-:Y:S01]  /*bc80*/  @!PT LDS RZ, [RZ] ;  /* 0x00000000fffff984 */ /* 0x000fe20000000800 */
[----:B------:R-:W-:Y:S01]  /*bc90*/  @!PT LDS RZ, [RZ] ;  /* 0x00000000fffff984 */ /* 0x000fe20000000800 */
[----:B------:R-:W-:Y:S01]  /*bca0*/  @!PT LDS RZ, [RZ] ;  /* 0x00000000fffff984 */ /* 0x000fe20000000800 */
[----:B------:R-:W-:Y:S01]  /*bcb0*/  @!PT LDS RZ, [RZ] ;  /* 0x00000000fffff984 */ /* 0x000fe20000000800 */
[----:B------:R2:W-:Y:S06]  /*bcc0*/  MEMBAR.ALL.CTA ;  /* 0x0000000000007992 */ /* 0x0005ec0000008000 */
[----:B--2---:R-:W2:Y:S02]  /*bcd0*/  FENCE.VIEW.ASYNC.S ;  /* 0x00000000000073c6 */ /* 0x004ea40000000000 */
[----:B--2---:R-:W-:Y:S06]  /*bce0*/  BAR.SYNC.DEFER_BLOCKING 0x1, 0x80 ;  /* 0x0042000000007b1d */ /* 0x004fec0000010000 */
[----:B------:R-:W-:Y:S05]  /*bcf0*/  @P1 BRA `(.L_x_112) ;  /* 0x0000000000a01947 */ /* 0x000fea0003800000 */
[----:B------:R-:W2:Y:S01]  /*bd00*/  LDCU.64 UR6, c[0x0][0x348] ;  /* 0x00006900ff0677ac */ /* 0x000ea20008000a00 */
[----:B------:R-:W-:Y:S02]  /*bd10*/  UIMAD UR9, UR47, 0xe0, URZ ;  /* 0x000000e02f0978a4 */ /* 0x000fe4000f8e02ff */
[----:B------:R-:W-:Y:S02]  /*bd20*/  USHF.L.U32 UR10, UR46, 0x7, URZ ;  /* 0x000000072e0a7899 */ /* 0x000fe400080006ff */
[----:B------:R-:W-:Y:S01]  /*bd30*/  UIADD3 UR8, UPT, UPT, UR4, 0x7100, URZ ;  /* 0x0000710004087890 */ /* 0x000fe2000fffe0ff */
[----:B------:R-:W-:Y:S01]  /*bd40*/  UMOV UR11, UR36 ;  /* 0x00000024000b7c82 */ /* 0x000fe20008000000 */
[----:B------:R-:W-:Y:S02]  /*bd50*/  UIADD3 UR16, UPT, UPT, UR4, 0x8100, URZ ;  /* 0x0000810004107890 */ /* 0x000fe4000fffe0ff */
[----:B------:R-:W-:Y:S01]  /*bd60*/  UIADD3 UR17, UPT, UPT, UR9, 0x20, URZ ;  /* 0x0000002009117890 */ /* 0x000fe2000fffe0ff */
[----:B------:R-:W-:Y:S01]  /*bd70*/  UMOV UR19, UR36 ;  /* 0x0000002400137c82 */ /* 0x000fe20008000000 */
[----:B------:R-:W-:Y:S01]  /*bd80*/  UMOV UR18, UR10 ;  /* 0x0000000a00127c82 */ /* 0x000fe20008000000 */
[----:B------:R-:W-:Y:S02]  /*bd90*/  UIADD3 UR28, UPT, UPT, UR4, 0x9100, URZ ;  /* 0x00009100041c7890 */ /* 0x000fe4000fffe0ff */
[----:B--2---:R-:W-:Y:S02]  /*bda0*/  UIADD3 UR6, UP0, UPT, UR6, 0x680, URZ ;  /* 0x0000068006067890 */ /* 0x004fe4000ff1e0ff */
[----:B------:R-:W-:Y:S02]  /*bdb0*/  UIADD3 UR29, UPT, UPT, UR9, 0x40, URZ ;  /* 0x00000040091d7890 */ /* 0x000fe4000fffe0ff */
[----:B------:R-:W-:Y:S01]  /*bdc0*/  UIADD3.X UR7, UPT, UPT, URZ, UR7, URZ, UP0, !UPT ;  /* 0x00000007ff077290 */ /* 0x000fe200087fe4ff */
[----:B------:R-:W-:Y:S01]  /*bdd0*/  UMOV UR31, UR36 ;  /* 0x00000024001f7c82 */ /* 0x000fe20008000000 */
[----:B------:R-:W-:Y:S01]  /*bde0*/  UMOV UR30, UR10 ;  /* 0x0000000a001e7c82 */ /* 0x000fe20008000000 */
[----:B------:R-:W-:Y:S02]  /*bdf0*/  UIADD3 UR32, UPT, UPT, UR4, 0xa100, URZ ;  /* 0x0000a10004207890 */ /* 0x000fe4000fffe0ff */
[----:B------:R-:W-:Y:S01]  /*be00*/  UIADD3 UR33, UPT, UPT, UR9, 0x60, URZ ;  /* 0x0000006009217890 */ /* 0x000fe2000fffe0ff */
[----:B------:R-:W-:Y:S03]  /*be10*/  UMOV UR35, UR36 ;  /* 0x0000002400237c82 */ /* 0x000fe60008000000 */
[----:B------:R2:W-:Y:S01]  /*be20*/  UTMASTG.3D [UR8], [UR6] ;  /* 0x00000008060073b5 */ /* 0x0005e20008010000 */
[----:B------:R-:W-:Y:S01]  /*be30*/  UMOV UR34, UR10 ;  /* 0x0000000a00227c82 */ /* 0x000fe20008000000 */
[----:B------:R-:W-:Y:S02]  /*be40*/  UIADD3 UR24, UPT, UPT, UR4, 0xb100, URZ ;  /* 0x0000b10004187890 */ /* 0x000fe4000fffe0ff */
[----:B------:R-:W-:Y:S01]  /*be50*/  UIADD3 UR25, UPT, UPT, UR9, 0x80, URZ ;  /* 0x0000008009197890 */ /* 0x000fe2000fffe0ff */
[----:B------:R-:W-:Y:S01]  /*be60*/  UMOV UR27, UR36 ;  /* 0x00000024001b7c82 */ /* 0x000fe20008000000 */
[----:B------:R-:W-:Y:S01]  /*be70*/  UMOV UR26, UR10 ;  /* 0x0000000a001a7c82 */ /* 0x000fe20008000000 */
[----:B------:R2:W-:Y:S01]  /*be80*/  UTMASTG.3D [UR16], [UR6] ;  /* 0x00000010060073b5 */ /* 0x0005e20008010000 */
[----:B------:R-:W-:Y:S02]  /*be90*/  UIADD3 UR20, UPT, UPT, UR4, 0xc100, URZ ;  /* 0x0000c10004147890 */ /* 0x000fe4000fffe0ff */
[----:B------:R-:W-:Y:S01]  /*bea0*/  UIADD3 UR21, UPT, UPT, UR9, 0xa0, URZ ;  /* 0x000000a009157890 */ /* 0x000fe2000fffe0ff */
[----:B------:R-:W-:Y:S01]  /*beb0*/  UMOV UR23, UR36 ;  /* 0x0000002400177c82 */ /* 0x000fe20008000000 */
[----:B------:R-:W-:Y:S01]  /*bec0*/  UMOV UR22, UR10 ;  /* 0x0000000a00167c82 */ /* 0x000fe20008000000 */
[----:B------:R-:W-:Y:S01]  /*bed0*/  UIADD3 UR12, UPT, UPT, UR4, 0xd100, URZ ;  /* 0x0000d100040c7890 */ /* 0x000fe2000fffe0ff */
[----:B------:R2:W-:Y:S01]  /*bee0*/  UTMASTG.3D [UR28], [UR6] ;  /* 0x0000001c060073b5 */ /* 0x0005e20008010000 */
[----:B------:R-:W-:Y:S01]  /*bef0*/  UIADD3 UR13, UPT, UPT, UR9, 0xc0, URZ ;  /* 0x000000c0090d7890 */ /* 0x000fe2000fffe0ff */
[----:B------:R-:W-:Y:S01]  /*bf00*/  UMOV UR15, UR36 ;  /* 0x00000024000f7c82 */ /* 0x000fe20008000000 */
[----:B------:R-:W-:Y:S01]  /*bf10*/  UMOV UR14, UR10 ;  /* 0x0000000a000e7c82 */ /* 0x000fe20008000000 */
[----:B------:R2:W-:Y:S01]  /*bf20*/  UTMASTG.3D [UR32], [UR6] ;  /* 0x00000020060073b5 */ /* 0x0005e20008010000 */
[----:B------:R2:W-:Y:S01]  /*bf30*/  UTMASTG.3D [UR24], [UR6] ;  /* 0x00000018060073b5 */ /* 0x0005e20008010000 */
[----:B------:R2:W-:Y:S04]  /*bf40*/  UTMASTG.3D [UR20], [UR6] ;  /* 0x00000014060073b5 */ /* 0x0005e80008010000 */
[----:B------:R2:W-:Y:S01]  /*bf50*/  UTMASTG.3D [UR12], [UR6] ;  /* 0x0000000c060073b5 */ /* 0x0005e20008010000 */
[----:B------:R0:W-:Y:S01]  /*bf60*/  UTMACMDFLUSH ;  /* 0x00000000000079b7 */ /* 0x0001e20000000000 */
[----:B--2---:R-:W-:Y:S04]  /*bf70*/  DEPBAR.LE SB0, 0x0 ;  /* 0x000080000000791a */ /* 0x004fe80000000000 */
.L_x_112:
[----:B------:R-:W-:Y:S05]  /*bf80*/  BSYNC.RECONVERGENT B0 ;  /* 0x0000000000007941 */ /* 0x000fea0003800200 */
.L_x_111:
[----:B------:R-:W-:Y:S01]  /*bf90*/  UISETP.NE.AND UP2, UPT, UR48, URZ, UPT ;  /* 0x000000ff3000728c */ /* 0x000fe2000bf45270 */
[----:B------:R-:W-:Y:S01]  /*bfa0*/  BAR.SYNC.DEFER_BLOCKING 0x1, 0x80 ;  /* 0x0042000000007b1d */ /* 0x000fe20000010000 */
[----:B------:R-:W-:Y:S02]  /*bfb0*/  UISETP.NE.AND UP0, UPT, UR45, 0x2, UPT ;  /* 0x000000022d00788c */ /* 0x000fe4000bf05270 */
[----:B------:R-:W-:Y:S02]  /*bfc0*/  UISETP.NE.AND UP1, UPT, UR5, 0x2, UPT ;  /* 0x000000020500788c */ /* 0x000fe4000bf25270 */
[----:B------:R-:W-:Y:S02]  /*bfd0*/  USEL UR6, URZ, 0x1, UP0 ;  /* 0x00000001ff067887 */ /* 0x000fe40008000000 */
[----:B------:R-:W-:Y:S02]  /*bfe0*/  USEL UR4, URZ, 0x1, UP1 ;  /* 0x00000001ff047887 */ /* 0x000fe40008800000 */
[----:B------:R-:W-:Y:S02]  /*bff0*/  UIADD3 UR47, UPT, UPT, UR37, UR57, URZ ;  /* 0x00000039252f7290 */ /* 0x000fe4000fffe0ff */
[----:B------:R-:W-:Y:S02]  /*c000*/  UIADD3 UR46, UPT, UPT, UR38, UR56, URZ ;  /* 0x00000038262e7290 */ /* 0x000fe4000fffe0ff */
[----:B------:R-:W-:Y:S02]  /*c010*/  USEL UR18, UR45, URZ, UP0 ;  /* 0x000000ff2d127287 */ /* 0x000fe40008000000 */
[----:B------:R-:W-:Y:S02]  /*c020*/  USEL UR43, UR5, URZ, UP1 ;  /* 0x000000ff052b7287 */ /* 0x000fe40008800000 */
[----:B------:R-:W-:Y:S02]  /*c030*/  ULOP3.LUT UR49, UR49, UR6, URZ, 0x3c, !UPT ;  /* 0x0000000631317292 */ /* 0x000fe4000f8e3cff */
[----:B------:R-:W-:Y:S01]  /*c040*/  ULOP3.LUT UR50, UR50, UR4, URZ, 0x3c, !UPT ;  /* 0x0000000432327292 */ /* 0x000fe2000f8e3cff */
[----:B------:R-:W-:Y:S01]  /*c050*/  UMOV UR36, UR51 ;  /* 0x0000003300247c82 */ /* 0x000fe20008000000 */
[----:B------:R-:W-:Y:S10]  /*c060*/  BRA.U UP2, `(.L_x_113) ;  /* 0xffffff9102ac7547 */ /* 0x000ff4000b83ffff */
[----:B------:R-:W-:Y:S05]  /*c070*/  EXIT ;  /* 0x000000000000794d */ /* 0x000fea0003800000 */
.L_x_24:
[----:B--2---:R2:W3:Y:S02]  /*c080*/  SYNCS.PHASECHK.TRANS64.TRYWAIT P0, [R2+URZ+0x90], R3 ;  /* 0x00009003020075a7 */ /* 0x0044e400080011ff */
[----:B---3--:R-:W-:Y:S05]  /*c090*/  @!P0 NANOSLEEP.SYNCS 0x989680 ;  /* 0x009896800000895d */ /* 0x008fea0003900000 */
[----:B------:R-:W3:Y:S02]  /*c0a0*/  @!P0 SYNCS.PHASECHK.TRANS64 P0, [R2+URZ+0x90], R3 ;  /* 0x00009003020085a7 */ /* 0x000ee400080010ff */
[----:B---3--:R-:W-:Y:S05]  /*c0b0*/  @!P0 BRA `(.L_x_24) ;  /* 0xfffffffc00f08947 */ /* 0x008fea000383ffff */
[----:B------:R-:W-:Y:S05]  /*c0c0*/  BRA `(.L_x_114) ;  /* 0xffffff5400e87947 */ /* 0x000fea000383ffff */
.L_x_27:
[----:B------:R-:W-:Y:S07]  /*c0d0*/  MOV R4, UR33 ;  /* 0x0000002100047c02 */ /* 0x000fee0008000f00 */
.L_x_115:
[----:B-1----:R1:W2:Y:S02]  /*c0e0*/  SYNCS.PHASECHK.TRANS64.TRYWAIT P0, [R4+URZ+0x10], R2 ;  /* 0x00001002040075a7 */ /* 0x0022a400080011ff */
[----:B--2---:R-:W-:Y:S05]  /*c0f0*/  @!P0 NANOSLEEP.SYNCS 0x989680 ;  /* 0x009896800000895d */ /* 0x004fea0003900000 */
[----:B------:R-:W2:Y:S02]  /*c100*/  @!P0 SYNCS.PHASECHK.TRANS64 P0, [R4+URZ+0x10], R2 ;  /* 0x00001002040085a7 */ /* 0x000ea400080010ff */
[----:B--2---:R-:W-:Y:S05]  /*c110*/  @!P0 BRA `(.L_x_115) ;  /* 0xfffffffc00f08947 */ /* 0x004fea000383ffff */
[----:B------:R-:W-:Y:S05]  /*c120*/  BRA `(.L_x_26) ;  /* 0xffffff5800447947 */ /* 0x000fea000383ffff */
.L_x_34:
[----:B------:R-:W-:Y:S07]  /*c130*/  MOV R4, UR33 ;  /* 0x0000002100047c02 */ /* 0x000fee0008000f00 */
.L_x_116:
[----:B-1----:R1:W2:Y:S02]  /*c140*/  SYNCS.PHASECHK.TRANS64.TRYWAIT P0, [R4+URZ+0x10], R2 ;  /* 0x00001002040075a7 */ /* 0x0022a400080011ff */
[----:B--2---:R-:W-:Y:S05]  /*c150*/  @!P0 NANOSLEEP.SYNCS 0x989680 ;  /* 0x009896800000895d */ /* 0x004fea0003900000 */
[----:B------:R-:W2:Y:S02]  /*c160*/  @!P0 SYNCS.PHASECHK.TRANS64 P0, [R4+URZ+0x10], R2 ;  /* 0x00001002040085a7 */ /* 0x000ea400080010ff */
[----:B--2---:R-:W-:Y:S05]  /*c170*/  @!P0 BRA `(.L_x_116) ;  /* 0xfffffffc00f08947 */ /* 0x004fea000383ffff */
[----:B------:R-:W-:Y:S05]  /*c180*/  BRA `(.L_x_33) ;  /* 0xffffff5c00307947 */ /* 0x000fea000383ffff */
.L_x_39:
[----:B-1----:R1:W2:Y:S02]  /*c190*/  SYNCS.PHASECHK.TRANS64.TRYWAIT P0, [R3+URZ+0x40], R2 ;  /* 0x00004002030075a7 */ /* 0x0022a400080011ff */
[----:B--2---:R-:W-:Y:S05]  /*c1a0*/  @!P0 NANOSLEEP.SYNCS 0x989680 ;  /* 0x009896800000895d */ /* 0x004fea0003900000 */
[----:B------:R-:W2:Y:S02]  /*c1b0*/  @!P0 SYNCS.PHASECHK.TRANS64 P0, [R3+URZ+0x40], R2 ;  /* 0x00004002030085a7 */ /* 0x000ea400080010ff */
[----:B--2---:R-:W-:Y:S05]  /*c1c0*/  @!P0 BRA `(.L_x_39) ;  /* 0xfffffffc00f08947 */ /* 0x004fea000383ffff */
[----:B------:R-:W-:Y:S05]  /*c1d0*/  BRA `(.L_x_117) ;  /* 0xffffff5c00fc7947 */ /* 0x000fea000383ffff */
.L_x_43:
[----:B------:R-:W-:-:S07]  /*c1e0*/  MOV R3, UR4 ;  /* 0x0000000400037c02 */ /* 0x000fce0008000f00 */
.L_x_118:
[----:B-1----:R1:W2:Y:S02]  /*c1f0*/  SYNCS.PHASECHK.TRANS64.TRYWAIT P0, [R3+URZ], R2 ;  /* 0x00000002030075a7 */ /* 0x0022a400080011ff */
[----:B--2---:R-:W-:Y:S05]  /*c200*/  @!P0 NANOSLEEP.SYNCS 0x989680 ;  /* 0x009896800000895d */ /* 0x004fea0003900000 */
[----:B------:R-:W2:Y:S02]  /*c210*/  @!P0 SYNCS.PHASECHK.TRANS64 P0, [R3+URZ], R2 ;  /* 0x00000002030085a7 */ /* 0x000ea400080010ff */
[----:B--2---:R-:W-:Y:S05]  /*c220*/  @!P0 BRA `(.L_x_118) ;  /* 0xfffffffc00f08947 */ /* 0x004fea000383ffff */
[----:B------:R-:W-:Y:S05]  /*c230*/  BRA `(.L_x_119) ;  /* 0xffffff6400a07947 */ /* 0x000fea000383ffff */
.L_x_46:
[----:B-1----:R1:W2:Y:S02]  /*c240*/  SYNCS.PHASECHK.TRANS64.TRYWAIT P0, [R0+URZ+0x80], R2 ;  /* 0x00008002000075a7 */ /* 0x0022a400080011ff */
[----:B--2---:R-:W-:Y:S05]  /*c250*/  @!P0 NANOSLEEP.SYNCS 0x989680 ;  /* 0x009896800000895d */ /* 0x004fea0003900000 */
[----:B------:R-:W2:Y:S02]  /*c260*/  @!P0 SYNCS.PHASECHK.TRANS64 P0, [R0+URZ+0x80], R2 ;  /* 0x00008002000085a7 */ /* 0x000ea400080010ff */
[----:B--2---:R-:W-:Y:S05]  /*c270*/  @!P0 BRA `(.L_x_46) ;  /* 0xfffffffc00f08947 */ /* 0x004fea000383ffff */
[----:B------:R-:W-:Y:S05]  /*c280*/  BRA `(.L_x_120) ;  /* 0xffffff6800047947 */ /* 0x000fea000383ffff */
.L_x_47:
[----:B------:R-:W-:-:S07]  /*c290*/  MOV R3, UR4 ;  /* 0x0000000400037c02 */ /* 0x000fce0008000f00 */
.L_x_121:
[----:B-1----:R1:W2:Y:S02]  /*c2a0*/  SYNCS.PHASECHK.TRANS64.TRYWAIT P0, [R3+URZ+0x50], R2 ;  /* 0x00005002030075a7 */ /* 0x0022a400080011ff */
[----:B--2---:R-:W-:Y:S05]  /*c2b0*/  @!P0 NANOSLEEP.SYNCS 0x989680 ;  /* 0x009896800000895d */ /* 0x004fea0003900000 */
[----:B------:R-:W2:Y:S02]  /*c2c0*/  @!P0 SYNCS.PHASECHK.TRANS64 P0, [R3+URZ+0x50], R2 ;  /* 0x00005002030085a7 */ /* 0x000ea400080010ff */
[----:B--2---:R-:W-:Y:S05]  /*c2d0*/  @!P0 BRA `(.L_x_121) ;  /* 0xfffffffc00f08947 */ /* 0x004fea000383ffff */
[----:B------:R-:W-:Y:S05]  /*c2e0*/  BRA `(.L_x_122) ;  /* 0xffffff6800147947 */ /* 0x000fea000383ffff */
.L_x_48:
[----:B-1----:R1:W2:Y:S02]  /*c2f0*/  SYNCS.PHASECHK.TRANS64.TRYWAIT P1, [R0+URZ+0x40], R2 ;  /* 0x00004002000075a7 */ /* 0x0022a400080211ff */
[----:B--2---:R-:W-:Y:S05]  /*c300*/  @!P1 NANOSLEEP.SYNCS 0x989680 ;  /* 0x009896800000995d */ /* 0x004fea0003900000 */
[----:B------:R-:W2:Y:S02]  /*c310*/  @!P1 SYNCS.PHASECHK.TRANS64 P1, [R0+URZ+0x40], R2 ;  /* 0x00004002000095a7 */ /* 0x000ea400080210ff */
[----:B--2---:R-:W-:Y:S05]  /*c320*/  @!P1 BRA `(.L_x_48) ;  /* 0xfffffffc00f09947 */ /* 0x004fea000383ffff */
[----:B------:R-:W-:Y:S05]  /*c330*/  BRA `(.L_x_123) ;  /* 0xffffff6800447947 */ /* 0x000fea000383ffff */
.L_x_51:
[----:B------:R-:W-:-:S07]  /*c340*/  MOV R2, UR4 ;  /* 0x0000000400027c02 */ /* 0x000fce0008000f00 */
.L_x_124:
[----:B-1----:R1:W2:Y:S02]  /*c350*/  SYNCS.PHASECHK.TRANS64.TRYWAIT P0, [R2+URZ+0x50], R0 ;  /* 0x00005000020075a7 */ /* 0x0022a400080011ff */
[----:B--2---:R-:W-:Y:S05]  /*c360*/  @!P0 NANOSLEEP.SYNCS 0x989680 ;  /* 0x009896800000895d */ /* 0x004fea0003900000 */
[----:B------:R-:W2:Y:S02]  /*c370*/  @!P0 SYNCS.PHASECHK.TRANS64 P0, [R2+URZ+0x50], R0 ;  /* 0x00005000020085a7 */ /* 0x000ea400080010ff */
[----:B--2---:R-:W-:Y:S05]  /*c380*/  @!P0 BRA `(.L_x_124) ;  /* 0xfffffffc00f08947 */ /* 0x004fea000383ffff */
[----:B------:R-:W-:Y:S05]  /*c390*/  BRA `(.L_x_50) ;  /* 0xffffff6800987947 */ /* 0x000fea000383ffff */
.L_x_60:
[----:B-1----:R-:W-:-:S04]  /*c3a0*/  MOV R5, UR6 ;  /* 0x0000000600057c02 */ /* 0x002fc80008000f00 */
[----:B------:R1:W2:Y:S03]  /*c3b0*/  SYNCS.PHASECHK.TRANS64.TRYWAIT P0, [R5+URZ+0x8], R2 ;  /* 0x00000802050075a7 */ /* 0x0002a600080011ff */
[----:B--2---:R-:W-:Y:S05]  /*c3c0*/  @!P0 NANOSLEEP.SYNCS 0x989680 ;  /* 0x009896800000895d */ /* 0x004fea0003900000 */
[----:B------:R-:W2:Y:S02]  /*c3d0*/  @!P0 SYNCS.PHASECHK.TRANS64 P0, [R5+URZ+0x8], R2 ;  /* 0x00000802050085a7 */ /* 0x000ea400080010ff */
[----:B--2---:R-:W-:Y:S05]  /*c3e0*/  @!P0 BRA `(.L_x_60) ;  /* 0xfffffffc00ec8947 */ /* 0x004fea000383ffff */
[----:B------:R-:W-:Y:S05]  /*c3f0*/  BRA `(.L_x_59) ;  /* 0xffffff6c004c7947 */ /* 0x000fea000383ffff */
.L_x_62:
[----:B------:R-:W-:Y:S01]  /*c400*/  BSSY B0, `(.L_x_125) ;  /* 0x0000006000007945 */ /* 0x000fe20003800000 */
[----:B------:R-:W-:-:S07]  /*c410*/  MOV R15, 0xffffffff ;  /* 0xffffffff000f7802 */ /* 0x000fce0000000f00 */
[----:B-1---5:R-:W-:Y:S05]  /*c420*/  WARPSYNC.COLLECTIVE R15, `(.L_x_126) ;  /* 0x000000000f0c7348 */ /* 0x022fea0003c00000 */
[----:B------:R-:W-:Y:S02]  /*c430*/  ELECT P6, UR79, PT ;  /* 0x00000000004f782f */ /* 0x000fe400038c0000 */
[----:B------:R-:W-:Y:S01]  /*c440*/  MOV R14, UR79 ;  /* 0x0000004f000e7c02 */ /* 0x000fe20008000f00 */
[----:B-1---5:R-:W-:Y:S10]  /*c450*/  ENDCOLLECTIVE ;  /* 0x000000000000791b */ /* 0x022ff40003800000 */
.L_x_126:
[----:B------:R-:W-:Y:S05]  /*c460*/  BSYNC B0 ;  /* 0x0000000000007941 */ /* 0x000fea0003800000 */
.L_x_125:
[----:B------:R-:W-:Y:S01]  /*c470*/  PLOP3.LUT P0, PT, P6, PT, PT, 0x80, 0x8 ;  /* 0x000000000008781c */ /* 0x000fe2000370f070 */
[----:B------:R-:W-:-:S12]  /*c480*/  BRA `(.L_x_127) ;  /* 0xffffff6c00787947 */ /* 0x000fd8000383ffff */
.L_x_64:
[----:B-1----:R-:W-:-:S04]  /*c490*/  MOV R2, UR6 ;  /* 0x0000000600027c02 */ /* 0x002fc80008000f00 */
[----:B------:R1:W2:Y:S03]  /*c4a0*/  SYNCS.PHASECHK.TRANS64.TRYWAIT P0, [R2+URZ+0x8], R0 ;  /* 0x00000800020075a7 */ /* 0x0002a600080011ff */
[----:B--2---:R-:W-:Y:S05]  /*c4b0*/  @!P0 NANOSLEEP.SYNCS 0x989680 ;  /* 0x009896800000895d */ /* 0x004fea0003900000 */
[----:B------:R-:W2:Y:S02]  /*c4c0*/  @!P0 SYNCS.PHASECHK.TRANS64 P0, [R2+URZ+0x8], R0 ;  /* 0x00000800020085a7 */ /* 0x000ea400080010ff */
[----:B--2---:R-:W-:Y:S05]  /*c4d0*/  @!P0 BRA `(.L_x_64) ;  /* 0xfffffffc00ec8947 */ /* 0x004fea000383ffff */
[----:B------:R-:W-:Y:S05]  /*c4e0*/  BRA `(.L_x_63) ;  /* 0xffffff6c007c7947 */ /* 0x000fea000383ffff */
.L_x_65:
[----:B-1----:R1:W2:Y:S02]  /*c4f0*/  SYNCS.PHASECHK.TRANS64.TRYWAIT P0, [R3+URZ+0x40], R4 ;  /* 0x00004004030075a7 */ /* 0x0022a400080011ff */
[----:B--2---:R-:W-:Y:S05]  /*c500*/  @!P0 NANOSLEEP.SYNCS 0x989680 ;  /* 0x009896800000895d */ /* 0x004fea0003900000 */
[----:B------:R-:W2:Y:S02]  /*c510*/  @!P0 SYNCS.PHASECHK.TRANS64 P0, [R3+URZ+0x40], R4 ;  /* 0x00004004030085a7 */ /* 0x000ea400080010ff */
[----:B--2---:R-:W-:Y:S05]  /*c520*/  @!P0 BRA `(.L_x_65) ;  /* 0xfffffffc00f08947 */ /* 0x004fea000383ffff */
[----:B------:R-:W-:Y:S05]  /*c530*/  BRA `(.L_x_128) ;  /* 0xffffff70008c7947 */ /* 0x000fea000383ffff */
.L_x_67:
[----:B------:R-:W-:-:S07]  /*c540*/  MOV R3, UR47 ;  /* 0x0000002f00037c02 */ /* 0x000fce0008000f00 */
.L_x_129:
[----:B-1----:R1:W2:Y:S02]  /*c550*/  SYNCS.PHASECHK.TRANS64.TRYWAIT P0, [R3+URZ+0x70], R2 ;  /* 0x00007002030075a7 */ /* 0x0022a400080011ff */
[----:B--2---:R-:W-:Y:S05]  /*c560*/  @!P0 NANOSLEEP.SYNCS 0x989680 ;  /* 0x009896800000895d */ /* 0x004fea0003900000 */
[----:B------:R-:W2:Y:S02]  /*c570*/  @!P0 SYNCS.PHASECHK.TRANS64 P0, [R3+URZ+0x70], R2 ;  /* 0x00007002030085a7 */ /* 0x000ea400080010ff */
[----:B--2---:R-:W-:Y:S05]  /*c580*/  @!P0 BRA `(.L_x_129) ;  /* 0xfffffffc00f08947 */ /* 0x004fea000383ffff */
[----:B------:R-:W-:Y:S05]  /*c590*/  BRA `(.L_x_130) ;  /* 0xffffff7000d47947 */ /* 0x000fea000383ffff */
.L_x_70:
[----:B------:R-:W-:Y:S07]  /*c5a0*/  MOV R3, UR7 ;  /* 0x0000000700037c02 */ /* 0x000fee0008000f00 */
.L_x_131:
[----:B-1----:R1:W2:Y:S02]  /*c5b0*/  SYNCS.PHASECHK.TRANS64.TRYWAIT P0, [R3+URZ], R2 ;  /* 0x00000002030075a7 */ /* 0x0022a400080011ff */
[----:B--2---:R-:W-:Y:S05]  /*c5c0*/  @!P0 NANOSLEEP.SYNCS 0x989680 ;  /* 0x009896800000895d */ /* 0x004fea0003900000 */
[----:B------:R-:W2:Y:S02]  /*c5d0*/  @!P0 SYNCS.PHASECHK.TRANS64 P0, [R3+URZ], R2 ;  /* 0x00000002030085a7 */ /* 0x000ea400080010ff */
[----:B--2---:R-:W-:Y:S05]  /*c5e0*/  @!P0 BRA `(.L_x_131) ;  /* 0xfffffffc00f08947 */ /* 0x004fea000383ffff */
[----:B------:R-:W-:Y:S05]  /*c5f0*/  BRA `(.L_x_69) ;  /* 0xffffff7000e87947 */ /* 0x000fea000383ffff */
.L_x_74:
[----:B------:R-:W-:-:S07]  /*c600*/  MOV R2, UR4 ;  /* 0x0000000400027c02 */ /* 0x000fce0008000f00 */
.L_x_132:
[----:B-1----:R1:W2:Y:S02]  /*c610*/  SYNCS.PHASECHK.TRANS64.TRYWAIT P0, [R2+URZ], R0 ;  /* 0x00000000020075a7 */ /* 0x0022a400080011ff */
[----:B--2---:R-:W-:Y:S05]  /*c620*/  @!P0 NANOSLEEP.SYNCS 0x989680 ;  /* 0x009896800000895d */ /* 0x004fea0003900000 */
[----:B------:R-:W2:Y:S02]  /*c630*/  @!P0 SYNCS.PHASECHK.TRANS64 P0, [R2+URZ], R0 ;  /* 0x00000000020085a7 */ /* 0x000ea400080010ff */
[----:B--2---:R-:W-:Y:S05]  /*c640*/  @!P0 BRA `(.L_x_132) ;  /* 0xfffffffc00f08947 */ /* 0x004fea000383ffff */
[----:B------:R-:W-:Y:S05]  /*c650*/  BRA `(.L_x_133) ;  /* 0xffffff7800307947 */ /* 0x000fea000383ffff */
.L_x_77:
[----:B------:R-:W-:-:S07]  /*c660*/  MOV R0, UR43 ;  /* 0x0000002b00007c02 */ /* 0x000fce0008000f00 */
.L_x_134:
[----:B-1----:R1:W2:Y:S02]  /*c670*/  SYNCS.PHASECHK.TRANS64.TRYWAIT P1, [R0+URZ+0xa0], R2 ;  /* 0x0000a002000075a7 */ /* 0x0022a400080211ff */
[----:B--2---:R-:W-:Y:S05]  /*c680*/  @!P1 NANOSLEEP.SYNCS 0x989680 ;  /* 0x009896800000995d */ /* 0x004fea0003900000 */
[----:B------:R-:W2:Y:S02]  /*c690*/  @!P1 SYNCS.PHASECHK.TRANS64 P1, [R0+URZ+0xa0], R2 ;  /* 0x0000a002000095a7 */ /* 0x000ea400080210ff */
[----:B--2---:R-:W-:Y:S05]  /*c6a0*/  @!P1 BRA `(.L_x_134) ;  /* 0xfffffffc00f09947 */ /* 0x004fea000383ffff */
[----:B------:R-:W-:Y:S05]  /*c6b0*/  BRA `(.L_x_135) ;  /* 0xffffff78007c7947 */ /* 0x000fea000383ffff */
.L_x_82:
[----:B---3--:R3:W4:Y:S02]  /*c6c0*/  SYNCS.PHASECHK.TRANS64.TRYWAIT P0, [R2+URZ+0x40], R0 ;  /* 0x00004000020075a7 */ /* 0x00872400080011ff */
[----:B----4-:R-:W-:Y:S05]  /*c6d0*/  @!P0 NANOSLEEP.SYNCS 0x989680 ;  /* 0x009896800000895d */ /* 0x010fea0003900000 */
[----:B------:R-:W4:Y:S02]  /*c6e0*/  @!P0 SYNCS.PHASECHK.TRANS64 P0, [R2+URZ+0x40], R0 ;  /* 0x00004000020085a7 */ /* 0x000f2400080010ff */
[----:B----4-:R-:W-:Y:S05]  /*c6f0*/  @!P0 BRA `(.L_x_82) ;  /* 0xfffffffc00f08947 */ /* 0x010fea000383ffff */
[----:B------:R-:W-:Y:S05]  /*c700*/  BRA `(.L_x_136) ;  /* 0xffffff7c00a87947 */ /* 0x000fea000383ffff */
.L_x_85:
[----:B------:R-:W-:Y:S07]  /*c710*/  MOV R2, UR29 ;  /* 0x0000001d00027c02 */ /* 0x000fee0008000f00 */
.L_x_137:
[----:B-1----:R1:W3:Y:S02]  /*c720*/  SYNCS.PHASECHK.TRANS64.TRYWAIT P1, [R2+URZ+0x38], R0 ;  /* 0x00003800020075a7 */ /* 0x0022e400080211ff */
[----:B---3--:R-:W-:Y:S05]  /*c730*/  @!P1 NANOSLEEP.SYNCS 0x989680 ;  /* 0x009896800000995d */ /* 0x008fea0003900000 */
[----:B------:R-:W3:Y:S02]  /*c740*/  @!P1 SYNCS.PHASECHK.TRANS64 P1, [R2+URZ+0x38], R0 ;  /* 0x00003800020095a7 */ /* 0x000ee400080210ff */
[----:B---3--:R-:W-:Y:S05]  /*c750*/  @!P1 BRA `(.L_x_137) ;  /* 0xfffffffc00f09947 */ /* 0x008fea000383ffff */
[----:B------:R-:W-:Y:S05]  /*c760*/  BRA `(.L_x_84) ;  /* 0xffffff84001c7947 */ /* 0x000fea000383ffff */
.L_x_88:
[----:B------:R-:W-:Y:S07]  /*c770*/  MOV R2, UR29 ;  /* 0x0000001d00027c02 */ /* 0x000fee0008000f00 */
.L_x_138:
[----:B-1----:R1:W3:Y:S02]  /*c780*/  SYNCS.PHASECHK.TRANS64.TRYWAIT P0, [R2+URZ+0x28], R4 ;  /* 0x00002804020075a7 */ /* 0x0022e400080011ff */
[----:B---3--:R-:W-:Y:S05]  /*c790*/  @!P0 NANOSLEEP.SYNCS 0x989680 ;  /* 0x009896800000895d */ /* 0x008fea0003900000 */
[----:B------:R-:W3:Y:S02]  /*c7a0*/  @!P0 SYNCS.PHASECHK.TRANS64 P0, [R2+URZ+0x28], R4 ;  /* 0x00002804020085a7 */ /* 0x000ee400080010ff */
[----:B---3--:R-:W-:Y:S05]  /*c7b0*/  @!P0 BRA `(.L_x_138) ;  /* 0xfffffffc00f08947 */ /* 0x008fea000383ffff */
[----:B------:R-:W-:Y:S05]  /*c7c0*/  BRA `(.L_x_139) ;  /* 0xffffff8400807947 */ /* 0x000fea000383ffff */
.L_x_91:
[----:B------:R-:W-:Y:S07]  /*c7d0*/  MOV R2, UR4 ;  /* 0x0000000400027c02 */ /* 0x000fee0008000f00 */
.L_x_140:
[----:B-1----:R1:W2:Y:S02]  /*c7e0*/  SYNCS.PHASECHK.TRANS64.TRYWAIT P0, [R2+URZ+0x40], R0 ;  /* 0x00004000020075a7 */ /* 0x0022a400080011ff */
[----:B--2---:R-:W-:Y:S05]  /*c7f0*/  @!P0 NANOSLEEP.SYNCS 0x989680 ;  /* 0x009896800000895d */ /* 0x004fea0003900000 */
[----:B------:R-:W2:Y:S02]  /*c800*/  @!P0 SYNCS.PHASECHK.TRANS64 P0, [R2+URZ+0x40], R0 ;  /* 0x00004000020085a7 */ /* 0x000ea400080010ff */
[----:B--2---:R-:W-:Y:S05]  /*c810*/  @!P0 BRA `(.L_x_140) ;  /* 0xfffffffc00f08947 */ /* 0x004fea000383ffff */
[----:B------:R-:W-:Y:S05]  /*c820*/  BRA `(.L_x_141) ;  /* 0xffffff8800dc7947 */ /* 0x000fea000383ffff */
.L_x_101:
[----:B-1----:R-:W-:Y:S04]  /*c830*/  MOV R3, UR44 ;  /* 0x0000002c00037c02 */ /* 0x002fe80008000f00 */
[----:B------:R1:W4:Y:S03]  /*c840*/  SYNCS.PHASECHK.TRANS64.TRYWAIT P3, [R3+URZ+0x20], R0 ;  /* 0x00002000030075a7 */ /* 0x00032600080611ff */
[----:B----4-:R-:W-:Y:S05]  /*c850*/  @!P3 NANOSLEEP.SYNCS 0x989680 ;  /* 0x009896800000b95d */ /* 0x010fea0003900000 */
[----:B------:R-:W4:Y:S02]  /*c860*/  @!P3 SYNCS.PHASECHK.TRANS64 P3, [R3+URZ+0x20], R0 ;  /* 0x000020000300b5a7 */ /* 0x000f2400080610ff */
[----:B----4-:R-:W-:Y:S05]  /*c870*/  @!P3 BRA `(.L_x_101) ;  /* 0xfffffffc00ecb947 */ /* 0x010fea000383ffff */
[----:B------:R-:W-:Y:S05]  /*c880*/  BRA `(.L_x_100) ;  /* 0xffffff9c003c7947 */ /* 0x000fea000383ffff */
.L_x_103:
[----:B-1----:R1:W2:Y:S02]  /*c890*/  SYNCS.PHASECHK.TRANS64.TRYWAIT P1, [R10+URZ+0x60], R9 ;  /* 0x000060090a0075a7 */ /* 0x0022a400080211ff */
[----:B--2---:R-:W-:Y:S05]  /*c8a0*/  @!P1 NANOSLEEP.SYNCS 0x989680 ;  /* 0x009896800000995d */ /* 0x004fea0003900000 */
[----:B------:R-:W2:Y:S02]  /*c8b0*/  @!P1 SYNCS.PHASECHK.TRANS64 P1, [R10+URZ+0x60], R9 ;  /* 0x000060090a0095a7 */ /* 0x000ea400080210ff */
[----:B--2---:R-:W-:Y:S05]  /*c8c0*/  @!P1 BRA `(.L_x_103) ;  /* 0xfffffffc00f09947 */ /* 0x004fea000383ffff */
[----:B------:R-:W-:Y:S05]  /*c8d0*/  BRA `(.L_x_102) ;  /* 0xffffffa0007c7947 */ /* 0x000fea000383ffff */
        .weak           $__internal_0_$__cuda_sm10x_tcgen05_guardrail_trap_col_being_dealloced_not_returned_by_alloc
        .type           $__internal_0_$__cuda_sm10x_tcgen05_guardrail_trap_col_being_dealloced_not_returned_by_alloc,@function
        .size           $__internal_0_$__cuda_sm10x_tcgen05_guardrail_trap_col_being_dealloced_not_returned_by_alloc,($__internal_1_$__cuda_sm10x_tcgen05_guardrail_trap_phase_invalid_during_alloc - $__internal_0_$__cuda_sm10x_tcgen05_guardrail_trap_col_being_dealloced_not_returned_by_alloc)
$__internal_0_$__cuda_sm10x_tcgen05_guardrail_trap_col_being_dealloced_not_returned_by_alloc:
[----:B------:R-:W-:Y:S05]  /*c8e0*/  BPT.TRAP 0x1 ;  /* 0x000000040000795c */ /* 0x000fea0000300000 */
[----:B------:R-:W-:-:S04]  /*c8f0*/  HFMA2 R3, -RZ, RZ, 0, 0 ;  /* 0x00000000ff037431 */ /* 0x000fc800000001ff */
[----:B------:R-:W-:Y:S05]  /*c900*/  RET.REL.NODEC R2 `(_ZN7cutlass13device_kernelINS_4gemm6kernel13GemmUniversalIN4cute5tupleIJiiiiEEENS1_10collective13CollectiveMmaINS1_35MainloopSm100TmaUmmaWarpSpecializedILi2ELi2ELi2ENS5_IJNS4_1CILi2EEENSA_ILi1EEESC_EEEEENS5_IJNSA_ILi256EEENSA_ILi224EEESF_EEENS_12float_e4m3_tENS5_IJlSC_lEEESI_SJ_NS4_8TiledMMAINS4_8MMA_AtomIJNS4_10MMA_TraitsINS4_25SM100_MMA_F8F6F4_2x1SM_SSEJSI_SI_fSF_SG_NS4_17integral_constantINS4_4UMMA5MajorELSQ_0EEESR_NSO_INSP_7ScaleInELSS_0EEEST_EEEEEENS4_6LayoutINS5_IJSC_SC_SC_EEENS5_IJNSA_ILi0EEESY_SY_EEEEENS5_IJNS4_10UnderscoreES11_S11_EEEEENS4_18SM100_TMA_2SM_LOADENS4_14ComposedLayoutINS4_7SwizzleILi3ELi4ELi3EEENS4_18smem_ptr_flag_bitsILi8EEENSW_INS5_IJNSA_ILi8EEENSA_ILi128EEEEEENS5_IJS1B_SC_EEEEEEEvNS4_8identityES14_S1F_vS1G_EENS_8epilogue10collective18CollectiveEpilogueINS1I_23Sm100TmaWarpSpecializedILi1ELi1ELi224ELb0ELb0EEEJNS5_IJS1B_SG_SF_EEENS5_IJNSW_IS1B_SC_EENSW_ISG_SC_EEEEESI_SJ_SI_SJ_NS1I_6fusion15FusionCallbacksIS1M_NS1R_17LinearCombinationISI_fSI_fLNS_15FloatRoundStyleE2EEES1N_S1Q_JEEENS4_5SM1004TMEM4LOAD26SM100_TMEM_LOAD_32dp32b32xENS4_13SM90_TMA_LOADENS15_INS16_ILi1ELi4ELi3EEES19_NSW_INS5_IJS1A_NSA_ILi32EEEEEENS5_IJS23_SC_EEEEEEENS4_39AutoVectorizingCopyWithAssumedAlignmentILi128EEENS4_14SM90_TMA_STOREES27_S29_S29_EEEvvEEEEvNT_6ParamsE) ;  /* 0xffffff3402bc7950 */ /* 0x000fea0003c3ffff */
        .weak           $__internal_1_$__cuda_sm10x_tcgen05_guardrail_trap_phase_invalid_during_alloc
        .type           $__internal_1_$__cuda_sm10x_tcgen05_guardrail_trap_phase_invalid_during_alloc,@function
        .size           $__internal_1_$__cuda_sm10x_tcgen05_guardrail_trap_phase_invalid_during_alloc,($__internal_2_$__cuda_sm10x_tcgen05_guardrail_trap_unallocated_columns_being_dealloced - $__internal_1_$__cuda_sm10x_tcgen05_guardrail_trap_phase_invalid_during_alloc)
$__internal_1_$__cuda_sm10x_tcgen05_guardrail_trap_phase_invalid_during_alloc:
[----:B------:R-:W-:Y:S05]  /*c910*/  BPT.TRAP 0x1 ;  /* 0x000000040000795c */ /* 0x000fea0000300000 */
[----:B------:R-:W-:-:S04]  /*c920*/  MOV R3, 0x0 ;  /* 0x0000000000037802 */ /* 0x000fc80000000f00 */
[----:B------:R-:W-:Y:S05]  /*c930*/  RET.REL.NODEC R2 `(_ZN7cutlass13device_kernelINS_4gemm6kernel13GemmUniversalIN4cute5tupleIJiiiiEEENS1_10collective13CollectiveMmaINS1_35MainloopSm100TmaUmmaWarpSpecializedILi2ELi2ELi2ENS5_IJNS4_1CILi2EEENSA_ILi1EEESC_EEEEENS5_IJNSA_ILi256EEENSA_ILi224EEESF_EEENS_12float_e4m3_tENS5_IJlSC_lEEESI_SJ_NS4_8TiledMMAINS4_8MMA_AtomIJNS4_10MMA_TraitsINS4_25SM100_MMA_F8F6F4_2x1SM_SSEJSI_SI_fSF_SG_NS4_17integral_constantINS4_4UMMA5MajorELSQ_0EEESR_NSO_INSP_7ScaleInELSS_0EEEST_EEEEEENS4_6LayoutINS5_IJSC_SC_SC_EEENS5_IJNSA_ILi0EEESY_SY_EEEEENS5_IJNS4_10UnderscoreES11_S11_EEEEENS4_18SM100_TMA_2SM_LOADENS4_14ComposedLayoutINS4_7SwizzleILi3ELi4ELi3EEENS4_18smem_ptr_flag_bitsILi8EEENSW_INS5_IJNSA_ILi8EEENSA_ILi128EEEEEENS5_IJS1B_SC_EEEEEEEvNS4_8identityES14_S1F_vS1G_EENS_8epilogue10collective18CollectiveEpilogueINS1I_23Sm100TmaWarpSpecializedILi1ELi1ELi224ELb0ELb0EEEJNS5_IJS1B_SG_SF_EEENS5_IJNSW_IS1B_SC_EENSW_ISG_SC_EEEEESI_SJ_SI_SJ_NS1I_6fusion15FusionCallbacksIS1M_NS1R_17LinearCombinationISI_fSI_fLNS_15FloatRoundStyleE2EEES1N_S1Q_JEEENS4_5SM1004TMEM4LOAD26SM100_TMEM_LOAD_32dp32b32xENS4_13SM90_TMA_LOADENS15_INS16_ILi1ELi4ELi3EEES19_NSW_INS5_IJS1A_NSA_ILi32EEEEEENS5_IJS23_SC_EEEEEEENS4_39AutoVectorizingCopyWithAssumedAlignmentILi128EEENS4_14SM90_TMA_STOREES27_S29_S29_EEEvvEEEEvNT_6ParamsE) ;  /* 0xffffff3402b07950 */ /* 0x000fea0003c3ffff */
        .weak           $__internal_2_$__cuda_sm10x_tcgen05_guardrail_trap_unallocated_columns_being_dealloced
        .type           $__internal_2_$__cuda_sm10x_tcgen05_guardrail_trap_unallocated_columns_being_dealloced,@function
        .size           $__internal_2_$__cuda_sm10x_tcgen05_guardrail_trap_unallocated_columns_being_dealloced,(.L_x_143 - $__internal_2_$__cuda_sm10x_tcgen05_guardrail_trap_unallocated_columns_being_dealloced)
$__internal_2_$__cuda_sm10x_tcgen05_guardrail_trap_unallocated_columns_being_dealloced:
[----:B------:R-:W-:Y:S05]  /*c940*/  BPT.TRAP 0x1 ;  /* 0x000000040000795c */ /* 0x000fea0000300000 */
[----:B------:R-:W-:-:S04]  /*c950*/  HFMA2 R3, -RZ, RZ, 0, 0 ;  /* 0x00000000ff037431 */ /* 0x000fc800000001ff */
[----:B------:R-:W-:Y:S05]  /*c960*/  RET.REL.NODEC R2 `(_ZN7cutlass13device_kernelINS_4gemm6kernel13GemmUniversalIN4cute5tupleIJiiiiEEENS1_10collective13CollectiveMmaINS1_35MainloopSm100TmaUmmaWarpSpecializedILi2ELi2ELi2ENS5_IJNS4_1CILi2EEENSA_ILi1EEESC_EEEEENS5_IJNSA_ILi256EEENSA_ILi224EEESF_EEENS_12float_e4m3_tENS5_IJlSC_lEEESI_SJ_NS4_8TiledMMAINS4_8MMA_AtomIJNS4_10MMA_TraitsINS4_25SM100_MMA_F8F6F4_2x1SM_SSEJSI_SI_fSF_SG_NS4_17integral_constantINS4_4UMMA5MajorELSQ_0EEESR_NSO_INSP_7ScaleInELSS_0EEEST_EEEEEENS4_6LayoutINS5_IJSC_SC_SC_EEENS5_IJNSA_ILi0EEESY_SY_EEEEENS5_IJNS4_10UnderscoreES11_S11_EEEEENS4_18SM100_TMA_2SM_LOADENS4_14ComposedLayoutINS4_7SwizzleILi3ELi4ELi3EEENS4_18smem_ptr_flag_bitsILi8EEENSW_INS5_IJNSA_ILi8EEENSA_ILi128EEEEEENS5_IJS1B_SC_EEEEEEEvNS4_8identityES14_S1F_vS1G_EENS_8epilogue10collective18CollectiveEpilogueINS1I_23Sm100TmaWarpSpecializedILi1ELi1ELi224ELb0ELb0EEEJNS5_IJS1B_SG_SF_EEENS5_IJNSW_IS1B_SC_EENSW_ISG_SC_EEEEESI_SJ_SI_SJ_NS1I_6fusion15FusionCallbacksIS1M_NS1R_17LinearCombinationISI_fSI_fLNS_15FloatRoundStyleE2EEES1N_S1Q_JEEENS4_5SM1004TMEM4LOAD26SM100_TMEM_LOAD_32dp32b32xENS4_13SM90_TMA_LOADENS15_INS16_ILi1ELi4ELi3EEES19_NSW_INS5_IJS1A_NSA_ILi32EEEEEENS5_IJS23_SC_EEEEEEENS4_39AutoVectorizingCopyWithAssumedAlignmentILi128EEENS4_14SM90_TMA_STOREES27_S29_S29_EEEvvEEEEvNT_6ParamsE) ;  /* 0xffffff3402a47950 */ /* 0x000fea0003c3ffff */
.L_x_142:
[----:B------:R-:W-:-:S00]  /*c970*/  BRA `(.L_x_142) ;  /* 0xfffffffc00fc7947 */ /* 0x000fc0000383ffff */
[----:B------:R-:W-:-:S00]  /*c980*/  NOP ;  /* 0x0000000000007918 */ /* 0x000fc00000000000 */
[----:B------:R-:W-:-:S00]  /*c990*/  NOP ;  /* 0x0000000000007918 */ /* 0x000fc00000000000 */
[----:B------:R-:W-:-:S00]  /*c9a0*/  NOP ;  /* 0x0000000000007918 */ /* 0x000fc00000000000 */
[----:B------:R-:W-:-:S00]  /*c9b0*/  NOP ;  /* 0x0000000000007918 */ /* 0x000fc00000000000 */
[----:B------:R-:W-:-:S00]  /*c9c0*/  NOP ;  /* 0x0000000000007918 */ /* 0x000fc00000000000 */
[----:B------:R-:W-:-:S00]  /*c9d0*/  NOP ;  /* 0x0000000000007918 */ /* 0x000fc00000000000 */
[----:B------:R-:W-:-:S00]  /*c9e0*/  NOP ;  /* 0x0000000000007918 */ /* 0x000fc00000000000 */
[----:B------:R-:W-:-:S00]  /*c9f0*/  NOP ;  /* 0x0000000000007918 */ /* 0x000fc00000000000 */
.L_x_143:


//--------------------- .nv.global.init           --------------------------
	.section	.nv.global.init,"aw",@progbits
.nv.global.init:
	.type		$str$27,@object
	.size		$str$27,($str$28 - $str$27)
$str$27:
        /*0000*/ 	.byte	0x28, 0x61, 0x64, 0x64, 0x72, 0x65, 0x73, 0x73, 0x20, 0x26, 0x20, 0x6d, 0x61, 0x73, 0x6b, 0x29
        /*0010*/ 	.byte	0x20, 0x3d, 0x3d, 0x20, 0x30, 0x00
	.type		$str$28,@object
	.size		$str$28,($str$26 - $str$28)
$str$28:
        /*0016*/ 	.byte	0x2f, 0x74, 0x6d, 0x70, 0x2f, 0x63, 0x75, 0x74, 0x6c, 0x61, 0x73, 0x73, 0x5f, 0x73, 0x77, 0x65
        /*0026*/ 	.byte	0x65, 0x70, 0x5f, 0x73, 0x72, 0x63, 0x2f, 0x69, 0x6e, 0x63, 0x6c, 0x75, 0x64, 0x65, 0x2f, 0x63
        /*0036*/ 	.byte	0x75, 0x74, 0x65, 0x2f, 0x70, 0x6f, 0x69, 0x6e, 0x74, 0x65, 0x72, 0x5f, 0x66, 0x6c, 0x61, 0x67
        /*0046*/ 	.byte	0x67, 0x65, 0x64, 0x2e, 0x68, 0x70, 0x70, 0x00
	.type		$str$26,@object
	.size		$str$26,($str$25 - $str$26)
$str$26:
        /*004e*/ 	.byte	0x2f, 0x74, 0x6d, 0x70, 0x2f, 0x63, 0x75, 0x74, 0x6c, 0x61, 0x73, 0x73, 0x5f, 0x73, 0x77, 0x65
        /*005e*/ 	.byte	0x65, 0x70, 0x5f, 0x73, 0x72, 0x63, 0x2f, 0x69, 0x6e, 0x63, 0x6c, 0x75, 0x64, 0x65, 0x2f, 0x63
        /*006e*/ 	.byte	0x75, 0x74, 0x65, 0x2f, 0x61, 0x74, 0x6f, 0x6d, 0x2f, 0x63, 0x6f, 0x70, 0x79, 0x5f, 0x74, 0x72
        /*007e*/ 	.byte	0x61, 0x69, 0x74, 0x73, 0x5f, 0x73, 0x6d, 0x31, 0x30, 0x30, 0x2e, 0x68, 0x70, 0x70, 0x00
	.type		$str$25,@object
	.size		$str$25,(__unnamed_1 - $str$25)
$str$25:
        /*008d*/ 	.byte	0x28, 0x28, 0x75, 0x69, 0x6e, 0x74, 0x33, 0x32, 0x5f, 0x74, 0x28, 0x74, 0x68, 0x72, 0x65, 0x61
        /*009d*/ 	.byte	0x64, 0x49, 0x64, 0x78, 0x2e, 0x78, 0x29, 0x20, 0x2f, 0x20, 0x33, 0x32, 0x29, 0x20, 0x25, 0x20
        /*00ad*/ 	.byte	0x34, 0x29, 0x20, 0x3d, 0x3d, 0x20, 0x28, 0x28, 0x28, 0x74, 0x6d, 0x65, 0x6d, 0x5f, 0x61, 0x64
        /*00bd*/ 	.byte	0x64, 0x72, 0x20, 0x3e, 0x3e, 0x20, 0x31, 0x36, 0x29, 0x20, 0x2f, 0x20, 0x33, 0x32, 0x29, 0x20
        /*00cd*/ 	.byte	0x25, 0x20, 0x34, 0x29, 0x00
	.type		__unnamed_1,@object
	.size		__unnamed_1,(__unnamed_2 - __unnamed_1)
__unnamed_1:
        /* <DEDUP_REMOVED lines=26> */
	.type		__unnamed_2,@object
	.size		__unnamed_2,(.L_2 - __unnamed_2)
__unnamed_2:
        /* <DEDUP_REMOVED lines=40> */
        /*04f2*/ 	.byte	0x74, 0x65, 0x3a, 0x3a, 0x43, 0x3c, 0x30, 0x3e, 0x3e, 0x3e, 0x3e, 0x5d, 0x00
.L_2:


//--------------------- .nv.shared._ZN7cutlass13device_kernelINS_4gemm6kernel13GemmUniversalIN4cute5tupleIJiiiiEEENS1_10collective13CollectiveMmaINS1_35MainloopSm100TmaUmmaWarpSpecializedILi2ELi2ELi2ENS5_IJNS4_1CILi2EEENSA_ILi1EEESC_EEEEENS5_IJNSA_ILi256EEENSA_ILi224EEESF_EEENS_12float_e4m3_tENS5_IJlSC_lEEESI_SJ_NS4_8TiledMMAINS4_8MMA_AtomIJNS4_10MMA_TraitsINS4_25SM100_MMA_F8F6F4_2x1SM_SSEJSI_SI_fSF_SG_NS4_17integral_constantINS4_4UMMA5MajorELSQ_0EEESR_NSO_INSP_7ScaleInELSS_0EEEST_EEEEEENS4_6LayoutINS5_IJSC_SC_SC_EEENS5_IJNSA_ILi0EEESY_SY_EEEEENS5_IJNS4_10UnderscoreES11_S11_EEEEENS4_18SM100_TMA_2SM_LOADENS4_14ComposedLayoutINS4_7SwizzleILi3ELi4ELi3EEENS4_18smem_ptr_flag_bitsILi8EEENSW_INS5_IJNSA_ILi8EEENSA_ILi128EEEEEENS5_IJS1B_SC_EEEEEEEvNS4_8identityES14_S1F_vS1G_EENS_8epilogue10collective18CollectiveEpilogueINS1I_23Sm100TmaWarpSpecializedILi1ELi1ELi224ELb0ELb0EEEJNS5_IJS1B_SG_SF_EEENS5_IJNSW_IS1B_SC_EENSW_ISG_SC_EEEEESI_SJ_SI_SJ_NS1I_6fusion15FusionCallbacksIS1M_NS1R_17LinearCombinationISI_fSI_fLNS_15FloatRoundStyleE2EEES1N_S1Q_JEEENS4_5SM1004TMEM4LOAD26SM100_TMEM_LOAD_32dp32b32xENS4_13SM90_TMA_LOADENS15_INS16_ILi1ELi4ELi3EEES19_NSW_INS5_IJS1A_NSA_ILi32EEEEEENS5_IJS23_SC_EEEEEEENS4_39AutoVectorizingCopyWithAssumedAlignmentILi128EEENS4_14SM90_TMA_STOREES27_S29_S29_EEEvvEEEEvNT_6ParamsE --------------------------
	.section	.nv.shared._ZN7cutlass13device_kernelINS_4gemm6kernel13GemmUniversalIN4cute5tupleIJiiiiEEENS1_10collective13CollectiveMmaINS1_35MainloopSm100TmaUmmaWarpSpecializedILi2ELi2ELi2ENS5_IJNS4_1CILi2EEENSA_ILi1EEESC_EEEEENS5_IJNSA_ILi256EEENSA_ILi224EEESF_EEENS_12float_e4m3_tENS5_IJlSC_lEEESI_SJ_NS4_8TiledMMAINS4_8MMA_AtomIJNS4_10MMA_TraitsINS4_25SM100_MMA_F8F6F4_2x1SM_SSEJSI_SI_fSF_SG_NS4_17integral_constantINS4_4UMMA5MajorELSQ_0EEESR_NSO_INSP_7ScaleInELSS_0EEEST_EEEEEENS4_6LayoutINS5_IJSC_SC_SC_EEENS5_IJNSA_ILi0EEESY_SY_EEEEENS5_IJNS4_10UnderscoreES11_S11_EEEEENS4_18SM100_TMA_2SM_LOADENS4_14ComposedLayoutINS4_7SwizzleILi3ELi4ELi3EEENS4_18smem_ptr_flag_bitsILi8EEENSW_INS5_IJNSA_ILi8EEENSA_ILi128EEEEEENS5_IJS1B_SC_EEEEEEEvNS4_8identityES14_S1F_vS1G_EENS_8epilogue10collective18CollectiveEpilogueINS1I_23Sm100TmaWarpSpecializedILi1ELi1ELi224ELb0ELb0EEEJNS5_IJS1B_SG_SF_EEENS5_IJNSW_IS1B_SC_EENSW_ISG_SC_EEEEESI_SJ_SI_SJ_NS1I_6fusion15FusionCallbacksIS1M_NS1R_17LinearCombinationISI_fSI_fLNS_15FloatRoundStyleE2EEES1N_S1Q_JEEENS4_5SM1004TMEM4LOAD26SM100_TMEM_LOAD_32dp32b32xENS4_13SM90_TMA_LOADENS15_INS16_ILi1ELi4ELi3EEES19_NSW_INS5_IJS1A_NSA_ILi32EEEEEENS5_IJS23_SC_EEEEEEENS4_39AutoVectorizingCopyWithAssumedAlignmentILi128EEENS4_14SM90_TMA_STOREES27_S29_S29_EEEvvEEEEvNT_6ParamsE,"aw",@nobits
	.sectionflags	@""
	.align	16
	.zero		1024


//--------------------- .nv.shared.reserved.0     --------------------------
	.section	.nv.shared.reserved.0,"aw",@nobits
	.weak		__nv_reservedSMEM_offset_0_alias
	.size		__nv_reservedSMEM_offset_0_alias, 0, 64
	.other		__nv_reservedSMEM_offset_0_alias,@"STO_CUDA_RESERVED_SHARED STV_DEFAULT"
__nv_reservedSMEM_offset_0_alias:
	.zero		0
.nv.shared.reserved.0:
	.zero		64
	.weak		__nv_reservedSMEM_tcgen05_partition
	.type		__nv_reservedSMEM_tcgen05_partition,@object
	.size		__nv_reservedSMEM_tcgen05_partition,(.L_0 - __nv_reservedSMEM_tcgen05_partition)
__nv_reservedSMEM_tcgen05_partition:
	.zero		32
.L_0:


//--------------------- .nv.global                --------------------------
	.section	.nv.global,"aw",@nobits
.nv.global:
	.type		_ZN40_INTERNAL_89bbc79a_4_k_cu_2a92e6f1_207494cute1_E,@object
	.size		_ZN40_INTERNAL_89bbc79a_4_k_cu_2a92e6f1_207494cute1_E,(_ZN40_INTERNAL_89bbc79a_4_k_cu_2a92e6f1_207494cuda3std3__45__cpo6cbeginE - _ZN40_INTERNAL_89bbc79a_4_k_cu_2a92e6f1_207494cute1_E)
_ZN40_INTERNAL_89bbc79a_4_k_cu_2a92e6f1_207494cute1_E:
	.zero		1
	.type		_ZN40_INTERNAL_89bbc79a_4_k_cu_2a92e6f1_207494cuda3std3__45__cpo6cbeginE,@object
	.size		_ZN40_INTERNAL_89bbc79a_4_k_cu_2a92e6f1_207494cuda3std3__45__cpo6cbeginE,(_ZN40_INTERNAL_89bbc79a_4_k_cu_2a92e6f1_207494cuda3std3__48in_placeE - _ZN40_INTERNAL_89bbc79a_4_k_cu_2a92e6f1_207494cuda3std3__45__cpo6cbeginE)
_ZN40_INTERNAL_89bbc79a_4_k_cu_2a92e6f1_207494cuda3std3__45__cpo6cbeginE:
	.zero		1
	.type		_ZN40_INTERNAL_89bbc79a_4_k_cu_2a92e6f1_207494cuda3std3__48in_placeE,@object
	.size		_ZN40_INTERNAL_89bbc79a_4_k_cu_2a92e6f1_207494cuda3std3__48in_placeE,(_ZN40_INTERNAL_89bbc79a_4_k_cu_2a92e6f1_207494cuda3std6ranges3__45__cpo9iter_moveE - _ZN40_INTERNAL_89bbc79a_4_k_cu_2a92e6f1_207494cuda3std3__48in_placeE)
_ZN40_INTERNAL_89bbc79a_4_k_cu_2a92e6f1_207494cuda3std3__48in_placeE:
	.zero		1
	.type		_ZN40_INTERNAL_89bbc79a_4_k_cu_2a92e6f1_207494cuda3std6ranges3__45__cpo9iter_moveE,@object
	.size		_ZN40_INTERNAL_89bbc79a_4_k_cu_2a92e6f1_207494cuda3std6ranges3__45__cpo9iter_moveE,(_ZN40_INTERNAL_89bbc79a_4_k_cu_2a92e6f1_207494cuda3std3__45__cpo5beginE - _ZN40_INTERNAL_89bbc79a_4_k_cu_2a92e6f1_207494cuda3std6ranges3__45__cpo9iter_moveE)
_ZN40_INTERNAL_89bbc79a_4_k_cu_2a92e6f1_207494cuda3std6ranges3__45__cpo9iter_moveE:
	.zero		1
	.type		_ZN40_INTERNAL_89bbc79a_4_k_cu_2a92e6f1_207494cuda3std3__45__cpo5beginE,@object
	.size		_ZN40_INTERNAL_89bbc79a_4_k_cu_2a92e6f1_207494cuda3std3__45__cpo5beginE,(_ZN40_INTERNAL_89bbc79a_4_k_cu_2a92e6f1_207494cuda3std3__442_GLOBAL__N__89bbc79a_4_k_cu_2a92e6f1_207496ignoreE - _ZN40_INTERNAL_89bbc79a_4_k_cu_2a92e6f1_207494cuda3std3__45__cpo5beginE)
_ZN40_INTERNAL_89bbc79a_4_k_cu_2a92e6f1_207494cuda3std3__45__cpo5beginE:
	.zero		1
	.type		_ZN40_INTERNAL_89bbc79a_4_k_cu_2a92e6f1_207494cuda3std3__442_GLOBAL__N__89bbc79a_4_k_cu_2a92e6f1_207496ignoreE,@object
	.size		_ZN40_INTERNAL_89bbc79a_4_k_cu_2a92e6f1_207494cuda3std3__442_GLOBAL__N__89bbc79a_4_k_cu_2a92e6f1_207496ignoreE,(_ZN40_INTERNAL_89bbc79a_4_k_cu_2a92e6f1_207494cute7productE - _ZN40_INTERNAL_89bbc79a_4_k_cu_2a92e6f1_207494cuda3std3__442_GLOBAL__N__89bbc79a_4_k_cu_2a92e6f1_207496ignoreE)
_ZN40_INTERNAL_89bbc79a_4_k_cu_2a92e6f1_207494cuda3std3__442_GLOBAL__N__89bbc79a_4_k_cu_2a92e6f1_207496ignoreE:
	.zero		1
	.type		_ZN40_INTERNAL_89bbc79a_4_k_cu_2a92e6f1_207494cute7productE,@object
	.size		_ZN40_INTERNAL_89bbc79a_4_k_cu_2a92e6f1_207494cute7productE,(_ZN40_INTERNAL_89bbc79a_4_k_cu_2a92e6f1_207494cuda3std3__45__cpo3endE - _ZN40_INTERNAL_89bbc79a_4_k_cu_2a92e6f1_207494cute7productE)
_ZN40_INTERNAL_89bbc79a_4_k_cu_2a92e6f1_207494cute7productE:
	.zero		1
	.type		_ZN40_INTERNAL_89bbc79a_4_k_cu_2a92e6f1_207494cuda3std3__45__cpo3endE,@object
	.size		_ZN40_INTERNAL_89bbc79a_4_k_cu_2a92e6f1_207494cuda3std3__45__cpo3endE,(_ZN40_INTERNAL_89bbc79a_4_k_cu_2a92e6f1_207494cuda3std3__419piecewise_constructE - _ZN40_INTERNAL_89bbc79a_4_k_cu_2a92e6f1_207494cuda3std3__45__cpo3endE)
_ZN40_INTERNAL_89bbc79a_4_k_cu_2a92e6f1_207494cuda3std3__45__cpo3endE:
	.zero		1
	.type		_ZN40_INTERNAL_89bbc79a_4_k_cu_2a92e6f1_207494cuda3std3__419piecewise_constructE,@object
	.size		_ZN40_INTERNAL_89bbc79a_4_k_cu_2a92e6f1_207494cuda3std3__419piecewise_constructE,(_ZN40_INTERNAL_89bbc79a_4_k_cu_2a92e6f1_207494cuda3std3__45__cpo4cendE - _ZN40_INTERNAL_89bbc79a_4_k_cu_2a92e6f1_207494cuda3std3__419piecewise_constructE)
_ZN40_INTERNAL_89bbc79a_4_k_cu_2a92e6f1_207494cuda3std3__419piecewise_constructE:
	.zero		1
	.type		_ZN40_INTERNAL_89bbc79a_4_k_cu_2a92e6f1_207494cuda3std3__45__cpo4cendE,@object
	.size		_ZN40_INTERNAL_89bbc79a_4_k_cu_2a92e6f1_207494cuda3std3__45__cpo4cendE,(_ZN40_INTERNAL_89bbc79a_4_k_cu_2a92e6f1_207494cuda3std6ranges3__45__cpo4swapE - _ZN40_INTERNAL_89bbc79a_4_k_cu_2a92e6f1_207494cuda3std3__45__cpo4cendE)
_ZN40_INTERNAL_89bbc79a_4_k_cu_2a92e6f1_207494cuda3std3__45__cpo4cendE:
	.zero		1
	.type		_ZN40_INTERNAL_89bbc79a_4_k_cu_2a92e6f1_207494cuda3std6ranges3__45__cpo4swapE,@object
	.size		_ZN40_INTERNAL_89bbc79a_4_k_cu_2a92e6f1_207494cuda3std6ranges3__45__cpo4swapE,(.L_10 - _ZN40_INTERNAL_89bbc79a_4_k_cu_2a92e6f1_207494cuda3std6ranges3__45__cpo4swapE)
_ZN40_INTERNAL_89bbc79a_4_k_cu_2a92e6f1_207494cuda3std6ranges3__45__cpo4swapE:
	.zero		1
.L_10:


//--------------------- .nv.constant0._ZN7cutlass13device_kernelINS_4gemm6kernel13GemmUniversalIN4cute5tupleIJiiiiEEENS1_10collective13CollectiveMmaINS1_35MainloopSm100TmaUmmaWarpSpecializedILi2ELi2ELi2ENS5_IJNS4_1CILi2EEENSA_ILi1EEESC_EEEEENS5_IJNSA_ILi256EEENSA_ILi224EEESF_EEENS_12float_e4m3_tENS5_IJlSC_lEEESI_SJ_NS4_8TiledMMAINS4_8MMA_AtomIJNS4_10MMA_TraitsINS4_25SM100_MMA_F8F6F4_2x1SM_SSEJSI_SI_fSF_SG_NS4_17integral_constantINS4_4UMMA5MajorELSQ_0EEESR_NSO_INSP_7ScaleInELSS_0EEEST_EEEEEENS4_6LayoutINS5_IJSC_SC_SC_EEENS5_IJNSA_ILi0EEESY_SY_EEEEENS5_IJNS4_10UnderscoreES11_S11_EEEEENS4_18SM100_TMA_2SM_LOADENS4_14ComposedLayoutINS4_7SwizzleILi3ELi4ELi3EEENS4_18smem_ptr_flag_bitsILi8EEENSW_INS5_IJNSA_ILi8EEENSA_ILi128EEEEEENS5_IJS1B_SC_EEEEEEEvNS4_8identityES14_S1F_vS1G_EENS_8epilogue10collective18CollectiveEpilogueINS1I_23Sm100TmaWarpSpecializedILi1ELi1ELi224ELb0ELb0EEEJNS5_IJS1B_SG_SF_EEENS5_IJNSW_IS1B_SC_EENSW_ISG_SC_EEEEESI_SJ_SI_SJ_NS1I_6fusion15FusionCallbacksIS1M_NS1R_17LinearCombinationISI_fSI_fLNS_15FloatRoundStyleE2EEES1N_S1Q_JEEENS4_5SM1004TMEM4LOAD26SM100_TMEM_LOAD_32dp32b32xENS4_13SM90_TMA_LOADENS15_INS16_ILi1ELi4ELi3EEES19_NSW_INS5_IJS1A_NSA_ILi32EEEEEENS5_IJS23_SC_EEEEEEENS4_39AutoVectorizingCopyWithAssumedAlignmentILi128EEENS4_14SM90_TMA_STOREES27_S29_S29_EEEvvEEEEvNT_6ParamsE --------------------------
	.section	.nv.constant0._ZN7cutlass13device_kernelINS_4gemm6kernel13GemmUniversalIN4cute5tupleIJiiiiEEENS1_10collective13CollectiveMmaINS1_35MainloopSm100TmaUmmaWarpSpecializedILi2ELi2ELi2ENS5_IJNS4_1CILi2EEENSA_ILi1EEESC_EEEEENS5_IJNSA_ILi256EEENSA_ILi224EEESF_EEENS_12float_e4m3_tENS5_IJlSC_lEEESI_SJ_NS4_8TiledMMAINS4_8MMA_AtomIJNS4_10MMA_TraitsINS4_25SM100_MMA_F8F6F4_2x1SM_SSEJSI_SI_fSF_SG_NS4_17integral_constantINS4_4UMMA5MajorELSQ_0EEESR_NSO_INSP_7ScaleInELSS_0EEEST_EEEEEENS4_6LayoutINS5_IJSC_SC_SC_EEENS5_IJNSA_ILi0EEESY_SY_EEEEENS5_IJNS4_10UnderscoreES11_S11_EEEEENS4_18SM100_TMA_2SM_LOADENS4_14ComposedLayoutINS4_7SwizzleILi3ELi4ELi3EEENS4_18smem_ptr_flag_bitsILi8EEENSW_INS5_IJNSA_ILi8EEENSA_ILi128EEEEEENS5_IJS1B_SC_EEEEEEEvNS4_8identityES14_S1F_vS1G_EENS_8epilogue10collective18CollectiveEpilogueINS1I_23Sm100TmaWarpSpecializedILi1ELi1ELi224ELb0ELb0EEEJNS5_IJS1B_SG_SF_EEENS5_IJNSW_IS1B_SC_EENSW_ISG_SC_EEEEESI_SJ_SI_SJ_NS1I_6fusion15FusionCallbacksIS1M_NS1R_17LinearCombinationISI_fSI_fLNS_15FloatRoundStyleE2EEES1N_S1Q_JEEENS4_5SM1004TMEM4LOAD26SM100_TMEM_LOAD_32dp32b32xENS4_13SM90_TMA_LOADENS15_INS16_ILi1ELi4ELi3EEES19_NSW_INS5_IJS1A_NSA_ILi32EEEEEENS5_IJS23_SC_EEEEEEENS4_39AutoVectorizingCopyWithAssumedAlignmentILi128EEENS4_14SM90_TMA_STOREES27_S29_S29_EEEvvEEEEvNT_6ParamsE,"a",@progbits
	.sectionflags	@""
	.align	4
.nv.constant0._ZN7cutlass13device_kernelINS_4gemm6kernel13GemmUniversalIN4cute5tupleIJiiiiEEENS1_10collective13CollectiveMmaINS1_35MainloopSm100TmaUmmaWarpSpecializedILi2ELi2ELi2ENS5_IJNS4_1CILi2EEENSA_ILi1EEESC_EEEEENS5_IJNSA_ILi256EEENSA_ILi224EEESF_EEENS_12float_e4m3_tENS5_IJlSC_lEEESI_SJ_NS4_8TiledMMAINS4_8MMA_AtomIJNS4_10MMA_TraitsINS4_25SM100_MMA_F8F6F4_2x1SM_SSEJSI_SI_fSF_SG_NS4_17integral_constantINS4_4UMMA5MajorELSQ_0EEESR_NSO_INSP_7ScaleInELSS_0EEEST_EEEEEENS4_6LayoutINS5_IJSC_SC_SC_EEENS5_IJNSA_ILi0EEESY_SY_EEEEENS5_IJNS4_10UnderscoreES11_S11_EEEEENS4_18SM100_TMA_2SM_LOADENS4_14ComposedLayoutINS4_7SwizzleILi3ELi4ELi3EEENS4_18smem_ptr_flag_bitsILi8EEENSW_INS5_IJNSA_ILi8EEENSA_ILi128EEEEEENS5_IJS1B_SC_EEEEEEEvNS4_8identityES14_S1F_vS1G_EENS_8epilogue10collective18CollectiveEpilogueINS1I_23Sm100TmaWarpSpecializedILi1ELi1ELi224ELb0ELb0EEEJNS5_IJS1B_SG_SF_EEENS5_IJNSW_IS1B_SC_EENSW_ISG_SC_EEEEESI_SJ_SI_SJ_NS1I_6fusion15FusionCallbacksIS1M_NS1R_17LinearCombinationISI_fSI_fLNS_15FloatRoundStyleE2EEES1N_S1Q_JEEENS4_5SM1004TMEM4LOAD26SM100_TMEM_LOAD_32dp32b32xENS4_13SM90_TMA_LOADENS15_INS16_ILi1ELi4ELi3EEES19_NSW_INS5_IJS1A_NSA_ILi32EEEEEENS5_IJS23_SC_EEEEEEENS4_39AutoVectorizingCopyWithAssumedAlignmentILi128EEENS4_14SM90_TMA_STOREES27_S29_S29_EEEvvEEEEvNT_6ParamsE:
	.zero		2944


//--------------------- SYMBOLS --------------------------

	.type		.nv.reservedSmem.offset0,@object
	.size		.nv.reservedSmem.offset0,0x4
	.type		.nv.reservedSmem.cap,@object
	.size		.nv.reservedSmem.cap,0x4
	.type		__assertfail,@function
